//
// Generated by NVIDIA NVVM Compiler
//
// Compiler Build ID: CL-36424714
// Cuda compilation tools, release 13.0, V13.0.88
// Based on NVVM 20.0.0
//

.version 9.0
.target sm_100
.address_size 64

	// .globl	_Z21indexed_matmul_kernelI6__halfEvPKT_S3_PKfPKjPS1_iiiii
.extern .shared .align 16 .b8 shared_mem[];

.visible .entry _Z21indexed_matmul_kernelI6__halfEvPKT_S3_PKfPKjPS1_iiiii(
	.param .u64 .ptr .align 1 _Z21indexed_matmul_kernelI6__halfEvPKT_S3_PKfPKjPS1_iiiii_param_0,
	.param .u64 .ptr .align 1 _Z21indexed_matmul_kernelI6__halfEvPKT_S3_PKfPKjPS1_iiiii_param_1,
	.param .u64 .ptr .align 1 _Z21indexed_matmul_kernelI6__halfEvPKT_S3_PKfPKjPS1_iiiii_param_2,
	.param .u64 .ptr .align 1 _Z21indexed_matmul_kernelI6__halfEvPKT_S3_PKfPKjPS1_iiiii_param_3,
	.param .u64 .ptr .align 1 _Z21indexed_matmul_kernelI6__halfEvPKT_S3_PKfPKjPS1_iiiii_param_4,
	.param .u32 _Z21indexed_matmul_kernelI6__halfEvPKT_S3_PKfPKjPS1_iiiii_param_5,
	.param .u32 _Z21indexed_matmul_kernelI6__halfEvPKT_S3_PKfPKjPS1_iiiii_param_6,
	.param .u32 _Z21indexed_matmul_kernelI6__halfEvPKT_S3_PKfPKjPS1_iiiii_param_7,
	.param .u32 _Z21indexed_matmul_kernelI6__halfEvPKT_S3_PKfPKjPS1_iiiii_param_8,
	.param .u32 _Z21indexed_matmul_kernelI6__halfEvPKT_S3_PKfPKjPS1_iiiii_param_9
)
{
	.reg .pred 	%p<22>;
	.reg .b16 	%rs<32>;
	.reg .b32 	%r<112>;
	.reg .b32 	%f<155>;
	.reg .b64 	%rd<120>;

	ld.param.u64 	%rd11, [_Z21indexed_matmul_kernelI6__halfEvPKT_S3_PKfPKjPS1_iiiii_param_0];
	ld.param.u64 	%rd12, [_Z21indexed_matmul_kernelI6__halfEvPKT_S3_PKfPKjPS1_iiiii_param_1];
	ld.param.u64 	%rd13, [_Z21indexed_matmul_kernelI6__halfEvPKT_S3_PKfPKjPS1_iiiii_param_2];
	ld.param.u32 	%r61, [_Z21indexed_matmul_kernelI6__halfEvPKT_S3_PKfPKjPS1_iiiii_param_5];
	ld.param.u32 	%r57, [_Z21indexed_matmul_kernelI6__halfEvPKT_S3_PKfPKjPS1_iiiii_param_6];
	ld.param.u32 	%r62, [_Z21indexed_matmul_kernelI6__halfEvPKT_S3_PKfPKjPS1_iiiii_param_7];
	ld.param.u32 	%r59, [_Z21indexed_matmul_kernelI6__halfEvPKT_S3_PKfPKjPS1_iiiii_param_8];
	cvta.to.global.u64 	%rd1, %rd12;
	cvta.to.global.u64 	%rd2, %rd11;
	cvta.to.global.u64 	%rd3, %rd13;
	mov.u32 	%r1, %ctaid.x;
	mov.u32 	%r63, %ctaid.y;
	mov.u32 	%r64, %ntid.x;
	mov.u32 	%r65, %tid.x;
	mad.lo.s32 	%r66, %r63, %r64, %r65;
	setp.ge.s32 	%p1, %r1, %r61;
	setp.ge.s32 	%p2, %r66, %r62;
	or.pred  	%p3, %p1, %p2;
	@%p3 bra 	$L__BB0_29;
	setp.lt.s32 	%p4, %r59, 1;
	mov.f32 	%f154, 0f00000000;
	@%p4 bra 	$L__BB0_28;
	mul.lo.s32 	%r3, %r59, %r1;
	setp.lt.s32 	%p5, %r57, 1;
	mul.lo.s32 	%r4, %r57, %r1;
	@%p5 bra 	$L__BB0_16;
	and.b32  	%r5, %r57, 7;
	and.b32  	%r6, %r57, 3;
	and.b32  	%r7, %r57, 2147483640;
	and.b32  	%r8, %r57, 1;
	neg.s32 	%r9, %r7;
	shl.b32 	%r10, %r62, 3;
	shl.b32 	%r11, %r62, 1;
	mul.lo.s32 	%r12, %r62, 3;
	shl.b32 	%r13, %r62, 2;
	mul.lo.s32 	%r14, %r62, 5;
	mul.lo.s32 	%r15, %r62, 6;
	cvt.u64.u32 	%rd4, %r4;
	mov.f32 	%f154, 0f00000000;
	mov.b32 	%r93, 0;
	cvt.u64.u32 	%rd37, %r66;
	shl.b64 	%rd38, %rd4, 1;
	add.s64 	%rd39, %rd38, %rd2;
	add.s64 	%rd6, %rd39, 8;
$L__BB0_4:
	ld.param.u32 	%r92, [_Z21indexed_matmul_kernelI6__halfEvPKT_S3_PKfPKjPS1_iiiii_param_9];
	ld.param.u64 	%rd117, [_Z21indexed_matmul_kernelI6__halfEvPKT_S3_PKfPKjPS1_iiiii_param_3];
	setp.lt.u32 	%p14, %r57, 8;
	add.s32 	%r76, %r93, %r3;
	cvta.to.global.u64 	%rd32, %rd117;
	mul.wide.u32 	%rd33, %r76, 4;
	add.s64 	%rd34, %rd32, %rd33;
	ld.global.u32 	%r77, [%rd34];
	add.s64 	%rd35, %rd3, %rd33;
	ld.global.f32 	%f2, [%rd35];
	mul.lo.s32 	%r78, %r77, %r92;
	cvt.s64.s32 	%rd36, %r78;
	add.s64 	%rd5, %rd36, %rd37;
	mov.f32 	%f145, 0f00000000;
	mov.b32 	%r104, 0;
	@%p14 bra 	$L__BB0_7;
	mul.lo.s32 	%r95, %r62, 7;
	mov.f32 	%f145, 0f00000000;
	mov.b32 	%r94, 0;
	mov.u64 	%rd119, %rd6;
	mov.u32 	%r96, %r15;
	mov.u32 	%r97, %r14;
	mov.u32 	%r98, %r13;
	mov.u32 	%r99, %r12;
	mov.u32 	%r100, %r11;
	mov.u32 	%r101, %r62;
	mov.u32 	%r102, %r9;
$L__BB0_6:
	.pragma "nounroll";
	ld.global.u16 	%rs1, [%rd119+-8];
	// begin inline asm
	{  cvt.f32.f16 %f93, %rs1;}

	// end inline asm
	cvt.s64.s32 	%rd40, %r94;
	add.s64 	%rd41, %rd5, %rd40;
	shl.b64 	%rd42, %rd41, 1;
	add.s64 	%rd43, %rd1, %rd42;
	ld.global.u16 	%rs2, [%rd43];
	// begin inline asm
	{  cvt.f32.f16 %f94, %rs2;}

	// end inline asm
	fma.rn.f32 	%f109, %f93, %f94, %f145;
	ld.global.u16 	%rs3, [%rd119+-6];
	// begin inline asm
	{  cvt.f32.f16 %f95, %rs3;}

	// end inline asm
	cvt.s64.s32 	%rd44, %r101;
	add.s64 	%rd45, %rd5, %rd44;
	shl.b64 	%rd46, %rd45, 1;
	add.s64 	%rd47, %rd1, %rd46;
	ld.global.u16 	%rs4, [%rd47];
	// begin inline asm
	{  cvt.f32.f16 %f96, %rs4;}

	// end inline asm
	fma.rn.f32 	%f110, %f95, %f96, %f109;
	ld.global.u16 	%rs5, [%rd119+-4];
	// begin inline asm
	{  cvt.f32.f16 %f97, %rs5;}

	// end inline asm
	cvt.s64.s32 	%rd48, %r100;
	add.s64 	%rd49, %rd5, %rd48;
	shl.b64 	%rd50, %rd49, 1;
	add.s64 	%rd51, %rd1, %rd50;
	ld.global.u16 	%rs6, [%rd51];
	// begin inline asm
	{  cvt.f32.f16 %f98, %rs6;}

	// end inline asm
	fma.rn.f32 	%f111, %f97, %f98, %f110;
	ld.global.u16 	%rs7, [%rd119+-2];
	// begin inline asm
	{  cvt.f32.f16 %f99, %rs7;}

	// end inline asm
	cvt.s64.s32 	%rd52, %r99;
	add.s64 	%rd53, %rd5, %rd52;
	shl.b64 	%rd54, %rd53, 1;
	add.s64 	%rd55, %rd1, %rd54;
	ld.global.u16 	%rs8, [%rd55];
	// begin inline asm
	{  cvt.f32.f16 %f100, %rs8;}

	// end inline asm
	fma.rn.f32 	%f112, %f99, %f100, %f111;
	ld.global.u16 	%rs9, [%rd119];
	// begin inline asm
	{  cvt.f32.f16 %f101, %rs9;}

	// end inline asm
	cvt.s64.s32 	%rd56, %r98;
	add.s64 	%rd57, %rd5, %rd56;
	shl.b64 	%rd58, %rd57, 1;
	add.s64 	%rd59, %rd1, %rd58;
	ld.global.u16 	%rs10, [%rd59];
	// begin inline asm
	{  cvt.f32.f16 %f102, %rs10;}

	// end inline asm
	fma.rn.f32 	%f113, %f101, %f102, %f112;
	ld.global.u16 	%rs11, [%rd119+2];
	// begin inline asm
	{  cvt.f32.f16 %f103, %rs11;}

	// end inline asm
	cvt.s64.s32 	%rd60, %r97;
	add.s64 	%rd61, %rd5, %rd60;
	shl.b64 	%rd62, %rd61, 1;
	add.s64 	%rd63, %rd1, %rd62;
	ld.global.u16 	%rs12, [%rd63];
	// begin inline asm
	{  cvt.f32.f16 %f104, %rs12;}

	// end inline asm
	fma.rn.f32 	%f114, %f103, %f104, %f113;
	ld.global.u16 	%rs13, [%rd119+4];
	// begin inline asm
	{  cvt.f32.f16 %f105, %rs13;}

	// end inline asm
	cvt.s64.s32 	%rd64, %r96;
	add.s64 	%rd65, %rd5, %rd64;
	shl.b64 	%rd66, %rd65, 1;
	add.s64 	%rd67, %rd1, %rd66;
	ld.global.u16 	%rs14, [%rd67];
	// begin inline asm
	{  cvt.f32.f16 %f106, %rs14;}

	// end inline asm
	fma.rn.f32 	%f115, %f105, %f106, %f114;
	ld.global.u16 	%rs15, [%rd119+6];
	// begin inline asm
	{  cvt.f32.f16 %f107, %rs15;}

	// end inline asm
	cvt.s64.s32 	%rd68, %r95;
	add.s64 	%rd69, %rd5, %rd68;
	shl.b64 	%rd70, %rd69, 1;
	add.s64 	%rd71, %rd1, %rd70;
	ld.global.u16 	%rs16, [%rd71];
	// begin inline asm
	{  cvt.f32.f16 %f108, %rs16;}

	// end inline asm
	fma.rn.f32 	%f145, %f107, %f108, %f115;
	add.s32 	%r102, %r102, 8;
	add.s32 	%r101, %r101, %r10;
	add.s32 	%r100, %r100, %r10;
	add.s32 	%r99, %r99, %r10;
	add.s32 	%r98, %r98, %r10;
	add.s32 	%r97, %r97, %r10;
	add.s32 	%r96, %r96, %r10;
	add.s32 	%r95, %r95, %r10;
	add.s32 	%r94, %r94, %r10;
	add.s64 	%rd119, %rd119, 16;
	setp.ne.s32 	%p15, %r102, 0;
	mov.u32 	%r104, %r7;
	@%p15 bra 	$L__BB0_6;
$L__BB0_7:
	setp.eq.s32 	%p16, %r5, 0;
	@%p16 bra 	$L__BB0_15;
	add.s32 	%r80, %r5, -1;
	setp.lt.u32 	%p17, %r80, 3;
	@%p17 bra 	$L__BB0_10;
	add.s32 	%r81, %r104, %r4;
	mul.wide.u32 	%rd72, %r81, 2;
	add.s64 	%rd73, %rd2, %rd72;
	ld.global.u16 	%rs17, [%rd73];
	// begin inline asm
	{  cvt.f32.f16 %f117, %rs17;}

	// end inline asm
	mul.lo.s32 	%r82, %r104, %r62;
	cvt.s64.s32 	%rd74, %r82;
	add.s64 	%rd75, %rd5, %rd74;
	shl.b64 	%rd76, %rd75, 1;
	add.s64 	%rd77, %rd1, %rd76;
	ld.global.u16 	%rs18, [%rd77];
	// begin inline asm
	{  cvt.f32.f16 %f118, %rs18;}

	// end inline asm
	fma.rn.f32 	%f125, %f117, %f118, %f145;
	cvt.u64.u32 	%rd78, %r104;
	add.s64 	%rd79, %rd78, %rd4;
	shl.b64 	%rd80, %rd79, 1;
	add.s64 	%rd81, %rd2, %rd80;
	ld.global.u16 	%rs19, [%rd81+2];
	// begin inline asm
	{  cvt.f32.f16 %f119, %rs19;}

	// end inline asm
	add.s32 	%r83, %r82, %r62;
	cvt.s64.s32 	%rd82, %r83;
	add.s64 	%rd83, %rd5, %rd82;
	shl.b64 	%rd84, %rd83, 1;
	add.s64 	%rd85, %rd1, %rd84;
	ld.global.u16 	%rs20, [%rd85];
	// begin inline asm
	{  cvt.f32.f16 %f120, %rs20;}

	// end inline asm
	fma.rn.f32 	%f126, %f119, %f120, %f125;
	ld.global.u16 	%rs21, [%rd81+4];
	// begin inline asm
	{  cvt.f32.f16 %f121, %rs21;}

	// end inline asm
	add.s32 	%r84, %r83, %r62;
	cvt.s64.s32 	%rd86, %r84;
	add.s64 	%rd87, %rd5, %rd86;
	shl.b64 	%rd88, %rd87, 1;
	add.s64 	%rd89, %rd1, %rd88;
	ld.global.u16 	%rs22, [%rd89];
	// begin inline asm
	{  cvt.f32.f16 %f122, %rs22;}

	// end inline asm
	fma.rn.f32 	%f127, %f121, %f122, %f126;
	ld.global.u16 	%rs23, [%rd81+6];
	// begin inline asm
	{  cvt.f32.f16 %f123, %rs23;}

	// end inline asm
	add.s32 	%r85, %r84, %r62;
	cvt.s64.s32 	%rd90, %r85;
	add.s64 	%rd91, %rd5, %rd90;
	shl.b64 	%rd92, %rd91, 1;
	add.s64 	%rd93, %rd1, %rd92;
	ld.global.u16 	%rs24, [%rd93];
	// begin inline asm
	{  cvt.f32.f16 %f124, %rs24;}

	// end inline asm
	fma.rn.f32 	%f145, %f123, %f124, %f127;
	add.s32 	%r104, %r104, 4;
$L__BB0_10:
	setp.eq.s32 	%p18, %r6, 0;
	@%p18 bra 	$L__BB0_15;
	setp.eq.s32 	%p19, %r6, 1;
	@%p19 bra 	$L__BB0_13;
	add.s32 	%r86, %r104, %r4;
	mul.wide.u32 	%rd94, %r86, 2;
	add.s64 	%rd95, %rd2, %rd94;
	ld.global.u16 	%rs25, [%rd95];
	// begin inline asm
	{  cvt.f32.f16 %f129, %rs25;}

	// end inline asm
	mul.lo.s32 	%r87, %r104, %r62;
	cvt.s64.s32 	%rd96, %r87;
	add.s64 	%rd97, %rd5, %rd96;
	shl.b64 	%rd98, %rd97, 1;
	add.s64 	%rd99, %rd1, %rd98;
	ld.global.u16 	%rs26, [%rd99];
	// begin inline asm
	{  cvt.f32.f16 %f130, %rs26;}

	// end inline asm
	fma.rn.f32 	%f133, %f129, %f130, %f145;
	cvt.u64.u32 	%rd100, %r104;
	add.s64 	%rd101, %rd100, %rd4;
	shl.b64 	%rd102, %rd101, 1;
	add.s64 	%rd103, %rd2, %rd102;
	ld.global.u16 	%rs27, [%rd103+2];
	// begin inline asm
	{  cvt.f32.f16 %f131, %rs27;}

	// end inline asm
	add.s32 	%r88, %r87, %r62;
	cvt.s64.s32 	%rd104, %r88;
	add.s64 	%rd105, %rd5, %rd104;
	shl.b64 	%rd106, %rd105, 1;
	add.s64 	%rd107, %rd1, %rd106;
	ld.global.u16 	%rs28, [%rd107];
	// begin inline asm
	{  cvt.f32.f16 %f132, %rs28;}

	// end inline asm
	fma.rn.f32 	%f145, %f131, %f132, %f133;
	add.s32 	%r104, %r104, 2;
$L__BB0_13:
	setp.eq.s32 	%p20, %r8, 0;
	@%p20 bra 	$L__BB0_15;
	add.s32 	%r89, %r104, %r4;
	mul.wide.u32 	%rd108, %r89, 2;
	add.s64 	%rd109, %rd2, %rd108;
	ld.global.u16 	%rs29, [%rd109];
	// begin inline asm
	{  cvt.f32.f16 %f134, %rs29;}

	// end inline asm
	mul.lo.s32 	%r90, %r104, %r62;
	cvt.s64.s32 	%rd110, %r90;
	add.s64 	%rd111, %rd5, %rd110;
	shl.b64 	%rd112, %rd111, 1;
	add.s64 	%rd113, %rd1, %rd112;
	ld.global.u16 	%rs30, [%rd113];
	// begin inline asm
	{  cvt.f32.f16 %f135, %rs30;}

	// end inline asm
	fma.rn.f32 	%f145, %f134, %f135, %f145;
$L__BB0_15:
	fma.rn.f32 	%f154, %f2, %f145, %f154;
	add.s32 	%r93, %r93, 1;
	setp.eq.s32 	%p21, %r93, %r59;
	@%p21 bra 	$L__BB0_28;
	bra.uni 	$L__BB0_4;
$L__BB0_16:
	and.b32  	%r42, %r59, 15;
	setp.lt.u32 	%p6, %r59, 16;
	mov.f32 	%f154, 0f00000000;
	mov.b32 	%r108, 0;
	@%p6 bra 	$L__BB0_19;
	and.b32  	%r108, %r59, 2147483632;
	mov.f32 	%f154, 0f00000000;
	mov.b32 	%r106, 0;
$L__BB0_18:
	.pragma "nounroll";
	add.s32 	%r69, %r106, %r3;
	mul.wide.u32 	%rd14, %r69, 4;
	add.s64 	%rd15, %rd3, %rd14;
	ld.global.f32 	%f33, [%rd15];
	fma.rn.f32 	%f34, %f33, 0f00000000, %f154;
	ld.global.f32 	%f35, [%rd15+4];
	fma.rn.f32 	%f36, %f35, 0f00000000, %f34;
	ld.global.f32 	%f37, [%rd15+8];
	fma.rn.f32 	%f38, %f37, 0f00000000, %f36;
	ld.global.f32 	%f39, [%rd15+12];
	fma.rn.f32 	%f40, %f39, 0f00000000, %f38;
	ld.global.f32 	%f41, [%rd15+16];
	fma.rn.f32 	%f42, %f41, 0f00000000, %f40;
	ld.global.f32 	%f43, [%rd15+20];
	fma.rn.f32 	%f44, %f43, 0f00000000, %f42;
	ld.global.f32 	%f45, [%rd15+24];
	fma.rn.f32 	%f46, %f45, 0f00000000, %f44;
	ld.global.f32 	%f47, [%rd15+28];
	fma.rn.f32 	%f48, %f47, 0f00000000, %f46;
	ld.global.f32 	%f49, [%rd15+32];
	fma.rn.f32 	%f50, %f49, 0f00000000, %f48;
	ld.global.f32 	%f51, [%rd15+36];
	fma.rn.f32 	%f52, %f51, 0f00000000, %f50;
	ld.global.f32 	%f53, [%rd15+40];
	fma.rn.f32 	%f54, %f53, 0f00000000, %f52;
	ld.global.f32 	%f55, [%rd15+44];
	fma.rn.f32 	%f56, %f55, 0f00000000, %f54;
	ld.global.f32 	%f57, [%rd15+48];
	fma.rn.f32 	%f58, %f57, 0f00000000, %f56;
	ld.global.f32 	%f59, [%rd15+52];
	fma.rn.f32 	%f60, %f59, 0f00000000, %f58;
	ld.global.f32 	%f61, [%rd15+56];
	fma.rn.f32 	%f62, %f61, 0f00000000, %f60;
	ld.global.f32 	%f63, [%rd15+60];
	fma.rn.f32 	%f154, %f63, 0f00000000, %f62;
	add.s32 	%r106, %r106, 16;
	setp.ne.s32 	%p7, %r106, %r108;
	@%p7 bra 	$L__BB0_18;
$L__BB0_19:
	setp.eq.s32 	%p8, %r42, 0;
	@%p8 bra 	$L__BB0_28;
	and.b32  	%r47, %r59, 7;
	setp.lt.u32 	%p9, %r42, 8;
	@%p9 bra 	$L__BB0_22;
	add.s32 	%r70, %r108, %r3;
	mul.wide.u32 	%rd16, %r70, 4;
	add.s64 	%rd17, %rd3, %rd16;
	ld.global.f32 	%f65, [%rd17];
	fma.rn.f32 	%f66, %f65, 0f00000000, %f154;
	cvt.u64.u32 	%rd18, %r3;
	cvt.u64.u32 	%rd19, %r108;
	add.s64 	%rd20, %rd19, %rd18;
	shl.b64 	%rd21, %rd20, 2;
	add.s64 	%rd22, %rd3, %rd21;
	ld.global.f32 	%f67, [%rd22+4];
	fma.rn.f32 	%f68, %f67, 0f00000000, %f66;
	ld.global.f32 	%f69, [%rd22+8];
	fma.rn.f32 	%f70, %f69, 0f00000000, %f68;
	ld.global.f32 	%f71, [%rd22+12];
	fma.rn.f32 	%f72, %f71, 0f00000000, %f70;
	ld.global.f32 	%f73, [%rd22+16];
	fma.rn.f32 	%f74, %f73, 0f00000000, %f72;
	ld.global.f32 	%f75, [%rd22+20];
	fma.rn.f32 	%f76, %f75, 0f00000000, %f74;
	ld.global.f32 	%f77, [%rd22+24];
	fma.rn.f32 	%f78, %f77, 0f00000000, %f76;
	ld.global.f32 	%f79, [%rd22+28];
	fma.rn.f32 	%f154, %f79, 0f00000000, %f78;
	add.s32 	%r108, %r108, 8;
$L__BB0_22:
	setp.eq.s32 	%p10, %r47, 0;
	@%p10 bra 	$L__BB0_28;
	and.b32  	%r50, %r59, 3;
	setp.lt.u32 	%p11, %r47, 4;
	@%p11 bra 	$L__BB0_25;
	add.s32 	%r71, %r108, %r3;
	mul.wide.u32 	%rd23, %r71, 4;
	add.s64 	%rd24, %rd3, %rd23;
	ld.global.f32 	%f81, [%rd24];
	fma.rn.f32 	%f82, %f81, 0f00000000, %f154;
	cvt.u64.u32 	%rd25, %r3;
	cvt.u64.u32 	%rd26, %r108;
	add.s64 	%rd27, %rd26, %rd25;
	shl.b64 	%rd28, %rd27, 2;
	add.s64 	%rd29, %rd3, %rd28;
	ld.global.f32 	%f83, [%rd29+4];
	fma.rn.f32 	%f84, %f83, 0f00000000, %f82;
	ld.global.f32 	%f85, [%rd29+8];
	fma.rn.f32 	%f86, %f85, 0f00000000, %f84;
	ld.global.f32 	%f87, [%rd29+12];
	fma.rn.f32 	%f154, %f87, 0f00000000, %f86;
	add.s32 	%r108, %r108, 4;
$L__BB0_25:
	setp.eq.s32 	%p12, %r50, 0;
	@%p12 bra 	$L__BB0_28;
	mov.b32 	%r111, 0;
$L__BB0_27:
	.pragma "nounroll";
	add.s32 	%r73, %r108, %r3;
	mul.wide.u32 	%rd30, %r73, 4;
	add.s64 	%rd31, %rd3, %rd30;
	ld.global.f32 	%f88, [%rd31];
	fma.rn.f32 	%f154, %f88, 0f00000000, %f154;
	add.s32 	%r108, %r108, 1;
	add.s32 	%r111, %r111, 1;
	setp.ne.s32 	%p13, %r111, %r50;
	@%p13 bra 	$L__BB0_27;
$L__BB0_28:
	ld.param.u64 	%rd118, [_Z21indexed_matmul_kernelI6__halfEvPKT_S3_PKfPKjPS1_iiiii_param_4];
	// begin inline asm
	{  cvt.rn.f16.f32 %rs31, %f154;}

	// end inline asm
	mad.lo.s32 	%r91, %r62, %r1, %r66;
	cvta.to.global.u64 	%rd114, %rd118;
	mul.wide.s32 	%rd115, %r91, 2;
	add.s64 	%rd116, %rd114, %rd115;
	st.global.u16 	[%rd116], %rs31;
$L__BB0_29:
	ret;

}
	// .globl	_Z21indexed_matmul_kernelI13__nv_bfloat16EvPKT_S3_PKfPKjPS1_iiiii
.visible .entry _Z21indexed_matmul_kernelI13__nv_bfloat16EvPKT_S3_PKfPKjPS1_iiiii(
	.param .u64 .ptr .align 1 _Z21indexed_matmul_kernelI13__nv_bfloat16EvPKT_S3_PKfPKjPS1_iiiii_param_0,
	.param .u64 .ptr .align 1 _Z21indexed_matmul_kernelI13__nv_bfloat16EvPKT_S3_PKfPKjPS1_iiiii_param_1,
	.param .u64 .ptr .align 1 _Z21indexed_matmul_kernelI13__nv_bfloat16EvPKT_S3_PKfPKjPS1_iiiii_param_2,
	.param .u64 .ptr .align 1 _Z21indexed_matmul_kernelI13__nv_bfloat16EvPKT_S3_PKfPKjPS1_iiiii_param_3,
	.param .u64 .ptr .align 1 _Z21indexed_matmul_kernelI13__nv_bfloat16EvPKT_S3_PKfPKjPS1_iiiii_param_4,
	.param .u32 _Z21indexed_matmul_kernelI13__nv_bfloat16EvPKT_S3_PKfPKjPS1_iiiii_param_5,
	.param .u32 _Z21indexed_matmul_kernelI13__nv_bfloat16EvPKT_S3_PKfPKjPS1_iiiii_param_6,
	.param .u32 _Z21indexed_matmul_kernelI13__nv_bfloat16EvPKT_S3_PKfPKjPS1_iiiii_param_7,
	.param .u32 _Z21indexed_matmul_kernelI13__nv_bfloat16EvPKT_S3_PKfPKjPS1_iiiii_param_8,
	.param .u32 _Z21indexed_matmul_kernelI13__nv_bfloat16EvPKT_S3_PKfPKjPS1_iiiii_param_9
)
{
	.reg .pred 	%p<22>;
	.reg .b16 	%rs<32>;
	.reg .b32 	%r<112>;
	.reg .b32 	%f<155>;
	.reg .b64 	%rd<120>;

	ld.param.u64 	%rd11, [_Z21indexed_matmul_kernelI13__nv_bfloat16EvPKT_S3_PKfPKjPS1_iiiii_param_0];
	ld.param.u64 	%rd12, [_Z21indexed_matmul_kernelI13__nv_bfloat16EvPKT_S3_PKfPKjPS1_iiiii_param_1];
	ld.param.u64 	%rd13, [_Z21indexed_matmul_kernelI13__nv_bfloat16EvPKT_S3_PKfPKjPS1_iiiii_param_2];
	ld.param.u32 	%r61, [_Z21indexed_matmul_kernelI13__nv_bfloat16EvPKT_S3_PKfPKjPS1_iiiii_param_5];
	ld.param.u32 	%r57, [_Z21indexed_matmul_kernelI13__nv_bfloat16EvPKT_S3_PKfPKjPS1_iiiii_param_6];
	ld.param.u32 	%r62, [_Z21indexed_matmul_kernelI13__nv_bfloat16EvPKT_S3_PKfPKjPS1_iiiii_param_7];
	ld.param.u32 	%r59, [_Z21indexed_matmul_kernelI13__nv_bfloat16EvPKT_S3_PKfPKjPS1_iiiii_param_8];
	cvta.to.global.u64 	%rd1, %rd12;
	cvta.to.global.u64 	%rd2, %rd11;
	cvta.to.global.u64 	%rd3, %rd13;
	mov.u32 	%r1, %ctaid.x;
	mov.u32 	%r63, %ctaid.y;
	mov.u32 	%r64, %ntid.x;
	mov.u32 	%r65, %tid.x;
	mad.lo.s32 	%r66, %r63, %r64, %r65;
	setp.ge.s32 	%p1, %r1, %r61;
	setp.ge.s32 	%p2, %r66, %r62;
	or.pred  	%p3, %p1, %p2;
	@%p3 bra 	$L__BB1_29;
	setp.lt.s32 	%p4, %r59, 1;
	mov.f32 	%f154, 0f00000000;
	@%p4 bra 	$L__BB1_28;
	mul.lo.s32 	%r3, %r59, %r1;
	setp.lt.s32 	%p5, %r57, 1;
	mul.lo.s32 	%r4, %r57, %r1;
	@%p5 bra 	$L__BB1_16;
	and.b32  	%r5, %r57, 7;
	and.b32  	%r6, %r57, 3;
	and.b32  	%r7, %r57, 2147483640;
	and.b32  	%r8, %r57, 1;
	neg.s32 	%r9, %r7;
	shl.b32 	%r10, %r62, 3;
	shl.b32 	%r11, %r62, 1;
	mul.lo.s32 	%r12, %r62, 3;
	shl.b32 	%r13, %r62, 2;
	mul.lo.s32 	%r14, %r62, 5;
	mul.lo.s32 	%r15, %r62, 6;
	cvt.u64.u32 	%rd4, %r4;
	mov.f32 	%f154, 0f00000000;
	mov.b32 	%r93, 0;
	cvt.u64.u32 	%rd37, %r66;
	shl.b64 	%rd38, %rd4, 1;
	add.s64 	%rd39, %rd38, %rd2;
	add.s64 	%rd6, %rd39, 8;
$L__BB1_4:
	ld.param.u32 	%r92, [_Z21indexed_matmul_kernelI13__nv_bfloat16EvPKT_S3_PKfPKjPS1_iiiii_param_9];
	ld.param.u64 	%rd117, [_Z21indexed_matmul_kernelI13__nv_bfloat16EvPKT_S3_PKfPKjPS1_iiiii_param_3];
	setp.lt.u32 	%p14, %r57, 8;
	add.s32 	%r76, %r93, %r3;
	cvta.to.global.u64 	%rd32, %rd117;
	mul.wide.u32 	%rd33, %r76, 4;
	add.s64 	%rd34, %rd32, %rd33;
	ld.global.u32 	%r77, [%rd34];
	add.s64 	%rd35, %rd3, %rd33;
	ld.global.f32 	%f2, [%rd35];
	mul.lo.s32 	%r78, %r77, %r92;
	cvt.s64.s32 	%rd36, %r78;
	add.s64 	%rd5, %rd36, %rd37;
	mov.f32 	%f145, 0f00000000;
	mov.b32 	%r104, 0;
	@%p14 bra 	$L__BB1_7;
	mul.lo.s32 	%r95, %r62, 7;
	mov.f32 	%f145, 0f00000000;
	mov.b32 	%r94, 0;
	mov.u64 	%rd119, %rd6;
	mov.u32 	%r96, %r15;
	mov.u32 	%r97, %r14;
	mov.u32 	%r98, %r13;
	mov.u32 	%r99, %r12;
	mov.u32 	%r100, %r11;
	mov.u32 	%r101, %r62;
	mov.u32 	%r102, %r9;
$L__BB1_6:
	.pragma "nounroll";
	ld.global.u16 	%rs1, [%rd119+-8];
	// begin inline asm
	{ cvt.f32.bf16 %f93, %rs1;}

	// end inline asm
	cvt.s64.s32 	%rd40, %r94;
	add.s64 	%rd41, %rd5, %rd40;
	shl.b64 	%rd42, %rd41, 1;
	add.s64 	%rd43, %rd1, %rd42;
	ld.global.u16 	%rs2, [%rd43];
	// begin inline asm
	{ cvt.f32.bf16 %f94, %rs2;}

	// end inline asm
	fma.rn.f32 	%f109, %f93, %f94, %f145;
	ld.global.u16 	%rs3, [%rd119+-6];
	// begin inline asm
	{ cvt.f32.bf16 %f95, %rs3;}

	// end inline asm
	cvt.s64.s32 	%rd44, %r101;
	add.s64 	%rd45, %rd5, %rd44;
	shl.b64 	%rd46, %rd45, 1;
	add.s64 	%rd47, %rd1, %rd46;
	ld.global.u16 	%rs4, [%rd47];
	// begin inline asm
	{ cvt.f32.bf16 %f96, %rs4;}

	// end inline asm
	fma.rn.f32 	%f110, %f95, %f96, %f109;
	ld.global.u16 	%rs5, [%rd119+-4];
	// begin inline asm
	{ cvt.f32.bf16 %f97, %rs5;}

	// end inline asm
	cvt.s64.s32 	%rd48, %r100;
	add.s64 	%rd49, %rd5, %rd48;
	shl.b64 	%rd50, %rd49, 1;
	add.s64 	%rd51, %rd1, %rd50;
	ld.global.u16 	%rs6, [%rd51];
	// begin inline asm
	{ cvt.f32.bf16 %f98, %rs6;}

	// end inline asm
	fma.rn.f32 	%f111, %f97, %f98, %f110;
	ld.global.u16 	%rs7, [%rd119+-2];
	// begin inline asm
	{ cvt.f32.bf16 %f99, %rs7;}

	// end inline asm
	cvt.s64.s32 	%rd52, %r99;
	add.s64 	%rd53, %rd5, %rd52;
	shl.b64 	%rd54, %rd53, 1;
	add.s64 	%rd55, %rd1, %rd54;
	ld.global.u16 	%rs8, [%rd55];
	// begin inline asm
	{ cvt.f32.bf16 %f100, %rs8;}

	// end inline asm
	fma.rn.f32 	%f112, %f99, %f100, %f111;
	ld.global.u16 	%rs9, [%rd119];
	// begin inline asm
	{ cvt.f32.bf16 %f101, %rs9;}

	// end inline asm
	cvt.s64.s32 	%rd56, %r98;
	add.s64 	%rd57, %rd5, %rd56;
	shl.b64 	%rd58, %rd57, 1;
	add.s64 	%rd59, %rd1, %rd58;
	ld.global.u16 	%rs10, [%rd59];
	// begin inline asm
	{ cvt.f32.bf16 %f102, %rs10;}

	// end inline asm
	fma.rn.f32 	%f113, %f101, %f102, %f112;
	ld.global.u16 	%rs11, [%rd119+2];
	// begin inline asm
	{ cvt.f32.bf16 %f103, %rs11;}

	// end inline asm
	cvt.s64.s32 	%rd60, %r97;
	add.s64 	%rd61, %rd5, %rd60;
	shl.b64 	%rd62, %rd61, 1;
	add.s64 	%rd63, %rd1, %rd62;
	ld.global.u16 	%rs12, [%rd63];
	// begin inline asm
	{ cvt.f32.bf16 %f104, %rs12;}

	// end inline asm
	fma.rn.f32 	%f114, %f103, %f104, %f113;
	ld.global.u16 	%rs13, [%rd119+4];
	// begin inline asm
	{ cvt.f32.bf16 %f105, %rs13;}

	// end inline asm
	cvt.s64.s32 	%rd64, %r96;
	add.s64 	%rd65, %rd5, %rd64;
	shl.b64 	%rd66, %rd65, 1;
	add.s64 	%rd67, %rd1, %rd66;
	ld.global.u16 	%rs14, [%rd67];
	// begin inline asm
	{ cvt.f32.bf16 %f106, %rs14;}

	// end inline asm
	fma.rn.f32 	%f115, %f105, %f106, %f114;
	ld.global.u16 	%rs15, [%rd119+6];
	// begin inline asm
	{ cvt.f32.bf16 %f107, %rs15;}

	// end inline asm
	cvt.s64.s32 	%rd68, %r95;
	add.s64 	%rd69, %rd5, %rd68;
	shl.b64 	%rd70, %rd69, 1;
	add.s64 	%rd71, %rd1, %rd70;
	ld.global.u16 	%rs16, [%rd71];
	// begin inline asm
	{ cvt.f32.bf16 %f108, %rs16;}

	// end inline asm
	fma.rn.f32 	%f145, %f107, %f108, %f115;
	add.s32 	%r102, %r102, 8;
	add.s32 	%r101, %r101, %r10;
	add.s32 	%r100, %r100, %r10;
	add.s32 	%r99, %r99, %r10;
	add.s32 	%r98, %r98, %r10;
	add.s32 	%r97, %r97, %r10;
	add.s32 	%r96, %r96, %r10;
	add.s32 	%r95, %r95, %r10;
	add.s32 	%r94, %r94, %r10;
	add.s64 	%rd119, %rd119, 16;
	setp.ne.s32 	%p15, %r102, 0;
	mov.u32 	%r104, %r7;
	@%p15 bra 	$L__BB1_6;
$L__BB1_7:
	setp.eq.s32 	%p16, %r5, 0;
	@%p16 bra 	$L__BB1_15;
	add.s32 	%r80, %r5, -1;
	setp.lt.u32 	%p17, %r80, 3;
	@%p17 bra 	$L__BB1_10;
	add.s32 	%r81, %r104, %r4;
	mul.wide.u32 	%rd72, %r81, 2;
	add.s64 	%rd73, %rd2, %rd72;
	ld.global.u16 	%rs17, [%rd73];
	// begin inline asm
	{ cvt.f32.bf16 %f117, %rs17;}

	// end inline asm
	mul.lo.s32 	%r82, %r104, %r62;
	cvt.s64.s32 	%rd74, %r82;
	add.s64 	%rd75, %rd5, %rd74;
	shl.b64 	%rd76, %rd75, 1;
	add.s64 	%rd77, %rd1, %rd76;
	ld.global.u16 	%rs18, [%rd77];
	// begin inline asm
	{ cvt.f32.bf16 %f118, %rs18;}

	// end inline asm
	fma.rn.f32 	%f125, %f117, %f118, %f145;
	cvt.u64.u32 	%rd78, %r104;
	add.s64 	%rd79, %rd78, %rd4;
	shl.b64 	%rd80, %rd79, 1;
	add.s64 	%rd81, %rd2, %rd80;
	ld.global.u16 	%rs19, [%rd81+2];
	// begin inline asm
	{ cvt.f32.bf16 %f119, %rs19;}

	// end inline asm
	add.s32 	%r83, %r82, %r62;
	cvt.s64.s32 	%rd82, %r83;
	add.s64 	%rd83, %rd5, %rd82;
	shl.b64 	%rd84, %rd83, 1;
	add.s64 	%rd85, %rd1, %rd84;
	ld.global.u16 	%rs20, [%rd85];
	// begin inline asm
	{ cvt.f32.bf16 %f120, %rs20;}

	// end inline asm
	fma.rn.f32 	%f126, %f119, %f120, %f125;
	ld.global.u16 	%rs21, [%rd81+4];
	// begin inline asm
	{ cvt.f32.bf16 %f121, %rs21;}

	// end inline asm
	add.s32 	%r84, %r83, %r62;
	cvt.s64.s32 	%rd86, %r84;
	add.s64 	%rd87, %rd5, %rd86;
	shl.b64 	%rd88, %rd87, 1;
	add.s64 	%rd89, %rd1, %rd88;
	ld.global.u16 	%rs22, [%rd89];
	// begin inline asm
	{ cvt.f32.bf16 %f122, %rs22;}

	// end inline asm
	fma.rn.f32 	%f127, %f121, %f122, %f126;
	ld.global.u16 	%rs23, [%rd81+6];
	// begin inline asm
	{ cvt.f32.bf16 %f123, %rs23;}

	// end inline asm
	add.s32 	%r85, %r84, %r62;
	cvt.s64.s32 	%rd90, %r85;
	add.s64 	%rd91, %rd5, %rd90;
	shl.b64 	%rd92, %rd91, 1;
	add.s64 	%rd93, %rd1, %rd92;
	ld.global.u16 	%rs24, [%rd93];
	// begin inline asm
	{ cvt.f32.bf16 %f124, %rs24;}

	// end inline asm
	fma.rn.f32 	%f145, %f123, %f124, %f127;
	add.s32 	%r104, %r104, 4;
$L__BB1_10:
	setp.eq.s32 	%p18, %r6, 0;
	@%p18 bra 	$L__BB1_15;
	setp.eq.s32 	%p19, %r6, 1;
	@%p19 bra 	$L__BB1_13;
	add.s32 	%r86, %r104, %r4;
	mul.wide.u32 	%rd94, %r86, 2;
	add.s64 	%rd95, %rd2, %rd94;
	ld.global.u16 	%rs25, [%rd95];
	// begin inline asm
	{ cvt.f32.bf16 %f129, %rs25;}

	// end inline asm
	mul.lo.s32 	%r87, %r104, %r62;
	cvt.s64.s32 	%rd96, %r87;
	add.s64 	%rd97, %rd5, %rd96;
	shl.b64 	%rd98, %rd97, 1;
	add.s64 	%rd99, %rd1, %rd98;
	ld.global.u16 	%rs26, [%rd99];
	// begin inline asm
	{ cvt.f32.bf16 %f130, %rs26;}

	// end inline asm
	fma.rn.f32 	%f133, %f129, %f130, %f145;
	cvt.u64.u32 	%rd100, %r104;
	add.s64 	%rd101, %rd100, %rd4;
	shl.b64 	%rd102, %rd101, 1;
	add.s64 	%rd103, %rd2, %rd102;
	ld.global.u16 	%rs27, [%rd103+2];
	// begin inline asm
	{ cvt.f32.bf16 %f131, %rs27;}

	// end inline asm
	add.s32 	%r88, %r87, %r62;
	cvt.s64.s32 	%rd104, %r88;
	add.s64 	%rd105, %rd5, %rd104;
	shl.b64 	%rd106, %rd105, 1;
	add.s64 	%rd107, %rd1, %rd106;
	ld.global.u16 	%rs28, [%rd107];
	// begin inline asm
	{ cvt.f32.bf16 %f132, %rs28;}

	// end inline asm
	fma.rn.f32 	%f145, %f131, %f132, %f133;
	add.s32 	%r104, %r104, 2;
$L__BB1_13:
	setp.eq.s32 	%p20, %r8, 0;
	@%p20 bra 	$L__BB1_15;
	add.s32 	%r89, %r104, %r4;
	mul.wide.u32 	%rd108, %r89, 2;
	add.s64 	%rd109, %rd2, %rd108;
	ld.global.u16 	%rs29, [%rd109];
	// begin inline asm
	{ cvt.f32.bf16 %f134, %rs29;}

	// end inline asm
	mul.lo.s32 	%r90, %r104, %r62;
	cvt.s64.s32 	%rd110, %r90;
	add.s64 	%rd111, %rd5, %rd110;
	shl.b64 	%rd112, %rd111, 1;
	add.s64 	%rd113, %rd1, %rd112;
	ld.global.u16 	%rs30, [%rd113];
	// begin inline asm
	{ cvt.f32.bf16 %f135, %rs30;}

	// end inline asm
	fma.rn.f32 	%f145, %f134, %f135, %f145;
$L__BB1_15:
	fma.rn.f32 	%f154, %f2, %f145, %f154;
	add.s32 	%r93, %r93, 1;
	setp.eq.s32 	%p21, %r93, %r59;
	@%p21 bra 	$L__BB1_28;
	bra.uni 	$L__BB1_4;
$L__BB1_16:
	and.b32  	%r42, %r59, 15;
	setp.lt.u32 	%p6, %r59, 16;
	mov.f32 	%f154, 0f00000000;
	mov.b32 	%r108, 0;
	@%p6 bra 	$L__BB1_19;
	and.b32  	%r108, %r59, 2147483632;
	mov.f32 	%f154, 0f00000000;
	mov.b32 	%r106, 0;
$L__BB1_18:
	.pragma "nounroll";
	add.s32 	%r69, %r106, %r3;
	mul.wide.u32 	%rd14, %r69, 4;
	add.s64 	%rd15, %rd3, %rd14;
	ld.global.f32 	%f33, [%rd15];
	fma.rn.f32 	%f34, %f33, 0f00000000, %f154;
	ld.global.f32 	%f35, [%rd15+4];
	fma.rn.f32 	%f36, %f35, 0f00000000, %f34;
	ld.global.f32 	%f37, [%rd15+8];
	fma.rn.f32 	%f38, %f37, 0f00000000, %f36;
	ld.global.f32 	%f39, [%rd15+12];
	fma.rn.f32 	%f40, %f39, 0f00000000, %f38;
	ld.global.f32 	%f41, [%rd15+16];
	fma.rn.f32 	%f42, %f41, 0f00000000, %f40;
	ld.global.f32 	%f43, [%rd15+20];
	fma.rn.f32 	%f44, %f43, 0f00000000, %f42;
	ld.global.f32 	%f45, [%rd15+24];
	fma.rn.f32 	%f46, %f45, 0f00000000, %f44;
	ld.global.f32 	%f47, [%rd15+28];
	fma.rn.f32 	%f48, %f47, 0f00000000, %f46;
	ld.global.f32 	%f49, [%rd15+32];
	fma.rn.f32 	%f50, %f49, 0f00000000, %f48;
	ld.global.f32 	%f51, [%rd15+36];
	fma.rn.f32 	%f52, %f51, 0f00000000, %f50;
	ld.global.f32 	%f53, [%rd15+40];
	fma.rn.f32 	%f54, %f53, 0f00000000, %f52;
	ld.global.f32 	%f55, [%rd15+44];
	fma.rn.f32 	%f56, %f55, 0f00000000, %f54;
	ld.global.f32 	%f57, [%rd15+48];
	fma.rn.f32 	%f58, %f57, 0f00000000, %f56;
	ld.global.f32 	%f59, [%rd15+52];
	fma.rn.f32 	%f60, %f59, 0f00000000, %f58;
	ld.global.f32 	%f61, [%rd15+56];
	fma.rn.f32 	%f62, %f61, 0f00000000, %f60;
	ld.global.f32 	%f63, [%rd15+60];
	fma.rn.f32 	%f154, %f63, 0f00000000, %f62;
	add.s32 	%r106, %r106, 16;
	setp.ne.s32 	%p7, %r106, %r108;
	@%p7 bra 	$L__BB1_18;
$L__BB1_19:
	setp.eq.s32 	%p8, %r42, 0;
	@%p8 bra 	$L__BB1_28;
	and.b32  	%r47, %r59, 7;
	setp.lt.u32 	%p9, %r42, 8;
	@%p9 bra 	$L__BB1_22;
	add.s32 	%r70, %r108, %r3;
	mul.wide.u32 	%rd16, %r70, 4;
	add.s64 	%rd17, %rd3, %rd16;
	ld.global.f32 	%f65, [%rd17];
	fma.rn.f32 	%f66, %f65, 0f00000000, %f154;
	cvt.u64.u32 	%rd18, %r3;
	cvt.u64.u32 	%rd19, %r108;
	add.s64 	%rd20, %rd19, %rd18;
	shl.b64 	%rd21, %rd20, 2;
	add.s64 	%rd22, %rd3, %rd21;
	ld.global.f32 	%f67, [%rd22+4];
	fma.rn.f32 	%f68, %f67, 0f00000000, %f66;
	ld.global.f32 	%f69, [%rd22+8];
	fma.rn.f32 	%f70, %f69, 0f00000000, %f68;
	ld.global.f32 	%f71, [%rd22+12];
	fma.rn.f32 	%f72, %f71, 0f00000000, %f70;
	ld.global.f32 	%f73, [%rd22+16];
	fma.rn.f32 	%f74, %f73, 0f00000000, %f72;
	ld.global.f32 	%f75, [%rd22+20];
	fma.rn.f32 	%f76, %f75, 0f00000000, %f74;
	ld.global.f32 	%f77, [%rd22+24];
	fma.rn.f32 	%f78, %f77, 0f00000000, %f76;
	ld.global.f32 	%f79, [%rd22+28];
	fma.rn.f32 	%f154, %f79, 0f00000000, %f78;
	add.s32 	%r108, %r108, 8;
$L__BB1_22:
	setp.eq.s32 	%p10, %r47, 0;
	@%p10 bra 	$L__BB1_28;
	and.b32  	%r50, %r59, 3;
	setp.lt.u32 	%p11, %r47, 4;
	@%p11 bra 	$L__BB1_25;
	add.s32 	%r71, %r108, %r3;
	mul.wide.u32 	%rd23, %r71, 4;
	add.s64 	%rd24, %rd3, %rd23;
	ld.global.f32 	%f81, [%rd24];
	fma.rn.f32 	%f82, %f81, 0f00000000, %f154;
	cvt.u64.u32 	%rd25, %r3;
	cvt.u64.u32 	%rd26, %r108;
	add.s64 	%rd27, %rd26, %rd25;
	shl.b64 	%rd28, %rd27, 2;
	add.s64 	%rd29, %rd3, %rd28;
	ld.global.f32 	%f83, [%rd29+4];
	fma.rn.f32 	%f84, %f83, 0f00000000, %f82;
	ld.global.f32 	%f85, [%rd29+8];
	fma.rn.f32 	%f86, %f85, 0f00000000, %f84;
	ld.global.f32 	%f87, [%rd29+12];
	fma.rn.f32 	%f154, %f87, 0f00000000, %f86;
	add.s32 	%r108, %r108, 4;
$L__BB1_25:
	setp.eq.s32 	%p12, %r50, 0;
	@%p12 bra 	$L__BB1_28;
	mov.b32 	%r111, 0;
$L__BB1_27:
	.pragma "nounroll";
	add.s32 	%r73, %r108, %r3;
	mul.wide.u32 	%rd30, %r73, 4;
	add.s64 	%rd31, %rd3, %rd30;
	ld.global.f32 	%f88, [%rd31];
	fma.rn.f32 	%f154, %f88, 0f00000000, %f154;
	add.s32 	%r108, %r108, 1;
	add.s32 	%r111, %r111, 1;
	setp.ne.s32 	%p13, %r111, %r50;
	@%p13 bra 	$L__BB1_27;
$L__BB1_28:
	ld.param.u64 	%rd118, [_Z21indexed_matmul_kernelI13__nv_bfloat16EvPKT_S3_PKfPKjPS1_iiiii_param_4];
	// begin inline asm
	{  cvt.rn.bf16.f32 %rs31, %f154;}

	// end inline asm
	mad.lo.s32 	%r91, %r62, %r1, %r66;
	cvta.to.global.u64 	%rd114, %rd118;
	mul.wide.s32 	%rd115, %r91, 2;
	add.s64 	%rd116, %rd114, %rd115;
	st.global.u16 	[%rd116], %rs31;
$L__BB1_29:
	ret;

}
	// .globl	_Z21indexed_matmul_kernelIfEvPKT_S2_PKfPKjPS0_iiiii
.visible .entry _Z21indexed_matmul_kernelIfEvPKT_S2_PKfPKjPS0_iiiii(
	.param .u64 .ptr .align 1 _Z21indexed_matmul_kernelIfEvPKT_S2_PKfPKjPS0_iiiii_param_0,
	.param .u64 .ptr .align 1 _Z21indexed_matmul_kernelIfEvPKT_S2_PKfPKjPS0_iiiii_param_1,
	.param .u64 .ptr .align 1 _Z21indexed_matmul_kernelIfEvPKT_S2_PKfPKjPS0_iiiii_param_2,
	.param .u64 .ptr .align 1 _Z21indexed_matmul_kernelIfEvPKT_S2_PKfPKjPS0_iiiii_param_3,
	.param .u64 .ptr .align 1 _Z21indexed_matmul_kernelIfEvPKT_S2_PKfPKjPS0_iiiii_param_4,
	.param .u32 _Z21indexed_matmul_kernelIfEvPKT_S2_PKfPKjPS0_iiiii_param_5,
	.param .u32 _Z21indexed_matmul_kernelIfEvPKT_S2_PKfPKjPS0_iiiii_param_6,
	.param .u32 _Z21indexed_matmul_kernelIfEvPKT_S2_PKfPKjPS0_iiiii_param_7,
	.param .u32 _Z21indexed_matmul_kernelIfEvPKT_S2_PKfPKjPS0_iiiii_param_8,
	.param .u32 _Z21indexed_matmul_kernelIfEvPKT_S2_PKfPKjPS0_iiiii_param_9
)
{
	.reg .pred 	%p<22>;
	.reg .b32 	%r<112>;
	.reg .b32 	%f<154>;
	.reg .b64 	%rd<120>;

	ld.param.u64 	%rd11, [_Z21indexed_matmul_kernelIfEvPKT_S2_PKfPKjPS0_iiiii_param_0];
	ld.param.u64 	%rd12, [_Z21indexed_matmul_kernelIfEvPKT_S2_PKfPKjPS0_iiiii_param_1];
	ld.param.u64 	%rd13, [_Z21indexed_matmul_kernelIfEvPKT_S2_PKfPKjPS0_iiiii_param_2];
	ld.param.u32 	%r61, [_Z21indexed_matmul_kernelIfEvPKT_S2_PKfPKjPS0_iiiii_param_5];
	ld.param.u32 	%r57, [_Z21indexed_matmul_kernelIfEvPKT_S2_PKfPKjPS0_iiiii_param_6];
	ld.param.u32 	%r62, [_Z21indexed_matmul_kernelIfEvPKT_S2_PKfPKjPS0_iiiii_param_7];
	ld.param.u32 	%r59, [_Z21indexed_matmul_kernelIfEvPKT_S2_PKfPKjPS0_iiiii_param_8];
	cvta.to.global.u64 	%rd1, %rd12;
	cvta.to.global.u64 	%rd2, %rd11;
	cvta.to.global.u64 	%rd3, %rd13;
	mov.u32 	%r1, %ctaid.x;
	mov.u32 	%r63, %ctaid.y;
	mov.u32 	%r64, %ntid.x;
	mov.u32 	%r65, %tid.x;
	mad.lo.s32 	%r66, %r63, %r64, %r65;
	setp.ge.s32 	%p1, %r1, %r61;
	setp.ge.s32 	%p2, %r66, %r62;
	or.pred  	%p3, %p1, %p2;
	@%p3 bra 	$L__BB2_29;
	setp.lt.s32 	%p4, %r59, 1;
	mov.f32 	%f153, 0f00000000;
	@%p4 bra 	$L__BB2_28;
	mul.lo.s32 	%r3, %r59, %r1;
	setp.lt.s32 	%p5, %r57, 1;
	mul.lo.s32 	%r4, %r57, %r1;
	@%p5 bra 	$L__BB2_16;
	and.b32  	%r5, %r57, 7;
	and.b32  	%r6, %r57, 3;
	and.b32  	%r7, %r57, 2147483640;
	and.b32  	%r8, %r57, 1;
	neg.s32 	%r9, %r7;
	shl.b32 	%r10, %r62, 3;
	shl.b32 	%r11, %r62, 1;
	mul.lo.s32 	%r12, %r62, 3;
	shl.b32 	%r13, %r62, 2;
	mul.lo.s32 	%r14, %r62, 5;
	mul.lo.s32 	%r15, %r62, 6;
	cvt.u64.u32 	%rd4, %r4;
	mov.f32 	%f153, 0f00000000;
	mov.b32 	%r93, 0;
	cvt.u64.u32 	%rd37, %r66;
	shl.b64 	%rd38, %rd4, 2;
	add.s64 	%rd39, %rd38, %rd2;
	add.s64 	%rd6, %rd39, 16;
$L__BB2_4:
	ld.param.u32 	%r92, [_Z21indexed_matmul_kernelIfEvPKT_S2_PKfPKjPS0_iiiii_param_9];
	ld.param.u64 	%rd117, [_Z21indexed_matmul_kernelIfEvPKT_S2_PKfPKjPS0_iiiii_param_3];
	setp.lt.u32 	%p14, %r57, 8;
	add.s32 	%r76, %r93, %r3;
	cvta.to.global.u64 	%rd32, %rd117;
	mul.wide.u32 	%rd33, %r76, 4;
	add.s64 	%rd34, %rd32, %rd33;
	ld.global.u32 	%r77, [%rd34];
	add.s64 	%rd35, %rd3, %rd33;
	ld.global.f32 	%f2, [%rd35];
	mul.lo.s32 	%r78, %r77, %r92;
	cvt.s64.s32 	%rd36, %r78;
	add.s64 	%rd5, %rd36, %rd37;
	mov.f32 	%f144, 0f00000000;
	mov.b32 	%r104, 0;
	@%p14 bra 	$L__BB2_7;
	mul.lo.s32 	%r95, %r62, 7;
	mov.f32 	%f144, 0f00000000;
	mov.b32 	%r94, 0;
	mov.u64 	%rd119, %rd6;
	mov.u32 	%r96, %r15;
	mov.u32 	%r97, %r14;
	mov.u32 	%r98, %r13;
	mov.u32 	%r99, %r12;
	mov.u32 	%r100, %r11;
	mov.u32 	%r101, %r62;
	mov.u32 	%r102, %r9;
$L__BB2_6:
	.pragma "nounroll";
	ld.global.f32 	%f93, [%rd119+-16];
	cvt.s64.s32 	%rd40, %r94;
	add.s64 	%rd41, %rd5, %rd40;
	shl.b64 	%rd42, %rd41, 2;
	add.s64 	%rd43, %rd1, %rd42;
	ld.global.f32 	%f94, [%rd43];
	fma.rn.f32 	%f95, %f93, %f94, %f144;
	ld.global.f32 	%f96, [%rd119+-12];
	cvt.s64.s32 	%rd44, %r101;
	add.s64 	%rd45, %rd5, %rd44;
	shl.b64 	%rd46, %rd45, 2;
	add.s64 	%rd47, %rd1, %rd46;
	ld.global.f32 	%f97, [%rd47];
	fma.rn.f32 	%f98, %f96, %f97, %f95;
	ld.global.f32 	%f99, [%rd119+-8];
	cvt.s64.s32 	%rd48, %r100;
	add.s64 	%rd49, %rd5, %rd48;
	shl.b64 	%rd50, %rd49, 2;
	add.s64 	%rd51, %rd1, %rd50;
	ld.global.f32 	%f100, [%rd51];
	fma.rn.f32 	%f101, %f99, %f100, %f98;
	ld.global.f32 	%f102, [%rd119+-4];
	cvt.s64.s32 	%rd52, %r99;
	add.s64 	%rd53, %rd5, %rd52;
	shl.b64 	%rd54, %rd53, 2;
	add.s64 	%rd55, %rd1, %rd54;
	ld.global.f32 	%f103, [%rd55];
	fma.rn.f32 	%f104, %f102, %f103, %f101;
	ld.global.f32 	%f105, [%rd119];
	cvt.s64.s32 	%rd56, %r98;
	add.s64 	%rd57, %rd5, %rd56;
	shl.b64 	%rd58, %rd57, 2;
	add.s64 	%rd59, %rd1, %rd58;
	ld.global.f32 	%f106, [%rd59];
	fma.rn.f32 	%f107, %f105, %f106, %f104;
	ld.global.f32 	%f108, [%rd119+4];
	cvt.s64.s32 	%rd60, %r97;
	add.s64 	%rd61, %rd5, %rd60;
	shl.b64 	%rd62, %rd61, 2;
	add.s64 	%rd63, %rd1, %rd62;
	ld.global.f32 	%f109, [%rd63];
	fma.rn.f32 	%f110, %f108, %f109, %f107;
	ld.global.f32 	%f111, [%rd119+8];
	cvt.s64.s32 	%rd64, %r96;
	add.s64 	%rd65, %rd5, %rd64;
	shl.b64 	%rd66, %rd65, 2;
	add.s64 	%rd67, %rd1, %rd66;
	ld.global.f32 	%f112, [%rd67];
	fma.rn.f32 	%f113, %f111, %f112, %f110;
	ld.global.f32 	%f114, [%rd119+12];
	cvt.s64.s32 	%rd68, %r95;
	add.s64 	%rd69, %rd5, %rd68;
	shl.b64 	%rd70, %rd69, 2;
	add.s64 	%rd71, %rd1, %rd70;
	ld.global.f32 	%f115, [%rd71];
	fma.rn.f32 	%f144, %f114, %f115, %f113;
	add.s32 	%r102, %r102, 8;
	add.s32 	%r101, %r101, %r10;
	add.s32 	%r100, %r100, %r10;
	add.s32 	%r99, %r99, %r10;
	add.s32 	%r98, %r98, %r10;
	add.s32 	%r97, %r97, %r10;
	add.s32 	%r96, %r96, %r10;
	add.s32 	%r95, %r95, %r10;
	add.s32 	%r94, %r94, %r10;
	add.s64 	%rd119, %rd119, 32;
	setp.ne.s32 	%p15, %r102, 0;
	mov.u32 	%r104, %r7;
	@%p15 bra 	$L__BB2_6;
$L__BB2_7:
	setp.eq.s32 	%p16, %r5, 0;
	@%p16 bra 	$L__BB2_15;
	add.s32 	%r80, %r5, -1;
	setp.lt.u32 	%p17, %r80, 3;
	@%p17 bra 	$L__BB2_10;
	add.s32 	%r81, %r104, %r4;
	mul.wide.u32 	%rd72, %r81, 4;
	add.s64 	%rd73, %rd2, %rd72;
	ld.global.f32 	%f117, [%rd73];
	mul.lo.s32 	%r82, %r104, %r62;
	cvt.s64.s32 	%rd74, %r82;
	add.s64 	%rd75, %rd5, %rd74;
	shl.b64 	%rd76, %rd75, 2;
	add.s64 	%rd77, %rd1, %rd76;
	ld.global.f32 	%f118, [%rd77];
	fma.rn.f32 	%f119, %f117, %f118, %f144;
	cvt.u64.u32 	%rd78, %r104;
	add.s64 	%rd79, %rd78, %rd4;
	shl.b64 	%rd80, %rd79, 2;
	add.s64 	%rd81, %rd2, %rd80;
	ld.global.f32 	%f120, [%rd81+4];
	add.s32 	%r83, %r82, %r62;
	cvt.s64.s32 	%rd82, %r83;
	add.s64 	%rd83, %rd5, %rd82;
	shl.b64 	%rd84, %rd83, 2;
	add.s64 	%rd85, %rd1, %rd84;
	ld.global.f32 	%f121, [%rd85];
	fma.rn.f32 	%f122, %f120, %f121, %f119;
	ld.global.f32 	%f123, [%rd81+8];
	add.s32 	%r84, %r83, %r62;
	cvt.s64.s32 	%rd86, %r84;
	add.s64 	%rd87, %rd5, %rd86;
	shl.b64 	%rd88, %rd87, 2;
	add.s64 	%rd89, %rd1, %rd88;
	ld.global.f32 	%f124, [%rd89];
	fma.rn.f32 	%f125, %f123, %f124, %f122;
	ld.global.f32 	%f126, [%rd81+12];
	add.s32 	%r85, %r84, %r62;
	cvt.s64.s32 	%rd90, %r85;
	add.s64 	%rd91, %rd5, %rd90;
	shl.b64 	%rd92, %rd91, 2;
	add.s64 	%rd93, %rd1, %rd92;
	ld.global.f32 	%f127, [%rd93];
	fma.rn.f32 	%f144, %f126, %f127, %f125;
	add.s32 	%r104, %r104, 4;
$L__BB2_10:
	setp.eq.s32 	%p18, %r6, 0;
	@%p18 bra 	$L__BB2_15;
	setp.eq.s32 	%p19, %r6, 1;
	@%p19 bra 	$L__BB2_13;
	add.s32 	%r86, %r104, %r4;
	mul.wide.u32 	%rd94, %r86, 4;
	add.s64 	%rd95, %rd2, %rd94;
	ld.global.f32 	%f129, [%rd95];
	mul.lo.s32 	%r87, %r104, %r62;
	cvt.s64.s32 	%rd96, %r87;
	add.s64 	%rd97, %rd5, %rd96;
	shl.b64 	%rd98, %rd97, 2;
	add.s64 	%rd99, %rd1, %rd98;
	ld.global.f32 	%f130, [%rd99];
	fma.rn.f32 	%f131, %f129, %f130, %f144;
	cvt.u64.u32 	%rd100, %r104;
	add.s64 	%rd101, %rd100, %rd4;
	shl.b64 	%rd102, %rd101, 2;
	add.s64 	%rd103, %rd2, %rd102;
	ld.global.f32 	%f132, [%rd103+4];
	add.s32 	%r88, %r87, %r62;
	cvt.s64.s32 	%rd104, %r88;
	add.s64 	%rd105, %rd5, %rd104;
	shl.b64 	%rd106, %rd105, 2;
	add.s64 	%rd107, %rd1, %rd106;
	ld.global.f32 	%f133, [%rd107];
	fma.rn.f32 	%f144, %f132, %f133, %f131;
	add.s32 	%r104, %r104, 2;
$L__BB2_13:
	setp.eq.s32 	%p20, %r8, 0;
	@%p20 bra 	$L__BB2_15;
	add.s32 	%r89, %r104, %r4;
	mul.wide.u32 	%rd108, %r89, 4;
	add.s64 	%rd109, %rd2, %rd108;
	ld.global.f32 	%f134, [%rd109];
	mul.lo.s32 	%r90, %r104, %r62;
	cvt.s64.s32 	%rd110, %r90;
	add.s64 	%rd111, %rd5, %rd110;
	shl.b64 	%rd112, %rd111, 2;
	add.s64 	%rd113, %rd1, %rd112;
	ld.global.f32 	%f135, [%rd113];
	fma.rn.f32 	%f144, %f134, %f135, %f144;
$L__BB2_15:
	fma.rn.f32 	%f153, %f2, %f144, %f153;
	add.s32 	%r93, %r93, 1;
	setp.eq.s32 	%p21, %r93, %r59;
	@%p21 bra 	$L__BB2_28;
	bra.uni 	$L__BB2_4;
$L__BB2_16:
	and.b32  	%r42, %r59, 15;
	setp.lt.u32 	%p6, %r59, 16;
	mov.f32 	%f153, 0f00000000;
	mov.b32 	%r108, 0;
	@%p6 bra 	$L__BB2_19;
	and.b32  	%r108, %r59, 2147483632;
	mov.f32 	%f153, 0f00000000;
	mov.b32 	%r106, 0;
$L__BB2_18:
	.pragma "nounroll";
	add.s32 	%r69, %r106, %r3;
	mul.wide.u32 	%rd14, %r69, 4;
	add.s64 	%rd15, %rd3, %rd14;
	ld.global.f32 	%f33, [%rd15];
	fma.rn.f32 	%f34, %f33, 0f00000000, %f153;
	ld.global.f32 	%f35, [%rd15+4];
	fma.rn.f32 	%f36, %f35, 0f00000000, %f34;
	ld.global.f32 	%f37, [%rd15+8];
	fma.rn.f32 	%f38, %f37, 0f00000000, %f36;
	ld.global.f32 	%f39, [%rd15+12];
	fma.rn.f32 	%f40, %f39, 0f00000000, %f38;
	ld.global.f32 	%f41, [%rd15+16];
	fma.rn.f32 	%f42, %f41, 0f00000000, %f40;
	ld.global.f32 	%f43, [%rd15+20];
	fma.rn.f32 	%f44, %f43, 0f00000000, %f42;
	ld.global.f32 	%f45, [%rd15+24];
	fma.rn.f32 	%f46, %f45, 0f00000000, %f44;
	ld.global.f32 	%f47, [%rd15+28];
	fma.rn.f32 	%f48, %f47, 0f00000000, %f46;
	ld.global.f32 	%f49, [%rd15+32];
	fma.rn.f32 	%f50, %f49, 0f00000000, %f48;
	ld.global.f32 	%f51, [%rd15+36];
	fma.rn.f32 	%f52, %f51, 0f00000000, %f50;
	ld.global.f32 	%f53, [%rd15+40];
	fma.rn.f32 	%f54, %f53, 0f00000000, %f52;
	ld.global.f32 	%f55, [%rd15+44];
	fma.rn.f32 	%f56, %f55, 0f00000000, %f54;
	ld.global.f32 	%f57, [%rd15+48];
	fma.rn.f32 	%f58, %f57, 0f00000000, %f56;
	ld.global.f32 	%f59, [%rd15+52];
	fma.rn.f32 	%f60, %f59, 0f00000000, %f58;
	ld.global.f32 	%f61, [%rd15+56];
	fma.rn.f32 	%f62, %f61, 0f00000000, %f60;
	ld.global.f32 	%f63, [%rd15+60];
	fma.rn.f32 	%f153, %f63, 0f00000000, %f62;
	add.s32 	%r106, %r106, 16;
	setp.ne.s32 	%p7, %r106, %r108;
	@%p7 bra 	$L__BB2_18;
$L__BB2_19:
	setp.eq.s32 	%p8, %r42, 0;
	@%p8 bra 	$L__BB2_28;
	and.b32  	%r47, %r59, 7;
	setp.lt.u32 	%p9, %r42, 8;
	@%p9 bra 	$L__BB2_22;
	add.s32 	%r70, %r108, %r3;
	mul.wide.u32 	%rd16, %r70, 4;
	add.s64 	%rd17, %rd3, %rd16;
	ld.global.f32 	%f65, [%rd17];
	fma.rn.f32 	%f66, %f65, 0f00000000, %f153;
	cvt.u64.u32 	%rd18, %r3;
	cvt.u64.u32 	%rd19, %r108;
	add.s64 	%rd20, %rd19, %rd18;
	shl.b64 	%rd21, %rd20, 2;
	add.s64 	%rd22, %rd3, %rd21;
	ld.global.f32 	%f67, [%rd22+4];
	fma.rn.f32 	%f68, %f67, 0f00000000, %f66;
	ld.global.f32 	%f69, [%rd22+8];
	fma.rn.f32 	%f70, %f69, 0f00000000, %f68;
	ld.global.f32 	%f71, [%rd22+12];
	fma.rn.f32 	%f72, %f71, 0f00000000, %f70;
	ld.global.f32 	%f73, [%rd22+16];
	fma.rn.f32 	%f74, %f73, 0f00000000, %f72;
	ld.global.f32 	%f75, [%rd22+20];
	fma.rn.f32 	%f76, %f75, 0f00000000, %f74;
	ld.global.f32 	%f77, [%rd22+24];
	fma.rn.f32 	%f78, %f77, 0f00000000, %f76;
	ld.global.f32 	%f79, [%rd22+28];
	fma.rn.f32 	%f153, %f79, 0f00000000, %f78;
	add.s32 	%r108, %r108, 8;
$L__BB2_22:
	setp.eq.s32 	%p10, %r47, 0;
	@%p10 bra 	$L__BB2_28;
	and.b32  	%r50, %r59, 3;
	setp.lt.u32 	%p11, %r47, 4;
	@%p11 bra 	$L__BB2_25;
	add.s32 	%r71, %r108, %r3;
	mul.wide.u32 	%rd23, %r71, 4;
	add.s64 	%rd24, %rd3, %rd23;
	ld.global.f32 	%f81, [%rd24];
	fma.rn.f32 	%f82, %f81, 0f00000000, %f153;
	cvt.u64.u32 	%rd25, %r3;
	cvt.u64.u32 	%rd26, %r108;
	add.s64 	%rd27, %rd26, %rd25;
	shl.b64 	%rd28, %rd27, 2;
	add.s64 	%rd29, %rd3, %rd28;
	ld.global.f32 	%f83, [%rd29+4];
	fma.rn.f32 	%f84, %f83, 0f00000000, %f82;
	ld.global.f32 	%f85, [%rd29+8];
	fma.rn.f32 	%f86, %f85, 0f00000000, %f84;
	ld.global.f32 	%f87, [%rd29+12];
	fma.rn.f32 	%f153, %f87, 0f00000000, %f86;
	add.s32 	%r108, %r108, 4;
$L__BB2_25:
	setp.eq.s32 	%p12, %r50, 0;
	@%p12 bra 	$L__BB2_28;
	mov.b32 	%r111, 0;
$L__BB2_27:
	.pragma "nounroll";
	add.s32 	%r73, %r108, %r3;
	mul.wide.u32 	%rd30, %r73, 4;
	add.s64 	%rd31, %rd3, %rd30;
	ld.global.f32 	%f88, [%rd31];
	fma.rn.f32 	%f153, %f88, 0f00000000, %f153;
	add.s32 	%r108, %r108, 1;
	add.s32 	%r111, %r111, 1;
	setp.ne.s32 	%p13, %r111, %r50;
	@%p13 bra 	$L__BB2_27;
$L__BB2_28:
	ld.param.u64 	%rd118, [_Z21indexed_matmul_kernelIfEvPKT_S2_PKfPKjPS0_iiiii_param_4];
	mad.lo.s32 	%r91, %r62, %r1, %r66;
	cvta.to.global.u64 	%rd114, %rd118;
	mul.wide.s32 	%rd115, %r91, 4;
	add.s64 	%rd116, %rd114, %rd115;
	st.global.f32 	[%rd116], %f153;
$L__BB2_29:
	ret;

}
	// .globl	_Z31indexed_matmul_kernel_optimizedI6__halfEvPKT_S3_PKfPKjPS1_iiiii
.visible .entry _Z31indexed_matmul_kernel_optimizedI6__halfEvPKT_S3_PKfPKjPS1_iiiii(
	.param .u64 .ptr .align 1 _Z31indexed_matmul_kernel_optimizedI6__halfEvPKT_S3_PKfPKjPS1_iiiii_param_0,
	.param .u64 .ptr .align 1 _Z31indexed_matmul_kernel_optimizedI6__halfEvPKT_S3_PKfPKjPS1_iiiii_param_1,
	.param .u64 .ptr .align 1 _Z31indexed_matmul_kernel_optimizedI6__halfEvPKT_S3_PKfPKjPS1_iiiii_param_2,
	.param .u64 .ptr .align 1 _Z31indexed_matmul_kernel_optimizedI6__halfEvPKT_S3_PKfPKjPS1_iiiii_param_3,
	.param .u64 .ptr .align 1 _Z31indexed_matmul_kernel_optimizedI6__halfEvPKT_S3_PKfPKjPS1_iiiii_param_4,
	.param .u32 _Z31indexed_matmul_kernel_optimizedI6__halfEvPKT_S3_PKfPKjPS1_iiiii_param_5,
	.param .u32 _Z31indexed_matmul_kernel_optimizedI6__halfEvPKT_S3_PKfPKjPS1_iiiii_param_6,
	.param .u32 _Z31indexed_matmul_kernel_optimizedI6__halfEvPKT_S3_PKfPKjPS1_iiiii_param_7,
	.param .u32 _Z31indexed_matmul_kernel_optimizedI6__halfEvPKT_S3_PKfPKjPS1_iiiii_param_8,
	.param .u32 _Z31indexed_matmul_kernel_optimizedI6__halfEvPKT_S3_PKfPKjPS1_iiiii_param_9
)
{
	.reg .pred 	%p<37>;
	.reg .b16 	%rs<74>;
	.reg .b32 	%r<232>;
	.reg .b32 	%f<207>;
	.reg .b64 	%rd<185>;

	ld.param.u64 	%rd8, [_Z31indexed_matmul_kernel_optimizedI6__halfEvPKT_S3_PKfPKjPS1_iiiii_param_0];
	ld.param.u64 	%rd9, [_Z31indexed_matmul_kernel_optimizedI6__halfEvPKT_S3_PKfPKjPS1_iiiii_param_1];
	ld.param.u64 	%rd10, [_Z31indexed_matmul_kernel_optimizedI6__halfEvPKT_S3_PKfPKjPS1_iiiii_param_2];
	ld.param.u64 	%rd11, [_Z31indexed_matmul_kernel_optimizedI6__halfEvPKT_S3_PKfPKjPS1_iiiii_param_4];
	ld.param.u32 	%r112, [_Z31indexed_matmul_kernel_optimizedI6__halfEvPKT_S3_PKfPKjPS1_iiiii_param_5];
	ld.param.u32 	%r108, [_Z31indexed_matmul_kernel_optimizedI6__halfEvPKT_S3_PKfPKjPS1_iiiii_param_6];
	ld.param.u32 	%r109, [_Z31indexed_matmul_kernel_optimizedI6__halfEvPKT_S3_PKfPKjPS1_iiiii_param_7];
	ld.param.u32 	%r110, [_Z31indexed_matmul_kernel_optimizedI6__halfEvPKT_S3_PKfPKjPS1_iiiii_param_8];
	cvta.to.global.u64 	%rd1, %rd8;
	cvta.to.global.u64 	%rd2, %rd9;
	cvta.to.global.u64 	%rd3, %rd10;
	cvta.to.global.u64 	%rd4, %rd11;
	mov.u32 	%r1, %ctaid.x;
	mov.u32 	%r230, %tid.x;
	mov.u32 	%r3, %ntid.x;
	setp.ge.s32 	%p1, %r1, %r112;
	@%p1 bra 	$L__BB3_49;
	setp.ge.s32 	%p2, %r230, %r108;
	@%p2 bra 	$L__BB3_8;
	mul.lo.s32 	%r4, %r108, %r1;
	add.s32 	%r113, %r230, %r3;
	max.u32 	%r114, %r108, %r113;
	setp.lt.u32 	%p3, %r113, %r108;
	selp.u32 	%r115, 1, 0, %p3;
	add.s32 	%r116, %r113, %r115;
	sub.s32 	%r117, %r114, %r116;
	div.u32 	%r118, %r117, %r3;
	add.s32 	%r5, %r118, %r115;
	and.b32  	%r119, %r5, 3;
	setp.eq.s32 	%p4, %r119, 3;
	mov.u32 	%r198, %r230;
	@%p4 bra 	$L__BB3_5;
	add.s32 	%r121, %r5, 1;
	and.b32  	%r6, %r121, 3;
	mov.b32 	%r197, 0;
	mov.u32 	%r198, %r230;
$L__BB3_4:
	.pragma "nounroll";
	shl.b32 	%r122, %r198, 1;
	mov.u32 	%r123, shared_mem;
	add.s32 	%r124, %r123, %r122;
	add.s32 	%r125, %r198, %r4;
	mul.wide.s32 	%rd12, %r125, 2;
	add.s64 	%rd13, %rd1, %rd12;
	ld.global.u16 	%rs3, [%rd13];
	st.shared.u16 	[%r124], %rs3;
	add.s32 	%r198, %r198, %r3;
	add.s32 	%r197, %r197, 1;
	setp.ne.s32 	%p5, %r197, %r6;
	@%p5 bra 	$L__BB3_4;
$L__BB3_5:
	setp.lt.u32 	%p6, %r5, 3;
	@%p6 bra 	$L__BB3_8;
	mov.u32 	%r127, shared_mem;
	shl.b32 	%r130, %r3, 1;
	cvt.u64.u32 	%rd16, %r130;
	shl.b32 	%r134, %r3, 2;
$L__BB3_7:
	shl.b32 	%r126, %r198, 1;
	add.s32 	%r128, %r127, %r126;
	add.s32 	%r129, %r198, %r4;
	mul.wide.s32 	%rd14, %r129, 2;
	add.s64 	%rd15, %rd1, %rd14;
	ld.global.u16 	%rs4, [%rd15];
	st.shared.u16 	[%r128], %rs4;
	add.s32 	%r131, %r128, %r130;
	add.s64 	%rd17, %rd15, %rd16;
	ld.global.u16 	%rs5, [%rd17];
	st.shared.u16 	[%r131], %rs5;
	add.s32 	%r132, %r131, %r130;
	add.s64 	%rd18, %rd17, %rd16;
	ld.global.u16 	%rs6, [%rd18];
	st.shared.u16 	[%r132], %rs6;
	add.s32 	%r133, %r132, %r130;
	add.s64 	%rd19, %rd18, %rd16;
	ld.global.u16 	%rs7, [%rd19];
	st.shared.u16 	[%r133], %rs7;
	add.s32 	%r198, %r134, %r198;
	setp.lt.s32 	%p7, %r198, %r108;
	@%p7 bra 	$L__BB3_7;
$L__BB3_8:
	bar.sync 	0;
	setp.ge.s32 	%p8, %r230, %r109;
	@%p8 bra 	$L__BB3_49;
	setp.lt.s32 	%p9, %r110, 1;
	mul.lo.s32 	%r14, %r110, %r1;
	mul.lo.s32 	%r15, %r109, %r1;
	@%p9 bra 	$L__BB3_43;
	setp.lt.s32 	%p15, %r108, 1;
	@%p15 bra 	$L__BB3_28;
	and.b32  	%r16, %r108, 15;
	and.b32  	%r17, %r108, 7;
	and.b32  	%r18, %r108, 2147483632;
	and.b32  	%r19, %r108, 3;
	neg.s32 	%r20, %r18;
	shl.b32 	%r21, %r109, 4;
	shl.b32 	%r22, %r109, 1;
	mul.lo.s32 	%r23, %r109, 3;
	shl.b32 	%r24, %r109, 2;
	mul.lo.s32 	%r25, %r109, 5;
	mul.lo.s32 	%r26, %r109, 6;
	mul.lo.s32 	%r27, %r109, 7;
	shl.b32 	%r28, %r109, 3;
	mul.lo.s32 	%r29, %r109, 9;
	mul.lo.s32 	%r30, %r109, 14;
$L__BB3_12:
	mov.f32 	%f190, 0f00000000;
	mov.b32 	%r201, 0;
	cvt.u64.u32 	%rd57, %r230;
$L__BB3_13:
	ld.param.u32 	%r195, [_Z31indexed_matmul_kernel_optimizedI6__halfEvPKT_S3_PKfPKjPS1_iiiii_param_9];
	ld.param.u64 	%rd184, [_Z31indexed_matmul_kernel_optimizedI6__halfEvPKT_S3_PKfPKjPS1_iiiii_param_3];
	setp.lt.u32 	%p26, %r108, 16;
	add.s32 	%r157, %r201, %r14;
	cvta.to.global.u64 	%rd52, %rd184;
	mul.wide.u32 	%rd53, %r157, 4;
	add.s64 	%rd54, %rd52, %rd53;
	ld.global.u32 	%r158, [%rd54];
	add.s64 	%rd55, %rd3, %rd53;
	ld.global.f32 	%f2, [%rd55];
	mul.lo.s32 	%r159, %r158, %r195;
	cvt.s64.s32 	%rd56, %r159;
	add.s64 	%rd5, %rd56, %rd57;
	mov.f32 	%f198, 0f00000000;
	mov.b32 	%r221, 0;
	@%p26 bra 	$L__BB3_16;
	mul.lo.s32 	%r204, %r109, 15;
	mul.lo.s32 	%r207, %r109, 12;
	mul.lo.s32 	%r206, %r109, 13;
	mul.lo.s32 	%r209, %r109, 10;
	mov.u32 	%r162, shared_mem;
	add.s32 	%r202, %r162, 16;
	mul.lo.s32 	%r208, %r109, 11;
	mov.f32 	%f198, 0f00000000;
	mov.b32 	%r203, 0;
	mov.u32 	%r205, %r30;
	mov.u32 	%r210, %r29;
	mov.u32 	%r211, %r28;
	mov.u32 	%r212, %r27;
	mov.u32 	%r213, %r26;
	mov.u32 	%r214, %r25;
	mov.u32 	%r215, %r24;
	mov.u32 	%r216, %r23;
	mov.u32 	%r217, %r22;
	mov.u32 	%r218, %r109;
	mov.u32 	%r219, %r20;
$L__BB3_15:
	.pragma "nounroll";
	ld.shared.v4.b32 	{%r163, %r164, %r165, %r166}, [%r202+-16];
	mov.b32 	{%rs23, %rs25}, %r166;
	mov.b32 	{%rs19, %rs21}, %r165;
	mov.b32 	{%rs15, %rs17}, %r164;
	mov.b32 	{%rs11, %rs13}, %r163;
	// begin inline asm
	{  cvt.f32.f16 %f100, %rs11;}

	// end inline asm
	cvt.s64.s32 	%rd58, %r203;
	add.s64 	%rd59, %rd5, %rd58;
	shl.b64 	%rd60, %rd59, 1;
	add.s64 	%rd61, %rd2, %rd60;
	ld.global.u16 	%rs12, [%rd61];
	// begin inline asm
	{  cvt.f32.f16 %f101, %rs12;}

	// end inline asm
	fma.rn.f32 	%f132, %f100, %f101, %f198;
	// begin inline asm
	{  cvt.f32.f16 %f102, %rs13;}

	// end inline asm
	cvt.s64.s32 	%rd62, %r218;
	add.s64 	%rd63, %rd5, %rd62;
	shl.b64 	%rd64, %rd63, 1;
	add.s64 	%rd65, %rd2, %rd64;
	ld.global.u16 	%rs14, [%rd65];
	// begin inline asm
	{  cvt.f32.f16 %f103, %rs14;}

	// end inline asm
	fma.rn.f32 	%f133, %f102, %f103, %f132;
	// begin inline asm
	{  cvt.f32.f16 %f104, %rs15;}

	// end inline asm
	cvt.s64.s32 	%rd66, %r217;
	add.s64 	%rd67, %rd5, %rd66;
	shl.b64 	%rd68, %rd67, 1;
	add.s64 	%rd69, %rd2, %rd68;
	ld.global.u16 	%rs16, [%rd69];
	// begin inline asm
	{  cvt.f32.f16 %f105, %rs16;}

	// end inline asm
	fma.rn.f32 	%f134, %f104, %f105, %f133;
	// begin inline asm
	{  cvt.f32.f16 %f106, %rs17;}

	// end inline asm
	cvt.s64.s32 	%rd70, %r216;
	add.s64 	%rd71, %rd5, %rd70;
	shl.b64 	%rd72, %rd71, 1;
	add.s64 	%rd73, %rd2, %rd72;
	ld.global.u16 	%rs18, [%rd73];
	// begin inline asm
	{  cvt.f32.f16 %f107, %rs18;}

	// end inline asm
	fma.rn.f32 	%f135, %f106, %f107, %f134;
	// begin inline asm
	{  cvt.f32.f16 %f108, %rs19;}

	// end inline asm
	cvt.s64.s32 	%rd74, %r215;
	add.s64 	%rd75, %rd5, %rd74;
	shl.b64 	%rd76, %rd75, 1;
	add.s64 	%rd77, %rd2, %rd76;
	ld.global.u16 	%rs20, [%rd77];
	// begin inline asm
	{  cvt.f32.f16 %f109, %rs20;}

	// end inline asm
	fma.rn.f32 	%f136, %f108, %f109, %f135;
	// begin inline asm
	{  cvt.f32.f16 %f110, %rs21;}

	// end inline asm
	cvt.s64.s32 	%rd78, %r214;
	add.s64 	%rd79, %rd5, %rd78;
	shl.b64 	%rd80, %rd79, 1;
	add.s64 	%rd81, %rd2, %rd80;
	ld.global.u16 	%rs22, [%rd81];
	// begin inline asm
	{  cvt.f32.f16 %f111, %rs22;}

	// end inline asm
	fma.rn.f32 	%f137, %f110, %f111, %f136;
	// begin inline asm
	{  cvt.f32.f16 %f112, %rs23;}

	// end inline asm
	cvt.s64.s32 	%rd82, %r213;
	add.s64 	%rd83, %rd5, %rd82;
	shl.b64 	%rd84, %rd83, 1;
	add.s64 	%rd85, %rd2, %rd84;
	ld.global.u16 	%rs24, [%rd85];
	// begin inline asm
	{  cvt.f32.f16 %f113, %rs24;}

	// end inline asm
	fma.rn.f32 	%f138, %f112, %f113, %f137;
	// begin inline asm
	{  cvt.f32.f16 %f114, %rs25;}

	// end inline asm
	cvt.s64.s32 	%rd86, %r212;
	add.s64 	%rd87, %rd5, %rd86;
	shl.b64 	%rd88, %rd87, 1;
	add.s64 	%rd89, %rd2, %rd88;
	ld.global.u16 	%rs26, [%rd89];
	// begin inline asm
	{  cvt.f32.f16 %f115, %rs26;}

	// end inline asm
	fma.rn.f32 	%f139, %f114, %f115, %f138;
	ld.shared.v4.b32 	{%r167, %r168, %r169, %r170}, [%r202];
	mov.b32 	{%rs39, %rs41}, %r170;
	mov.b32 	{%rs35, %rs37}, %r169;
	mov.b32 	{%rs31, %rs33}, %r168;
	mov.b32 	{%rs27, %rs29}, %r167;
	// begin inline asm
	{  cvt.f32.f16 %f116, %rs27;}

	// end inline asm
	cvt.s64.s32 	%rd90, %r211;
	add.s64 	%rd91, %rd5, %rd90;
	shl.b64 	%rd92, %rd91, 1;
	add.s64 	%rd93, %rd2, %rd92;
	ld.global.u16 	%rs28, [%rd93];
	// begin inline asm
	{  cvt.f32.f16 %f117, %rs28;}

	// end inline asm
	fma.rn.f32 	%f140, %f116, %f117, %f139;
	// begin inline asm
	{  cvt.f32.f16 %f118, %rs29;}

	// end inline asm
	cvt.s64.s32 	%rd94, %r210;
	add.s64 	%rd95, %rd5, %rd94;
	shl.b64 	%rd96, %rd95, 1;
	add.s64 	%rd97, %rd2, %rd96;
	ld.global.u16 	%rs30, [%rd97];
	// begin inline asm
	{  cvt.f32.f16 %f119, %rs30;}

	// end inline asm
	fma.rn.f32 	%f141, %f118, %f119, %f140;
	// begin inline asm
	{  cvt.f32.f16 %f120, %rs31;}

	// end inline asm
	cvt.s64.s32 	%rd98, %r209;
	add.s64 	%rd99, %rd5, %rd98;
	shl.b64 	%rd100, %rd99, 1;
	add.s64 	%rd101, %rd2, %rd100;
	ld.global.u16 	%rs32, [%rd101];
	// begin inline asm
	{  cvt.f32.f16 %f121, %rs32;}

	// end inline asm
	fma.rn.f32 	%f142, %f120, %f121, %f141;
	// begin inline asm
	{  cvt.f32.f16 %f122, %rs33;}

	// end inline asm
	cvt.s64.s32 	%rd102, %r208;
	add.s64 	%rd103, %rd5, %rd102;
	shl.b64 	%rd104, %rd103, 1;
	add.s64 	%rd105, %rd2, %rd104;
	ld.global.u16 	%rs34, [%rd105];
	// begin inline asm
	{  cvt.f32.f16 %f123, %rs34;}

	// end inline asm
	fma.rn.f32 	%f143, %f122, %f123, %f142;
	// begin inline asm
	{  cvt.f32.f16 %f124, %rs35;}

	// end inline asm
	cvt.s64.s32 	%rd106, %r207;
	add.s64 	%rd107, %rd5, %rd106;
	shl.b64 	%rd108, %rd107, 1;
	add.s64 	%rd109, %rd2, %rd108;
	ld.global.u16 	%rs36, [%rd109];
	// begin inline asm
	{  cvt.f32.f16 %f125, %rs36;}

	// end inline asm
	fma.rn.f32 	%f144, %f124, %f125, %f143;
	// begin inline asm
	{  cvt.f32.f16 %f126, %rs37;}

	// end inline asm
	cvt.s64.s32 	%rd110, %r206;
	add.s64 	%rd111, %rd5, %rd110;
	shl.b64 	%rd112, %rd111, 1;
	add.s64 	%rd113, %rd2, %rd112;
	ld.global.u16 	%rs38, [%rd113];
	// begin inline asm
	{  cvt.f32.f16 %f127, %rs38;}

	// end inline asm
	fma.rn.f32 	%f145, %f126, %f127, %f144;
	// begin inline asm
	{  cvt.f32.f16 %f128, %rs39;}

	// end inline asm
	cvt.s64.s32 	%rd114, %r205;
	add.s64 	%rd115, %rd5, %rd114;
	shl.b64 	%rd116, %rd115, 1;
	add.s64 	%rd117, %rd2, %rd116;
	ld.global.u16 	%rs40, [%rd117];
	// begin inline asm
	{  cvt.f32.f16 %f129, %rs40;}

	// end inline asm
	fma.rn.f32 	%f146, %f128, %f129, %f145;
	// begin inline asm
	{  cvt.f32.f16 %f130, %rs41;}

	// end inline asm
	cvt.s64.s32 	%rd118, %r204;
	add.s64 	%rd119, %rd5, %rd118;
	shl.b64 	%rd120, %rd119, 1;
	add.s64 	%rd121, %rd2, %rd120;
	ld.global.u16 	%rs42, [%rd121];
	// begin inline asm
	{  cvt.f32.f16 %f131, %rs42;}

	// end inline asm
	fma.rn.f32 	%f198, %f130, %f131, %f146;
	add.s32 	%r219, %r219, 16;
	add.s32 	%r218, %r218, %r21;
	add.s32 	%r217, %r217, %r21;
	add.s32 	%r216, %r216, %r21;
	add.s32 	%r215, %r215, %r21;
	add.s32 	%r214, %r214, %r21;
	add.s32 	%r213, %r213, %r21;
	add.s32 	%r212, %r212, %r21;
	add.s32 	%r211, %r211, %r21;
	add.s32 	%r210, %r210, %r21;
	add.s32 	%r209, %r209, %r21;
	add.s32 	%r208, %r208, %r21;
	add.s32 	%r207, %r207, %r21;
	add.s32 	%r206, %r206, %r21;
	add.s32 	%r205, %r205, %r21;
	add.s32 	%r204, %r204, %r21;
	add.s32 	%r203, %r203, %r21;
	add.s32 	%r202, %r202, 32;
	setp.ne.s32 	%p27, %r219, 0;
	mov.u32 	%r221, %r18;
	@%p27 bra 	$L__BB3_15;
$L__BB3_16:
	setp.eq.s32 	%p28, %r16, 0;
	@%p28 bra 	$L__BB3_26;
	add.s32 	%r171, %r16, -1;
	setp.lt.u32 	%p29, %r171, 7;
	@%p29 bra 	$L__BB3_19;
	shl.b32 	%r172, %r221, 1;
	mov.u32 	%r173, shared_mem;
	add.s32 	%r174, %r173, %r172;
	ld.shared.u16 	%rs43, [%r174];
	// begin inline asm
	{  cvt.f32.f16 %f148, %rs43;}

	// end inline asm
	mul.lo.s32 	%r175, %r221, %r109;
	cvt.s64.s32 	%rd122, %r175;
	add.s64 	%rd123, %rd5, %rd122;
	shl.b64 	%rd124, %rd123, 1;
	add.s64 	%rd125, %rd2, %rd124;
	ld.global.u16 	%rs44, [%rd125];
	// begin inline asm
	{  cvt.f32.f16 %f149, %rs44;}

	// end inline asm
	fma.rn.f32 	%f164, %f148, %f149, %f198;
	ld.shared.u16 	%rs45, [%r174+2];
	// begin inline asm
	{  cvt.f32.f16 %f150, %rs45;}

	// end inline asm
	add.s32 	%r176, %r175, %r109;
	cvt.s64.s32 	%rd126, %r176;
	add.s64 	%rd127, %rd5, %rd126;
	shl.b64 	%rd128, %rd127, 1;
	add.s64 	%rd129, %rd2, %rd128;
	ld.global.u16 	%rs46, [%rd129];
	// begin inline asm
	{  cvt.f32.f16 %f151, %rs46;}

	// end inline asm
	fma.rn.f32 	%f165, %f150, %f151, %f164;
	ld.shared.u16 	%rs47, [%r174+4];
	// begin inline asm
	{  cvt.f32.f16 %f152, %rs47;}

	// end inline asm
	add.s32 	%r177, %r176, %r109;
	cvt.s64.s32 	%rd130, %r177;
	add.s64 	%rd131, %rd5, %rd130;
	shl.b64 	%rd132, %rd131, 1;
	add.s64 	%rd133, %rd2, %rd132;
	ld.global.u16 	%rs48, [%rd133];
	// begin inline asm
	{  cvt.f32.f16 %f153, %rs48;}

	// end inline asm
	fma.rn.f32 	%f166, %f152, %f153, %f165;
	ld.shared.u16 	%rs49, [%r174+6];
	// begin inline asm
	{  cvt.f32.f16 %f154, %rs49;}

	// end inline asm
	add.s32 	%r178, %r177, %r109;
	cvt.s64.s32 	%rd134, %r178;
	add.s64 	%rd135, %rd5, %rd134;
	shl.b64 	%rd136, %rd135, 1;
	add.s64 	%rd137, %rd2, %rd136;
	ld.global.u16 	%rs50, [%rd137];
	// begin inline asm
	{  cvt.f32.f16 %f155, %rs50;}

	// end inline asm
	fma.rn.f32 	%f167, %f154, %f155, %f166;
	ld.shared.u16 	%rs51, [%r174+8];
	// begin inline asm
	{  cvt.f32.f16 %f156, %rs51;}

	// end inline asm
	add.s32 	%r179, %r178, %r109;
	cvt.s64.s32 	%rd138, %r179;
	add.s64 	%rd139, %rd5, %rd138;
	shl.b64 	%rd140, %rd139, 1;
	add.s64 	%rd141, %rd2, %rd140;
	ld.global.u16 	%rs52, [%rd141];
	// begin inline asm
	{  cvt.f32.f16 %f157, %rs52;}

	// end inline asm
	fma.rn.f32 	%f168, %f156, %f157, %f167;
	ld.shared.u16 	%rs53, [%r174+10];
	// begin inline asm
	{  cvt.f32.f16 %f158, %rs53;}

	// end inline asm
	add.s32 	%r180, %r179, %r109;
	cvt.s64.s32 	%rd142, %r180;
	add.s64 	%rd143, %rd5, %rd142;
	shl.b64 	%rd144, %rd143, 1;
	add.s64 	%rd145, %rd2, %rd144;
	ld.global.u16 	%rs54, [%rd145];
	// begin inline asm
	{  cvt.f32.f16 %f159, %rs54;}

	// end inline asm
	fma.rn.f32 	%f169, %f158, %f159, %f168;
	ld.shared.u16 	%rs55, [%r174+12];
	// begin inline asm
	{  cvt.f32.f16 %f160, %rs55;}

	// end inline asm
	add.s32 	%r181, %r180, %r109;
	cvt.s64.s32 	%rd146, %r181;
	add.s64 	%rd147, %rd5, %rd146;
	shl.b64 	%rd148, %rd147, 1;
	add.s64 	%rd149, %rd2, %rd148;
	ld.global.u16 	%rs56, [%rd149];
	// begin inline asm
	{  cvt.f32.f16 %f161, %rs56;}

	// end inline asm
	fma.rn.f32 	%f170, %f160, %f161, %f169;
	ld.shared.u16 	%rs57, [%r174+14];
	// begin inline asm
	{  cvt.f32.f16 %f162, %rs57;}

	// end inline asm
	add.s32 	%r182, %r181, %r109;
	cvt.s64.s32 	%rd150, %r182;
	add.s64 	%rd151, %rd5, %rd150;
	shl.b64 	%rd152, %rd151, 1;
	add.s64 	%rd153, %rd2, %rd152;
	ld.global.u16 	%rs58, [%rd153];
	// begin inline asm
	{  cvt.f32.f16 %f163, %rs58;}

	// end inline asm
	fma.rn.f32 	%f198, %f162, %f163, %f170;
	add.s32 	%r221, %r221, 8;
$L__BB3_19:
	setp.eq.s32 	%p30, %r17, 0;
	@%p30 bra 	$L__BB3_26;
	add.s32 	%r183, %r17, -1;
	setp.lt.u32 	%p31, %r183, 3;
	@%p31 bra 	$L__BB3_22;
	shl.b32 	%r184, %r221, 1;
	mov.u32 	%r185, shared_mem;
	add.s32 	%r186, %r185, %r184;
	ld.shared.u16 	%rs59, [%r186];
	// begin inline asm
	{  cvt.f32.f16 %f172, %rs59;}

	// end inline asm
	mul.lo.s32 	%r187, %r221, %r109;
	cvt.s64.s32 	%rd154, %r187;
	add.s64 	%rd155, %rd5, %rd154;
	shl.b64 	%rd156, %rd155, 1;
	add.s64 	%rd157, %rd2, %rd156;
	ld.global.u16 	%rs60, [%rd157];
	// begin inline asm
	{  cvt.f32.f16 %f173, %rs60;}

	// end inline asm
	fma.rn.f32 	%f180, %f172, %f173, %f198;
	ld.shared.u16 	%rs61, [%r186+2];
	// begin inline asm
	{  cvt.f32.f16 %f174, %rs61;}

	// end inline asm
	add.s32 	%r188, %r187, %r109;
	cvt.s64.s32 	%rd158, %r188;
	add.s64 	%rd159, %rd5, %rd158;
	shl.b64 	%rd160, %rd159, 1;
	add.s64 	%rd161, %rd2, %rd160;
	ld.global.u16 	%rs62, [%rd161];
	// begin inline asm
	{  cvt.f32.f16 %f175, %rs62;}

	// end inline asm
	fma.rn.f32 	%f181, %f174, %f175, %f180;
	ld.shared.u16 	%rs63, [%r186+4];
	// begin inline asm
	{  cvt.f32.f16 %f176, %rs63;}

	// end inline asm
	add.s32 	%r189, %r188, %r109;
	cvt.s64.s32 	%rd162, %r189;
	add.s64 	%rd163, %rd5, %rd162;
	shl.b64 	%rd164, %rd163, 1;
	add.s64 	%rd165, %rd2, %rd164;
	ld.global.u16 	%rs64, [%rd165];
	// begin inline asm
	{  cvt.f32.f16 %f177, %rs64;}

	// end inline asm
	fma.rn.f32 	%f182, %f176, %f177, %f181;
	ld.shared.u16 	%rs65, [%r186+6];
	// begin inline asm
	{  cvt.f32.f16 %f178, %rs65;}

	// end inline asm
	add.s32 	%r190, %r189, %r109;
	cvt.s64.s32 	%rd166, %r190;
	add.s64 	%rd167, %rd5, %rd166;
	shl.b64 	%rd168, %rd167, 1;
	add.s64 	%rd169, %rd2, %rd168;
	ld.global.u16 	%rs66, [%rd169];
	// begin inline asm
	{  cvt.f32.f16 %f179, %rs66;}

	// end inline asm
	fma.rn.f32 	%f198, %f178, %f179, %f182;
	add.s32 	%r221, %r221, 4;
$L__BB3_22:
	setp.eq.s32 	%p32, %r19, 0;
	@%p32 bra 	$L__BB3_26;
	setp.eq.s32 	%p33, %r19, 1;
	shl.b32 	%r191, %r221, 1;
	mov.u32 	%r192, shared_mem;
	add.s32 	%r79, %r192, %r191;
	ld.shared.u16 	%rs67, [%r79];
	// begin inline asm
	{  cvt.f32.f16 %f183, %rs67;}

	// end inline asm
	mul.lo.s32 	%r80, %r221, %r109;
	cvt.s64.s32 	%rd170, %r80;
	add.s64 	%rd171, %rd5, %rd170;
	shl.b64 	%rd172, %rd171, 1;
	add.s64 	%rd173, %rd2, %rd172;
	ld.global.u16 	%rs68, [%rd173];
	// begin inline asm
	{  cvt.f32.f16 %f184, %rs68;}

	// end inline asm
	fma.rn.f32 	%f198, %f183, %f184, %f198;
	@%p33 bra 	$L__BB3_26;
	setp.eq.s32 	%p34, %r19, 2;
	ld.shared.u16 	%rs69, [%r79+2];
	// begin inline asm
	{  cvt.f32.f16 %f185, %rs69;}

	// end inline asm
	add.s32 	%r81, %r80, %r109;
	cvt.s64.s32 	%rd174, %r81;
	add.s64 	%rd175, %rd5, %rd174;
	shl.b64 	%rd176, %rd175, 1;
	add.s64 	%rd177, %rd2, %rd176;
	ld.global.u16 	%rs70, [%rd177];
	// begin inline asm
	{  cvt.f32.f16 %f186, %rs70;}

	// end inline asm
	fma.rn.f32 	%f198, %f185, %f186, %f198;
	@%p34 bra 	$L__BB3_26;
	ld.shared.u16 	%rs71, [%r79+4];
	// begin inline asm
	{  cvt.f32.f16 %f187, %rs71;}

	// end inline asm
	add.s32 	%r193, %r81, %r109;
	cvt.s64.s32 	%rd178, %r193;
	add.s64 	%rd179, %rd5, %rd178;
	shl.b64 	%rd180, %rd179, 1;
	add.s64 	%rd181, %rd2, %rd180;
	ld.global.u16 	%rs72, [%rd181];
	// begin inline asm
	{  cvt.f32.f16 %f188, %rs72;}

	// end inline asm
	fma.rn.f32 	%f198, %f187, %f188, %f198;
$L__BB3_26:
	fma.rn.f32 	%f190, %f2, %f198, %f190;
	add.s32 	%r201, %r201, 1;
	setp.ne.s32 	%p35, %r201, %r110;
	@%p35 bra 	$L__BB3_13;
	// begin inline asm
	{  cvt.rn.f16.f32 %rs73, %f190;}

	// end inline asm
	add.s32 	%r194, %r230, %r15;
	mul.wide.s32 	%rd182, %r194, 2;
	add.s64 	%rd183, %rd4, %rd182;
	st.global.u16 	[%rd183], %rs73;
	add.s32 	%r230, %r230, %r3;
	setp.lt.s32 	%p36, %r230, %r109;
	@%p36 bra 	$L__BB3_12;
	bra.uni 	$L__BB3_49;
$L__BB3_28:
	and.b32  	%r84, %r110, 15;
	add.s32 	%r85, %r84, -1;
	and.b32  	%r86, %r110, 7;
	add.s32 	%r87, %r86, -1;
	and.b32  	%r88, %r110, 2147483632;
	and.b32  	%r89, %r110, 3;
	cvt.u64.u32 	%rd47, %r14;
$L__BB3_29:
	setp.lt.u32 	%p16, %r110, 16;
	mov.f32 	%f206, 0f00000000;
	mov.b32 	%r226, 0;
	@%p16 bra 	$L__BB3_32;
	mov.f32 	%f206, 0f00000000;
	mov.b32 	%r224, 0;
$L__BB3_31:
	.pragma "nounroll";
	add.s32 	%r150, %r224, %r14;
	mul.wide.u32 	%rd28, %r150, 4;
	add.s64 	%rd29, %rd3, %rd28;
	ld.global.f32 	%f37, [%rd29];
	fma.rn.f32 	%f38, %f37, 0f00000000, %f206;
	ld.global.f32 	%f39, [%rd29+4];
	fma.rn.f32 	%f40, %f39, 0f00000000, %f38;
	ld.global.f32 	%f41, [%rd29+8];
	fma.rn.f32 	%f42, %f41, 0f00000000, %f40;
	ld.global.f32 	%f43, [%rd29+12];
	fma.rn.f32 	%f44, %f43, 0f00000000, %f42;
	ld.global.f32 	%f45, [%rd29+16];
	fma.rn.f32 	%f46, %f45, 0f00000000, %f44;
	ld.global.f32 	%f47, [%rd29+20];
	fma.rn.f32 	%f48, %f47, 0f00000000, %f46;
	ld.global.f32 	%f49, [%rd29+24];
	fma.rn.f32 	%f50, %f49, 0f00000000, %f48;
	ld.global.f32 	%f51, [%rd29+28];
	fma.rn.f32 	%f52, %f51, 0f00000000, %f50;
	ld.global.f32 	%f53, [%rd29+32];
	fma.rn.f32 	%f54, %f53, 0f00000000, %f52;
	ld.global.f32 	%f55, [%rd29+36];
	fma.rn.f32 	%f56, %f55, 0f00000000, %f54;
	ld.global.f32 	%f57, [%rd29+40];
	fma.rn.f32 	%f58, %f57, 0f00000000, %f56;
	ld.global.f32 	%f59, [%rd29+44];
	fma.rn.f32 	%f60, %f59, 0f00000000, %f58;
	ld.global.f32 	%f61, [%rd29+48];
	fma.rn.f32 	%f62, %f61, 0f00000000, %f60;
	ld.global.f32 	%f63, [%rd29+52];
	fma.rn.f32 	%f64, %f63, 0f00000000, %f62;
	ld.global.f32 	%f65, [%rd29+56];
	fma.rn.f32 	%f66, %f65, 0f00000000, %f64;
	ld.global.f32 	%f67, [%rd29+60];
	fma.rn.f32 	%f206, %f67, 0f00000000, %f66;
	add.s32 	%r224, %r224, 16;
	setp.ne.s32 	%p17, %r224, %r88;
	mov.u32 	%r226, %r88;
	@%p17 bra 	$L__BB3_31;
$L__BB3_32:
	setp.eq.s32 	%p18, %r84, 0;
	@%p18 bra 	$L__BB3_42;
	setp.lt.u32 	%p19, %r85, 7;
	@%p19 bra 	$L__BB3_35;
	add.s32 	%r151, %r226, %r14;
	mul.wide.u32 	%rd30, %r151, 4;
	add.s64 	%rd31, %rd3, %rd30;
	ld.global.f32 	%f69, [%rd31];
	fma.rn.f32 	%f70, %f69, 0f00000000, %f206;
	cvt.u64.u32 	%rd32, %r226;
	add.s64 	%rd34, %rd32, %rd47;
	shl.b64 	%rd35, %rd34, 2;
	add.s64 	%rd36, %rd3, %rd35;
	ld.global.f32 	%f71, [%rd36+4];
	fma.rn.f32 	%f72, %f71, 0f00000000, %f70;
	ld.global.f32 	%f73, [%rd36+8];
	fma.rn.f32 	%f74, %f73, 0f00000000, %f72;
	ld.global.f32 	%f75, [%rd36+12];
	fma.rn.f32 	%f76, %f75, 0f00000000, %f74;
	ld.global.f32 	%f77, [%rd36+16];
	fma.rn.f32 	%f78, %f77, 0f00000000, %f76;
	ld.global.f32 	%f79, [%rd36+20];
	fma.rn.f32 	%f80, %f79, 0f00000000, %f78;
	ld.global.f32 	%f81, [%rd36+24];
	fma.rn.f32 	%f82, %f81, 0f00000000, %f80;
	ld.global.f32 	%f83, [%rd36+28];
	fma.rn.f32 	%f206, %f83, 0f00000000, %f82;
	add.s32 	%r226, %r226, 8;
$L__BB3_35:
	setp.eq.s32 	%p20, %r86, 0;
	@%p20 bra 	$L__BB3_42;
	setp.lt.u32 	%p21, %r87, 3;
	@%p21 bra 	$L__BB3_38;
	add.s32 	%r152, %r226, %r14;
	mul.wide.u32 	%rd37, %r152, 4;
	add.s64 	%rd38, %rd3, %rd37;
	ld.global.f32 	%f85, [%rd38];
	fma.rn.f32 	%f86, %f85, 0f00000000, %f206;
	cvt.u64.u32 	%rd39, %r226;
	add.s64 	%rd41, %rd39, %rd47;
	shl.b64 	%rd42, %rd41, 2;
	add.s64 	%rd43, %rd3, %rd42;
	ld.global.f32 	%f87, [%rd43+4];
	fma.rn.f32 	%f88, %f87, 0f00000000, %f86;
	ld.global.f32 	%f89, [%rd43+8];
	fma.rn.f32 	%f90, %f89, 0f00000000, %f88;
	ld.global.f32 	%f91, [%rd43+12];
	fma.rn.f32 	%f206, %f91, 0f00000000, %f90;
	add.s32 	%r226, %r226, 4;
$L__BB3_38:
	setp.eq.s32 	%p22, %r89, 0;
	@%p22 bra 	$L__BB3_42;
	setp.eq.s32 	%p23, %r89, 1;
	add.s32 	%r153, %r226, %r14;
	mul.wide.u32 	%rd44, %r153, 4;
	add.s64 	%rd45, %rd3, %rd44;
	ld.global.f32 	%f92, [%rd45];
	fma.rn.f32 	%f206, %f92, 0f00000000, %f206;
	@%p23 bra 	$L__BB3_42;
	setp.eq.s32 	%p24, %r89, 2;
	cvt.u64.u32 	%rd46, %r226;
	add.s64 	%rd48, %rd46, %rd47;
	shl.b64 	%rd49, %rd48, 2;
	add.s64 	%rd6, %rd3, %rd49;
	ld.global.f32 	%f93, [%rd6+4];
	fma.rn.f32 	%f206, %f93, 0f00000000, %f206;
	@%p24 bra 	$L__BB3_42;
	ld.global.f32 	%f94, [%rd6+8];
	fma.rn.f32 	%f206, %f94, 0f00000000, %f206;
$L__BB3_42:
	// begin inline asm
	{  cvt.rn.f16.f32 %rs10, %f206;}

	// end inline asm
	add.s32 	%r154, %r230, %r15;
	mul.wide.s32 	%rd50, %r154, 2;
	add.s64 	%rd51, %rd4, %rd50;
	st.global.u16 	[%rd51], %rs10;
	add.s32 	%r230, %r230, %r3;
	setp.lt.s32 	%p25, %r230, %r109;
	@%p25 bra 	$L__BB3_29;
	bra.uni 	$L__BB3_49;
$L__BB3_43:
	add.s32 	%r135, %r230, %r3;
	max.u32 	%r136, %r109, %r135;
	setp.lt.u32 	%p10, %r135, %r109;
	selp.u32 	%r137, 1, 0, %p10;
	add.s32 	%r138, %r135, %r137;
	sub.s32 	%r139, %r136, %r138;
	div.u32 	%r140, %r139, %r3;
	add.s32 	%r99, %r140, %r137;
	and.b32  	%r141, %r99, 3;
	setp.eq.s32 	%p11, %r141, 3;
	@%p11 bra 	$L__BB3_46;
	mov.f32 	%f32, 0f00000000;
	// begin inline asm
	{  cvt.rn.f16.f32 %rs8, %f32;}

	// end inline asm
	add.s32 	%r143, %r99, 1;
	and.b32  	%r100, %r143, 3;
	mov.b32 	%r229, 0;
$L__BB3_45:
	.pragma "nounroll";
	add.s32 	%r144, %r230, %r15;
	mul.wide.s32 	%rd20, %r144, 2;
	add.s64 	%rd21, %rd4, %rd20;
	st.global.u16 	[%rd21], %rs8;
	add.s32 	%r230, %r230, %r3;
	add.s32 	%r229, %r229, 1;
	setp.ne.s32 	%p12, %r229, %r100;
	@%p12 bra 	$L__BB3_45;
$L__BB3_46:
	setp.lt.u32 	%p13, %r99, 3;
	@%p13 bra 	$L__BB3_49;
	mov.f32 	%f33, 0f00000000;
	// begin inline asm
	{  cvt.rn.f16.f32 %rs9, %f33;}

	// end inline asm
	shl.b32 	%r146, %r3, 1;
	cvt.u64.u32 	%rd24, %r146;
	shl.b32 	%r147, %r3, 2;
$L__BB3_48:
	add.s32 	%r145, %r230, %r15;
	mul.wide.s32 	%rd22, %r145, 2;
	add.s64 	%rd23, %rd4, %rd22;
	st.global.u16 	[%rd23], %rs9;
	add.s64 	%rd25, %rd23, %rd24;
	st.global.u16 	[%rd25], %rs9;
	add.s64 	%rd26, %rd25, %rd24;
	st.global.u16 	[%rd26], %rs9;
	add.s64 	%rd27, %rd26, %rd24;
	st.global.u16 	[%rd27], %rs9;
	add.s32 	%r230, %r147, %r230;
	setp.lt.s32 	%p14, %r230, %r109;
	@%p14 bra 	$L__BB3_48;
$L__BB3_49:
	ret;

}
	// .globl	_Z31indexed_matmul_kernel_optimizedI13__nv_bfloat16EvPKT_S3_PKfPKjPS1_iiiii
.visible .entry _Z31indexed_matmul_kernel_optimizedI13__nv_bfloat16EvPKT_S3_PKfPKjPS1_iiiii(
	.param .u64 .ptr .align 1 _Z31indexed_matmul_kernel_optimizedI13__nv_bfloat16EvPKT_S3_PKfPKjPS1_iiiii_param_0,
	.param .u64 .ptr .align 1 _Z31indexed_matmul_kernel_optimizedI13__nv_bfloat16EvPKT_S3_PKfPKjPS1_iiiii_param_1,
	.param .u64 .ptr .align 1 _Z31indexed_matmul_kernel_optimizedI13__nv_bfloat16EvPKT_S3_PKfPKjPS1_iiiii_param_2,
	.param .u64 .ptr .align 1 _Z31indexed_matmul_kernel_optimizedI13__nv_bfloat16EvPKT_S3_PKfPKjPS1_iiiii_param_3,
	.param .u64 .ptr .align 1 _Z31indexed_matmul_kernel_optimizedI13__nv_bfloat16EvPKT_S3_PKfPKjPS1_iiiii_param_4,
	.param .u32 _Z31indexed_matmul_kernel_optimizedI13__nv_bfloat16EvPKT_S3_PKfPKjPS1_iiiii_param_5,
	.param .u32 _Z31indexed_matmul_kernel_optimizedI13__nv_bfloat16EvPKT_S3_PKfPKjPS1_iiiii_param_6,
	.param .u32 _Z31indexed_matmul_kernel_optimizedI13__nv_bfloat16EvPKT_S3_PKfPKjPS1_iiiii_param_7,
	.param .u32 _Z31indexed_matmul_kernel_optimizedI13__nv_bfloat16EvPKT_S3_PKfPKjPS1_iiiii_param_8,
	.param .u32 _Z31indexed_matmul_kernel_optimizedI13__nv_bfloat16EvPKT_S3_PKfPKjPS1_iiiii_param_9
)
{
	.reg .pred 	%p<37>;
	.reg .b16 	%rs<74>;
	.reg .b32 	%r<232>;
	.reg .b32 	%f<207>;
	.reg .b64 	%rd<185>;

	ld.param.u64 	%rd8, [_Z31indexed_matmul_kernel_optimizedI13__nv_bfloat16EvPKT_S3_PKfPKjPS1_iiiii_param_0];
	ld.param.u64 	%rd9, [_Z31indexed_matmul_kernel_optimizedI13__nv_bfloat16EvPKT_S3_PKfPKjPS1_iiiii_param_1];
	ld.param.u64 	%rd10, [_Z31indexed_matmul_kernel_optimizedI13__nv_bfloat16EvPKT_S3_PKfPKjPS1_iiiii_param_2];
	ld.param.u64 	%rd11, [_Z31indexed_matmul_kernel_optimizedI13__nv_bfloat16EvPKT_S3_PKfPKjPS1_iiiii_param_4];
	ld.param.u32 	%r112, [_Z31indexed_matmul_kernel_optimizedI13__nv_bfloat16EvPKT_S3_PKfPKjPS1_iiiii_param_5];
	ld.param.u32 	%r108, [_Z31indexed_matmul_kernel_optimizedI13__nv_bfloat16EvPKT_S3_PKfPKjPS1_iiiii_param_6];
	ld.param.u32 	%r109, [_Z31indexed_matmul_kernel_optimizedI13__nv_bfloat16EvPKT_S3_PKfPKjPS1_iiiii_param_7];
	ld.param.u32 	%r110, [_Z31indexed_matmul_kernel_optimizedI13__nv_bfloat16EvPKT_S3_PKfPKjPS1_iiiii_param_8];
	cvta.to.global.u64 	%rd1, %rd8;
	cvta.to.global.u64 	%rd2, %rd9;
	cvta.to.global.u64 	%rd3, %rd10;
	cvta.to.global.u64 	%rd4, %rd11;
	mov.u32 	%r1, %ctaid.x;
	mov.u32 	%r230, %tid.x;
	mov.u32 	%r3, %ntid.x;
	setp.ge.s32 	%p1, %r1, %r112;
	@%p1 bra 	$L__BB4_49;
	setp.ge.s32 	%p2, %r230, %r108;
	@%p2 bra 	$L__BB4_8;
	mul.lo.s32 	%r4, %r108, %r1;
	add.s32 	%r113, %r230, %r3;
	max.u32 	%r114, %r108, %r113;
	setp.lt.u32 	%p3, %r113, %r108;
	selp.u32 	%r115, 1, 0, %p3;
	add.s32 	%r116, %r113, %r115;
	sub.s32 	%r117, %r114, %r116;
	div.u32 	%r118, %r117, %r3;
	add.s32 	%r5, %r118, %r115;
	and.b32  	%r119, %r5, 3;
	setp.eq.s32 	%p4, %r119, 3;
	mov.u32 	%r198, %r230;
	@%p4 bra 	$L__BB4_5;
	add.s32 	%r121, %r5, 1;
	and.b32  	%r6, %r121, 3;
	mov.b32 	%r197, 0;
	mov.u32 	%r198, %r230;
$L__BB4_4:
	.pragma "nounroll";
	shl.b32 	%r122, %r198, 1;
	mov.u32 	%r123, shared_mem;
	add.s32 	%r124, %r123, %r122;
	add.s32 	%r125, %r198, %r4;
	mul.wide.s32 	%rd12, %r125, 2;
	add.s64 	%rd13, %rd1, %rd12;
	ld.global.u16 	%rs3, [%rd13];
	st.shared.u16 	[%r124], %rs3;
	add.s32 	%r198, %r198, %r3;
	add.s32 	%r197, %r197, 1;
	setp.ne.s32 	%p5, %r197, %r6;
	@%p5 bra 	$L__BB4_4;
$L__BB4_5:
	setp.lt.u32 	%p6, %r5, 3;
	@%p6 bra 	$L__BB4_8;
	mov.u32 	%r127, shared_mem;
	shl.b32 	%r130, %r3, 1;
	cvt.u64.u32 	%rd16, %r130;
	shl.b32 	%r134, %r3, 2;
$L__BB4_7:
	shl.b32 	%r126, %r198, 1;
	add.s32 	%r128, %r127, %r126;
	add.s32 	%r129, %r198, %r4;
	mul.wide.s32 	%rd14, %r129, 2;
	add.s64 	%rd15, %rd1, %rd14;
	ld.global.u16 	%rs4, [%rd15];
	st.shared.u16 	[%r128], %rs4;
	add.s32 	%r131, %r128, %r130;
	add.s64 	%rd17, %rd15, %rd16;
	ld.global.u16 	%rs5, [%rd17];
	st.shared.u16 	[%r131], %rs5;
	add.s32 	%r132, %r131, %r130;
	add.s64 	%rd18, %rd17, %rd16;
	ld.global.u16 	%rs6, [%rd18];
	st.shared.u16 	[%r132], %rs6;
	add.s32 	%r133, %r132, %r130;
	add.s64 	%rd19, %rd18, %rd16;
	ld.global.u16 	%rs7, [%rd19];
	st.shared.u16 	[%r133], %rs7;
	add.s32 	%r198, %r134, %r198;
	setp.lt.s32 	%p7, %r198, %r108;
	@%p7 bra 	$L__BB4_7;
$L__BB4_8:
	bar.sync 	0;
	setp.ge.s32 	%p8, %r230, %r109;
	@%p8 bra 	$L__BB4_49;
	setp.lt.s32 	%p9, %r110, 1;
	mul.lo.s32 	%r14, %r110, %r1;
	mul.lo.s32 	%r15, %r109, %r1;
	@%p9 bra 	$L__BB4_43;
	setp.lt.s32 	%p15, %r108, 1;
	@%p15 bra 	$L__BB4_28;
	and.b32  	%r16, %r108, 15;
	and.b32  	%r17, %r108, 7;
	and.b32  	%r18, %r108, 2147483632;
	and.b32  	%r19, %r108, 3;
	neg.s32 	%r20, %r18;
	shl.b32 	%r21, %r109, 4;
	shl.b32 	%r22, %r109, 1;
	mul.lo.s32 	%r23, %r109, 3;
	shl.b32 	%r24, %r109, 2;
	mul.lo.s32 	%r25, %r109, 5;
	mul.lo.s32 	%r26, %r109, 6;
	mul.lo.s32 	%r27, %r109, 7;
	shl.b32 	%r28, %r109, 3;
	mul.lo.s32 	%r29, %r109, 9;
	mul.lo.s32 	%r30, %r109, 14;
$L__BB4_12:
	mov.f32 	%f190, 0f00000000;
	mov.b32 	%r201, 0;
	cvt.u64.u32 	%rd57, %r230;
$L__BB4_13:
	ld.param.u32 	%r195, [_Z31indexed_matmul_kernel_optimizedI13__nv_bfloat16EvPKT_S3_PKfPKjPS1_iiiii_param_9];
	ld.param.u64 	%rd184, [_Z31indexed_matmul_kernel_optimizedI13__nv_bfloat16EvPKT_S3_PKfPKjPS1_iiiii_param_3];
	setp.lt.u32 	%p26, %r108, 16;
	add.s32 	%r157, %r201, %r14;
	cvta.to.global.u64 	%rd52, %rd184;
	mul.wide.u32 	%rd53, %r157, 4;
	add.s64 	%rd54, %rd52, %rd53;
	ld.global.u32 	%r158, [%rd54];
	add.s64 	%rd55, %rd3, %rd53;
	ld.global.f32 	%f2, [%rd55];
	mul.lo.s32 	%r159, %r158, %r195;
	cvt.s64.s32 	%rd56, %r159;
	add.s64 	%rd5, %rd56, %rd57;
	mov.f32 	%f198, 0f00000000;
	mov.b32 	%r221, 0;
	@%p26 bra 	$L__BB4_16;
	mul.lo.s32 	%r204, %r109, 15;
	mul.lo.s32 	%r207, %r109, 12;
	mul.lo.s32 	%r206, %r109, 13;
	mul.lo.s32 	%r209, %r109, 10;
	mov.u32 	%r162, shared_mem;
	add.s32 	%r202, %r162, 16;
	mul.lo.s32 	%r208, %r109, 11;
	mov.f32 	%f198, 0f00000000;
	mov.b32 	%r203, 0;
	mov.u32 	%r205, %r30;
	mov.u32 	%r210, %r29;
	mov.u32 	%r211, %r28;
	mov.u32 	%r212, %r27;
	mov.u32 	%r213, %r26;
	mov.u32 	%r214, %r25;
	mov.u32 	%r215, %r24;
	mov.u32 	%r216, %r23;
	mov.u32 	%r217, %r22;
	mov.u32 	%r218, %r109;
	mov.u32 	%r219, %r20;
$L__BB4_15:
	.pragma "nounroll";
	ld.shared.v4.b32 	{%r163, %r164, %r165, %r166}, [%r202+-16];
	mov.b32 	{%rs23, %rs25}, %r166;
	mov.b32 	{%rs19, %rs21}, %r165;
	mov.b32 	{%rs15, %rs17}, %r164;
	mov.b32 	{%rs11, %rs13}, %r163;
	// begin inline asm
	{ cvt.f32.bf16 %f100, %rs11;}

	// end inline asm
	cvt.s64.s32 	%rd58, %r203;
	add.s64 	%rd59, %rd5, %rd58;
	shl.b64 	%rd60, %rd59, 1;
	add.s64 	%rd61, %rd2, %rd60;
	ld.global.u16 	%rs12, [%rd61];
	// begin inline asm
	{ cvt.f32.bf16 %f101, %rs12;}

	// end inline asm
	fma.rn.f32 	%f132, %f100, %f101, %f198;
	// begin inline asm
	{ cvt.f32.bf16 %f102, %rs13;}

	// end inline asm
	cvt.s64.s32 	%rd62, %r218;
	add.s64 	%rd63, %rd5, %rd62;
	shl.b64 	%rd64, %rd63, 1;
	add.s64 	%rd65, %rd2, %rd64;
	ld.global.u16 	%rs14, [%rd65];
	// begin inline asm
	{ cvt.f32.bf16 %f103, %rs14;}

	// end inline asm
	fma.rn.f32 	%f133, %f102, %f103, %f132;
	// begin inline asm
	{ cvt.f32.bf16 %f104, %rs15;}

	// end inline asm
	cvt.s64.s32 	%rd66, %r217;
	add.s64 	%rd67, %rd5, %rd66;
	shl.b64 	%rd68, %rd67, 1;
	add.s64 	%rd69, %rd2, %rd68;
	ld.global.u16 	%rs16, [%rd69];
	// begin inline asm
	{ cvt.f32.bf16 %f105, %rs16;}

	// end inline asm
	fma.rn.f32 	%f134, %f104, %f105, %f133;
	// begin inline asm
	{ cvt.f32.bf16 %f106, %rs17;}

	// end inline asm
	cvt.s64.s32 	%rd70, %r216;
	add.s64 	%rd71, %rd5, %rd70;
	shl.b64 	%rd72, %rd71, 1;
	add.s64 	%rd73, %rd2, %rd72;
	ld.global.u16 	%rs18, [%rd73];
	// begin inline asm
	{ cvt.f32.bf16 %f107, %rs18;}

	// end inline asm
	fma.rn.f32 	%f135, %f106, %f107, %f134;
	// begin inline asm
	{ cvt.f32.bf16 %f108, %rs19;}

	// end inline asm
	cvt.s64.s32 	%rd74, %r215;
	add.s64 	%rd75, %rd5, %rd74;
	shl.b64 	%rd76, %rd75, 1;
	add.s64 	%rd77, %rd2, %rd76;
	ld.global.u16 	%rs20, [%rd77];
	// begin inline asm
	{ cvt.f32.bf16 %f109, %rs20;}

	// end inline asm
	fma.rn.f32 	%f136, %f108, %f109, %f135;
	// begin inline asm
	{ cvt.f32.bf16 %f110, %rs21;}

	// end inline asm
	cvt.s64.s32 	%rd78, %r214;
	add.s64 	%rd79, %rd5, %rd78;
	shl.b64 	%rd80, %rd79, 1;
	add.s64 	%rd81, %rd2, %rd80;
	ld.global.u16 	%rs22, [%rd81];
	// begin inline asm
	{ cvt.f32.bf16 %f111, %rs22;}

	// end inline asm
	fma.rn.f32 	%f137, %f110, %f111, %f136;
	// begin inline asm
	{ cvt.f32.bf16 %f112, %rs23;}

	// end inline asm
	cvt.s64.s32 	%rd82, %r213;
	add.s64 	%rd83, %rd5, %rd82;
	shl.b64 	%rd84, %rd83, 1;
	add.s64 	%rd85, %rd2, %rd84;
	ld.global.u16 	%rs24, [%rd85];
	// begin inline asm
	{ cvt.f32.bf16 %f113, %rs24;}

	// end inline asm
	fma.rn.f32 	%f138, %f112, %f113, %f137;
	// begin inline asm
	{ cvt.f32.bf16 %f114, %rs25;}

	// end inline asm
	cvt.s64.s32 	%rd86, %r212;
	add.s64 	%rd87, %rd5, %rd86;
	shl.b64 	%rd88, %rd87, 1;
	add.s64 	%rd89, %rd2, %rd88;
	ld.global.u16 	%rs26, [%rd89];
	// begin inline asm
	{ cvt.f32.bf16 %f115, %rs26;}

	// end inline asm
	fma.rn.f32 	%f139, %f114, %f115, %f138;
	ld.shared.v4.b32 	{%r167, %r168, %r169, %r170}, [%r202];
	mov.b32 	{%rs39, %rs41}, %r170;
	mov.b32 	{%rs35, %rs37}, %r169;
	mov.b32 	{%rs31, %rs33}, %r168;
	mov.b32 	{%rs27, %rs29}, %r167;
	// begin inline asm
	{ cvt.f32.bf16 %f116, %rs27;}

	// end inline asm
	cvt.s64.s32 	%rd90, %r211;
	add.s64 	%rd91, %rd5, %rd90;
	shl.b64 	%rd92, %rd91, 1;
	add.s64 	%rd93, %rd2, %rd92;
	ld.global.u16 	%rs28, [%rd93];
	// begin inline asm
	{ cvt.f32.bf16 %f117, %rs28;}

	// end inline asm
	fma.rn.f32 	%f140, %f116, %f117, %f139;
	// begin inline asm
	{ cvt.f32.bf16 %f118, %rs29;}

	// end inline asm
	cvt.s64.s32 	%rd94, %r210;
	add.s64 	%rd95, %rd5, %rd94;
	shl.b64 	%rd96, %rd95, 1;
	add.s64 	%rd97, %rd2, %rd96;
	ld.global.u16 	%rs30, [%rd97];
	// begin inline asm
	{ cvt.f32.bf16 %f119, %rs30;}

	// end inline asm
	fma.rn.f32 	%f141, %f118, %f119, %f140;
	// begin inline asm
	{ cvt.f32.bf16 %f120, %rs31;}

	// end inline asm
	cvt.s64.s32 	%rd98, %r209;
	add.s64 	%rd99, %rd5, %rd98;
	shl.b64 	%rd100, %rd99, 1;
	add.s64 	%rd101, %rd2, %rd100;
	ld.global.u16 	%rs32, [%rd101];
	// begin inline asm
	{ cvt.f32.bf16 %f121, %rs32;}

	// end inline asm
	fma.rn.f32 	%f142, %f120, %f121, %f141;
	// begin inline asm
	{ cvt.f32.bf16 %f122, %rs33;}

	// end inline asm
	cvt.s64.s32 	%rd102, %r208;
	add.s64 	%rd103, %rd5, %rd102;
	shl.b64 	%rd104, %rd103, 1;
	add.s64 	%rd105, %rd2, %rd104;
	ld.global.u16 	%rs34, [%rd105];
	// begin inline asm
	{ cvt.f32.bf16 %f123, %rs34;}

	// end inline asm
	fma.rn.f32 	%f143, %f122, %f123, %f142;
	// begin inline asm
	{ cvt.f32.bf16 %f124, %rs35;}

	// end inline asm
	cvt.s64.s32 	%rd106, %r207;
	add.s64 	%rd107, %rd5, %rd106;
	shl.b64 	%rd108, %rd107, 1;
	add.s64 	%rd109, %rd2, %rd108;
	ld.global.u16 	%rs36, [%rd109];
	// begin inline asm
	{ cvt.f32.bf16 %f125, %rs36;}

	// end inline asm
	fma.rn.f32 	%f144, %f124, %f125, %f143;
	// begin inline asm
	{ cvt.f32.bf16 %f126, %rs37;}

	// end inline asm
	cvt.s64.s32 	%rd110, %r206;
	add.s64 	%rd111, %rd5, %rd110;
	shl.b64 	%rd112, %rd111, 1;
	add.s64 	%rd113, %rd2, %rd112;
	ld.global.u16 	%rs38, [%rd113];
	// begin inline asm
	{ cvt.f32.bf16 %f127, %rs38;}

	// end inline asm
	fma.rn.f32 	%f145, %f126, %f127, %f144;
	// begin inline asm
	{ cvt.f32.bf16 %f128, %rs39;}

	// end inline asm
	cvt.s64.s32 	%rd114, %r205;
	add.s64 	%rd115, %rd5, %rd114;
	shl.b64 	%rd116, %rd115, 1;
	add.s64 	%rd117, %rd2, %rd116;
	ld.global.u16 	%rs40, [%rd117];
	// begin inline asm
	{ cvt.f32.bf16 %f129, %rs40;}

	// end inline asm
	fma.rn.f32 	%f146, %f128, %f129, %f145;
	// begin inline asm
	{ cvt.f32.bf16 %f130, %rs41;}

	// end inline asm
	cvt.s64.s32 	%rd118, %r204;
	add.s64 	%rd119, %rd5, %rd118;
	shl.b64 	%rd120, %rd119, 1;
	add.s64 	%rd121, %rd2, %rd120;
	ld.global.u16 	%rs42, [%rd121];
	// begin inline asm
	{ cvt.f32.bf16 %f131, %rs42;}

	// end inline asm
	fma.rn.f32 	%f198, %f130, %f131, %f146;
	add.s32 	%r219, %r219, 16;
	add.s32 	%r218, %r218, %r21;
	add.s32 	%r217, %r217, %r21;
	add.s32 	%r216, %r216, %r21;
	add.s32 	%r215, %r215, %r21;
	add.s32 	%r214, %r214, %r21;
	add.s32 	%r213, %r213, %r21;
	add.s32 	%r212, %r212, %r21;
	add.s32 	%r211, %r211, %r21;
	add.s32 	%r210, %r210, %r21;
	add.s32 	%r209, %r209, %r21;
	add.s32 	%r208, %r208, %r21;
	add.s32 	%r207, %r207, %r21;
	add.s32 	%r206, %r206, %r21;
	add.s32 	%r205, %r205, %r21;
	add.s32 	%r204, %r204, %r21;
	add.s32 	%r203, %r203, %r21;
	add.s32 	%r202, %r202, 32;
	setp.ne.s32 	%p27, %r219, 0;
	mov.u32 	%r221, %r18;
	@%p27 bra 	$L__BB4_15;
$L__BB4_16:
	setp.eq.s32 	%p28, %r16, 0;
	@%p28 bra 	$L__BB4_26;
	add.s32 	%r171, %r16, -1;
	setp.lt.u32 	%p29, %r171, 7;
	@%p29 bra 	$L__BB4_19;
	shl.b32 	%r172, %r221, 1;
	mov.u32 	%r173, shared_mem;
	add.s32 	%r174, %r173, %r172;
	ld.shared.u16 	%rs43, [%r174];
	// begin inline asm
	{ cvt.f32.bf16 %f148, %rs43;}

	// end inline asm
	mul.lo.s32 	%r175, %r221, %r109;
	cvt.s64.s32 	%rd122, %r175;
	add.s64 	%rd123, %rd5, %rd122;
	shl.b64 	%rd124, %rd123, 1;
	add.s64 	%rd125, %rd2, %rd124;
	ld.global.u16 	%rs44, [%rd125];
	// begin inline asm
	{ cvt.f32.bf16 %f149, %rs44;}

	// end inline asm
	fma.rn.f32 	%f164, %f148, %f149, %f198;
	ld.shared.u16 	%rs45, [%r174+2];
	// begin inline asm
	{ cvt.f32.bf16 %f150, %rs45;}

	// end inline asm
	add.s32 	%r176, %r175, %r109;
	cvt.s64.s32 	%rd126, %r176;
	add.s64 	%rd127, %rd5, %rd126;
	shl.b64 	%rd128, %rd127, 1;
	add.s64 	%rd129, %rd2, %rd128;
	ld.global.u16 	%rs46, [%rd129];
	// begin inline asm
	{ cvt.f32.bf16 %f151, %rs46;}

	// end inline asm
	fma.rn.f32 	%f165, %f150, %f151, %f164;
	ld.shared.u16 	%rs47, [%r174+4];
	// begin inline asm
	{ cvt.f32.bf16 %f152, %rs47;}

	// end inline asm
	add.s32 	%r177, %r176, %r109;
	cvt.s64.s32 	%rd130, %r177;
	add.s64 	%rd131, %rd5, %rd130;
	shl.b64 	%rd132, %rd131, 1;
	add.s64 	%rd133, %rd2, %rd132;
	ld.global.u16 	%rs48, [%rd133];
	// begin inline asm
	{ cvt.f32.bf16 %f153, %rs48;}

	// end inline asm
	fma.rn.f32 	%f166, %f152, %f153, %f165;
	ld.shared.u16 	%rs49, [%r174+6];
	// begin inline asm
	{ cvt.f32.bf16 %f154, %rs49;}

	// end inline asm
	add.s32 	%r178, %r177, %r109;
	cvt.s64.s32 	%rd134, %r178;
	add.s64 	%rd135, %rd5, %rd134;
	shl.b64 	%rd136, %rd135, 1;
	add.s64 	%rd137, %rd2, %rd136;
	ld.global.u16 	%rs50, [%rd137];
	// begin inline asm
	{ cvt.f32.bf16 %f155, %rs50;}

	// end inline asm
	fma.rn.f32 	%f167, %f154, %f155, %f166;
	ld.shared.u16 	%rs51, [%r174+8];
	// begin inline asm
	{ cvt.f32.bf16 %f156, %rs51;}

	// end inline asm
	add.s32 	%r179, %r178, %r109;
	cvt.s64.s32 	%rd138, %r179;
	add.s64 	%rd139, %rd5, %rd138;
	shl.b64 	%rd140, %rd139, 1;
	add.s64 	%rd141, %rd2, %rd140;
	ld.global.u16 	%rs52, [%rd141];
	// begin inline asm
	{ cvt.f32.bf16 %f157, %rs52;}

	// end inline asm
	fma.rn.f32 	%f168, %f156, %f157, %f167;
	ld.shared.u16 	%rs53, [%r174+10];
	// begin inline asm
	{ cvt.f32.bf16 %f158, %rs53;}

	// end inline asm
	add.s32 	%r180, %r179, %r109;
	cvt.s64.s32 	%rd142, %r180;
	add.s64 	%rd143, %rd5, %rd142;
	shl.b64 	%rd144, %rd143, 1;
	add.s64 	%rd145, %rd2, %rd144;
	ld.global.u16 	%rs54, [%rd145];
	// begin inline asm
	{ cvt.f32.bf16 %f159, %rs54;}

	// end inline asm
	fma.rn.f32 	%f169, %f158, %f159, %f168;
	ld.shared.u16 	%rs55, [%r174+12];
	// begin inline asm
	{ cvt.f32.bf16 %f160, %rs55;}

	// end inline asm
	add.s32 	%r181, %r180, %r109;
	cvt.s64.s32 	%rd146, %r181;
	add.s64 	%rd147, %rd5, %rd146;
	shl.b64 	%rd148, %rd147, 1;
	add.s64 	%rd149, %rd2, %rd148;
	ld.global.u16 	%rs56, [%rd149];
	// begin inline asm
	{ cvt.f32.bf16 %f161, %rs56;}

	// end inline asm
	fma.rn.f32 	%f170, %f160, %f161, %f169;
	ld.shared.u16 	%rs57, [%r174+14];
	// begin inline asm
	{ cvt.f32.bf16 %f162, %rs57;}

	// end inline asm
	add.s32 	%r182, %r181, %r109;
	cvt.s64.s32 	%rd150, %r182;
	add.s64 	%rd151, %rd5, %rd150;
	shl.b64 	%rd152, %rd151, 1;
	add.s64 	%rd153, %rd2, %rd152;
	ld.global.u16 	%rs58, [%rd153];
	// begin inline asm
	{ cvt.f32.bf16 %f163, %rs58;}

	// end inline asm
	fma.rn.f32 	%f198, %f162, %f163, %f170;
	add.s32 	%r221, %r221, 8;
$L__BB4_19:
	setp.eq.s32 	%p30, %r17, 0;
	@%p30 bra 	$L__BB4_26;
	add.s32 	%r183, %r17, -1;
	setp.lt.u32 	%p31, %r183, 3;
	@%p31 bra 	$L__BB4_22;
	shl.b32 	%r184, %r221, 1;
	mov.u32 	%r185, shared_mem;
	add.s32 	%r186, %r185, %r184;
	ld.shared.u16 	%rs59, [%r186];
	// begin inline asm
	{ cvt.f32.bf16 %f172, %rs59;}

	// end inline asm
	mul.lo.s32 	%r187, %r221, %r109;
	cvt.s64.s32 	%rd154, %r187;
	add.s64 	%rd155, %rd5, %rd154;
	shl.b64 	%rd156, %rd155, 1;
	add.s64 	%rd157, %rd2, %rd156;
	ld.global.u16 	%rs60, [%rd157];
	// begin inline asm
	{ cvt.f32.bf16 %f173, %rs60;}

	// end inline asm
	fma.rn.f32 	%f180, %f172, %f173, %f198;
	ld.shared.u16 	%rs61, [%r186+2];
	// begin inline asm
	{ cvt.f32.bf16 %f174, %rs61;}

	// end inline asm
	add.s32 	%r188, %r187, %r109;
	cvt.s64.s32 	%rd158, %r188;
	add.s64 	%rd159, %rd5, %rd158;
	shl.b64 	%rd160, %rd159, 1;
	add.s64 	%rd161, %rd2, %rd160;
	ld.global.u16 	%rs62, [%rd161];
	// begin inline asm
	{ cvt.f32.bf16 %f175, %rs62;}

	// end inline asm
	fma.rn.f32 	%f181, %f174, %f175, %f180;
	ld.shared.u16 	%rs63, [%r186+4];
	// begin inline asm
	{ cvt.f32.bf16 %f176, %rs63;}

	// end inline asm
	add.s32 	%r189, %r188, %r109;
	cvt.s64.s32 	%rd162, %r189;
	add.s64 	%rd163, %rd5, %rd162;
	shl.b64 	%rd164, %rd163, 1;
	add.s64 	%rd165, %rd2, %rd164;
	ld.global.u16 	%rs64, [%rd165];
	// begin inline asm
	{ cvt.f32.bf16 %f177, %rs64;}

	// end inline asm
	fma.rn.f32 	%f182, %f176, %f177, %f181;
	ld.shared.u16 	%rs65, [%r186+6];
	// begin inline asm
	{ cvt.f32.bf16 %f178, %rs65;}

	// end inline asm
	add.s32 	%r190, %r189, %r109;
	cvt.s64.s32 	%rd166, %r190;
	add.s64 	%rd167, %rd5, %rd166;
	shl.b64 	%rd168, %rd167, 1;
	add.s64 	%rd169, %rd2, %rd168;
	ld.global.u16 	%rs66, [%rd169];
	// begin inline asm
	{ cvt.f32.bf16 %f179, %rs66;}

	// end inline asm
	fma.rn.f32 	%f198, %f178, %f179, %f182;
	add.s32 	%r221, %r221, 4;
$L__BB4_22:
	setp.eq.s32 	%p32, %r19, 0;
	@%p32 bra 	$L__BB4_26;
	setp.eq.s32 	%p33, %r19, 1;
	shl.b32 	%r191, %r221, 1;
	mov.u32 	%r192, shared_mem;
	add.s32 	%r79, %r192, %r191;
	ld.shared.u16 	%rs67, [%r79];
	// begin inline asm
	{ cvt.f32.bf16 %f183, %rs67;}

	// end inline asm
	mul.lo.s32 	%r80, %r221, %r109;
	cvt.s64.s32 	%rd170, %r80;
	add.s64 	%rd171, %rd5, %rd170;
	shl.b64 	%rd172, %rd171, 1;
	add.s64 	%rd173, %rd2, %rd172;
	ld.global.u16 	%rs68, [%rd173];
	// begin inline asm
	{ cvt.f32.bf16 %f184, %rs68;}

	// end inline asm
	fma.rn.f32 	%f198, %f183, %f184, %f198;
	@%p33 bra 	$L__BB4_26;
	setp.eq.s32 	%p34, %r19, 2;
	ld.shared.u16 	%rs69, [%r79+2];
	// begin inline asm
	{ cvt.f32.bf16 %f185, %rs69;}

	// end inline asm
	add.s32 	%r81, %r80, %r109;
	cvt.s64.s32 	%rd174, %r81;
	add.s64 	%rd175, %rd5, %rd174;
	shl.b64 	%rd176, %rd175, 1;
	add.s64 	%rd177, %rd2, %rd176;
	ld.global.u16 	%rs70, [%rd177];
	// begin inline asm
	{ cvt.f32.bf16 %f186, %rs70;}

	// end inline asm
	fma.rn.f32 	%f198, %f185, %f186, %f198;
	@%p34 bra 	$L__BB4_26;
	ld.shared.u16 	%rs71, [%r79+4];
	// begin inline asm
	{ cvt.f32.bf16 %f187, %rs71;}

	// end inline asm
	add.s32 	%r193, %r81, %r109;
	cvt.s64.s32 	%rd178, %r193;
	add.s64 	%rd179, %rd5, %rd178;
	shl.b64 	%rd180, %rd179, 1;
	add.s64 	%rd181, %rd2, %rd180;
	ld.global.u16 	%rs72, [%rd181];
	// begin inline asm
	{ cvt.f32.bf16 %f188, %rs72;}

	// end inline asm
	fma.rn.f32 	%f198, %f187, %f188, %f198;
$L__BB4_26:
	fma.rn.f32 	%f190, %f2, %f198, %f190;
	add.s32 	%r201, %r201, 1;
	setp.ne.s32 	%p35, %r201, %r110;
	@%p35 bra 	$L__BB4_13;
	// begin inline asm
	{  cvt.rn.bf16.f32 %rs73, %f190;}

	// end inline asm
	add.s32 	%r194, %r230, %r15;
	mul.wide.s32 	%rd182, %r194, 2;
	add.s64 	%rd183, %rd4, %rd182;
	st.global.u16 	[%rd183], %rs73;
	add.s32 	%r230, %r230, %r3;
	setp.lt.s32 	%p36, %r230, %r109;
	@%p36 bra 	$L__BB4_12;
	bra.uni 	$L__BB4_49;
$L__BB4_28:
	and.b32  	%r84, %r110, 15;
	add.s32 	%r85, %r84, -1;
	and.b32  	%r86, %r110, 7;
	add.s32 	%r87, %r86, -1;
	and.b32  	%r88, %r110, 2147483632;
	and.b32  	%r89, %r110, 3;
	cvt.u64.u32 	%rd47, %r14;
$L__BB4_29:
	setp.lt.u32 	%p16, %r110, 16;
	mov.f32 	%f206, 0f00000000;
	mov.b32 	%r226, 0;
	@%p16 bra 	$L__BB4_32;
	mov.f32 	%f206, 0f00000000;
	mov.b32 	%r224, 0;
$L__BB4_31:
	.pragma "nounroll";
	add.s32 	%r150, %r224, %r14;
	mul.wide.u32 	%rd28, %r150, 4;
	add.s64 	%rd29, %rd3, %rd28;
	ld.global.f32 	%f37, [%rd29];
	fma.rn.f32 	%f38, %f37, 0f00000000, %f206;
	ld.global.f32 	%f39, [%rd29+4];
	fma.rn.f32 	%f40, %f39, 0f00000000, %f38;
	ld.global.f32 	%f41, [%rd29+8];
	fma.rn.f32 	%f42, %f41, 0f00000000, %f40;
	ld.global.f32 	%f43, [%rd29+12];
	fma.rn.f32 	%f44, %f43, 0f00000000, %f42;
	ld.global.f32 	%f45, [%rd29+16];
	fma.rn.f32 	%f46, %f45, 0f00000000, %f44;
	ld.global.f32 	%f47, [%rd29+20];
	fma.rn.f32 	%f48, %f47, 0f00000000, %f46;
	ld.global.f32 	%f49, [%rd29+24];
	fma.rn.f32 	%f50, %f49, 0f00000000, %f48;
	ld.global.f32 	%f51, [%rd29+28];
	fma.rn.f32 	%f52, %f51, 0f00000000, %f50;
	ld.global.f32 	%f53, [%rd29+32];
	fma.rn.f32 	%f54, %f53, 0f00000000, %f52;
	ld.global.f32 	%f55, [%rd29+36];
	fma.rn.f32 	%f56, %f55, 0f00000000, %f54;
	ld.global.f32 	%f57, [%rd29+40];
	fma.rn.f32 	%f58, %f57, 0f00000000, %f56;
	ld.global.f32 	%f59, [%rd29+44];
	fma.rn.f32 	%f60, %f59, 0f00000000, %f58;
	ld.global.f32 	%f61, [%rd29+48];
	fma.rn.f32 	%f62, %f61, 0f00000000, %f60;
	ld.global.f32 	%f63, [%rd29+52];
	fma.rn.f32 	%f64, %f63, 0f00000000, %f62;
	ld.global.f32 	%f65, [%rd29+56];
	fma.rn.f32 	%f66, %f65, 0f00000000, %f64;
	ld.global.f32 	%f67, [%rd29+60];
	fma.rn.f32 	%f206, %f67, 0f00000000, %f66;
	add.s32 	%r224, %r224, 16;
	setp.ne.s32 	%p17, %r224, %r88;
	mov.u32 	%r226, %r88;
	@%p17 bra 	$L__BB4_31;
$L__BB4_32:
	setp.eq.s32 	%p18, %r84, 0;
	@%p18 bra 	$L__BB4_42;
	setp.lt.u32 	%p19, %r85, 7;
	@%p19 bra 	$L__BB4_35;
	add.s32 	%r151, %r226, %r14;
	mul.wide.u32 	%rd30, %r151, 4;
	add.s64 	%rd31, %rd3, %rd30;
	ld.global.f32 	%f69, [%rd31];
	fma.rn.f32 	%f70, %f69, 0f00000000, %f206;
	cvt.u64.u32 	%rd32, %r226;
	add.s64 	%rd34, %rd32, %rd47;
	shl.b64 	%rd35, %rd34, 2;
	add.s64 	%rd36, %rd3, %rd35;
	ld.global.f32 	%f71, [%rd36+4];
	fma.rn.f32 	%f72, %f71, 0f00000000, %f70;
	ld.global.f32 	%f73, [%rd36+8];
	fma.rn.f32 	%f74, %f73, 0f00000000, %f72;
	ld.global.f32 	%f75, [%rd36+12];
	fma.rn.f32 	%f76, %f75, 0f00000000, %f74;
	ld.global.f32 	%f77, [%rd36+16];
	fma.rn.f32 	%f78, %f77, 0f00000000, %f76;
	ld.global.f32 	%f79, [%rd36+20];
	fma.rn.f32 	%f80, %f79, 0f00000000, %f78;
	ld.global.f32 	%f81, [%rd36+24];
	fma.rn.f32 	%f82, %f81, 0f00000000, %f80;
	ld.global.f32 	%f83, [%rd36+28];
	fma.rn.f32 	%f206, %f83, 0f00000000, %f82;
	add.s32 	%r226, %r226, 8;
$L__BB4_35:
	setp.eq.s32 	%p20, %r86, 0;
	@%p20 bra 	$L__BB4_42;
	setp.lt.u32 	%p21, %r87, 3;
	@%p21 bra 	$L__BB4_38;
	add.s32 	%r152, %r226, %r14;
	mul.wide.u32 	%rd37, %r152, 4;
	add.s64 	%rd38, %rd3, %rd37;
	ld.global.f32 	%f85, [%rd38];
	fma.rn.f32 	%f86, %f85, 0f00000000, %f206;
	cvt.u64.u32 	%rd39, %r226;
	add.s64 	%rd41, %rd39, %rd47;
	shl.b64 	%rd42, %rd41, 2;
	add.s64 	%rd43, %rd3, %rd42;
	ld.global.f32 	%f87, [%rd43+4];
	fma.rn.f32 	%f88, %f87, 0f00000000, %f86;
	ld.global.f32 	%f89, [%rd43+8];
	fma.rn.f32 	%f90, %f89, 0f00000000, %f88;
	ld.global.f32 	%f91, [%rd43+12];
	fma.rn.f32 	%f206, %f91, 0f00000000, %f90;
	add.s32 	%r226, %r226, 4;
$L__BB4_38:
	setp.eq.s32 	%p22, %r89, 0;
	@%p22 bra 	$L__BB4_42;
	setp.eq.s32 	%p23, %r89, 1;
	add.s32 	%r153, %r226, %r14;
	mul.wide.u32 	%rd44, %r153, 4;
	add.s64 	%rd45, %rd3, %rd44;
	ld.global.f32 	%f92, [%rd45];
	fma.rn.f32 	%f206, %f92, 0f00000000, %f206;
	@%p23 bra 	$L__BB4_42;
	setp.eq.s32 	%p24, %r89, 2;
	cvt.u64.u32 	%rd46, %r226;
	add.s64 	%rd48, %rd46, %rd47;
	shl.b64 	%rd49, %rd48, 2;
	add.s64 	%rd6, %rd3, %rd49;
	ld.global.f32 	%f93, [%rd6+4];
	fma.rn.f32 	%f206, %f93, 0f00000000, %f206;
	@%p24 bra 	$L__BB4_42;
	ld.global.f32 	%f94, [%rd6+8];
	fma.rn.f32 	%f206, %f94, 0f00000000, %f206;
$L__BB4_42:
	// begin inline asm
	{  cvt.rn.bf16.f32 %rs10, %f206;}

	// end inline asm
	add.s32 	%r154, %r230, %r15;
	mul.wide.s32 	%rd50, %r154, 2;
	add.s64 	%rd51, %rd4, %rd50;
	st.global.u16 	[%rd51], %rs10;
	add.s32 	%r230, %r230, %r3;
	setp.lt.s32 	%p25, %r230, %r109;
	@%p25 bra 	$L__BB4_29;
	bra.uni 	$L__BB4_49;
$L__BB4_43:
	add.s32 	%r135, %r230, %r3;
	max.u32 	%r136, %r109, %r135;
	setp.lt.u32 	%p10, %r135, %r109;
	selp.u32 	%r137, 1, 0, %p10;
	add.s32 	%r138, %r135, %r137;
	sub.s32 	%r139, %r136, %r138;
	div.u32 	%r140, %r139, %r3;
	add.s32 	%r99, %r140, %r137;
	and.b32  	%r141, %r99, 3;
	setp.eq.s32 	%p11, %r141, 3;
	@%p11 bra 	$L__BB4_46;
	mov.f32 	%f32, 0f00000000;
	// begin inline asm
	{  cvt.rn.bf16.f32 %rs8, %f32;}

	// end inline asm
	add.s32 	%r143, %r99, 1;
	and.b32  	%r100, %r143, 3;
	mov.b32 	%r229, 0;
$L__BB4_45:
	.pragma "nounroll";
	add.s32 	%r144, %r230, %r15;
	mul.wide.s32 	%rd20, %r144, 2;
	add.s64 	%rd21, %rd4, %rd20;
	st.global.u16 	[%rd21], %rs8;
	add.s32 	%r230, %r230, %r3;
	add.s32 	%r229, %r229, 1;
	setp.ne.s32 	%p12, %r229, %r100;
	@%p12 bra 	$L__BB4_45;
$L__BB4_46:
	setp.lt.u32 	%p13, %r99, 3;
	@%p13 bra 	$L__BB4_49;
	mov.f32 	%f33, 0f00000000;
	// begin inline asm
	{  cvt.rn.bf16.f32 %rs9, %f33;}

	// end inline asm
	shl.b32 	%r146, %r3, 1;
	cvt.u64.u32 	%rd24, %r146;
	shl.b32 	%r147, %r3, 2;
$L__BB4_48:
	add.s32 	%r145, %r230, %r15;
	mul.wide.s32 	%rd22, %r145, 2;
	add.s64 	%rd23, %rd4, %rd22;
	st.global.u16 	[%rd23], %rs9;
	add.s64 	%rd25, %rd23, %rd24;
	st.global.u16 	[%rd25], %rs9;
	add.s64 	%rd26, %rd25, %rd24;
	st.global.u16 	[%rd26], %rs9;
	add.s64 	%rd27, %rd26, %rd24;
	st.global.u16 	[%rd27], %rs9;
	add.s32 	%r230, %r147, %r230;
	setp.lt.s32 	%p14, %r230, %r109;
	@%p14 bra 	$L__BB4_48;
$L__BB4_49:
	ret;

}
	// .globl	_Z31indexed_matmul_kernel_optimizedIfEvPKT_S2_PKfPKjPS0_iiiii
.visible .entry _Z31indexed_matmul_kernel_optimizedIfEvPKT_S2_PKfPKjPS0_iiiii(
	.param .u64 .ptr .align 1 _Z31indexed_matmul_kernel_optimizedIfEvPKT_S2_PKfPKjPS0_iiiii_param_0,
	.param .u64 .ptr .align 1 _Z31indexed_matmul_kernel_optimizedIfEvPKT_S2_PKfPKjPS0_iiiii_param_1,
	.param .u64 .ptr .align 1 _Z31indexed_matmul_kernel_optimizedIfEvPKT_S2_PKfPKjPS0_iiiii_param_2,
	.param .u64 .ptr .align 1 _Z31indexed_matmul_kernel_optimizedIfEvPKT_S2_PKfPKjPS0_iiiii_param_3,
	.param .u64 .ptr .align 1 _Z31indexed_matmul_kernel_optimizedIfEvPKT_S2_PKfPKjPS0_iiiii_param_4,
	.param .u32 _Z31indexed_matmul_kernel_optimizedIfEvPKT_S2_PKfPKjPS0_iiiii_param_5,
	.param .u32 _Z31indexed_matmul_kernel_optimizedIfEvPKT_S2_PKfPKjPS0_iiiii_param_6,
	.param .u32 _Z31indexed_matmul_kernel_optimizedIfEvPKT_S2_PKfPKjPS0_iiiii_param_7,
	.param .u32 _Z31indexed_matmul_kernel_optimizedIfEvPKT_S2_PKfPKjPS0_iiiii_param_8,
	.param .u32 _Z31indexed_matmul_kernel_optimizedIfEvPKT_S2_PKfPKjPS0_iiiii_param_9
)
{
	.reg .pred 	%p<37>;
	.reg .b32 	%r<224>;
	.reg .b32 	%f<208>;
	.reg .b64 	%rd<185>;

	ld.param.u64 	%rd8, [_Z31indexed_matmul_kernel_optimizedIfEvPKT_S2_PKfPKjPS0_iiiii_param_0];
	ld.param.u64 	%rd9, [_Z31indexed_matmul_kernel_optimizedIfEvPKT_S2_PKfPKjPS0_iiiii_param_1];
	ld.param.u64 	%rd10, [_Z31indexed_matmul_kernel_optimizedIfEvPKT_S2_PKfPKjPS0_iiiii_param_2];
	ld.param.u64 	%rd11, [_Z31indexed_matmul_kernel_optimizedIfEvPKT_S2_PKfPKjPS0_iiiii_param_4];
	ld.param.u32 	%r112, [_Z31indexed_matmul_kernel_optimizedIfEvPKT_S2_PKfPKjPS0_iiiii_param_5];
	ld.param.u32 	%r108, [_Z31indexed_matmul_kernel_optimizedIfEvPKT_S2_PKfPKjPS0_iiiii_param_6];
	ld.param.u32 	%r109, [_Z31indexed_matmul_kernel_optimizedIfEvPKT_S2_PKfPKjPS0_iiiii_param_7];
	ld.param.u32 	%r110, [_Z31indexed_matmul_kernel_optimizedIfEvPKT_S2_PKfPKjPS0_iiiii_param_8];
	cvta.to.global.u64 	%rd1, %rd8;
	cvta.to.global.u64 	%rd2, %rd9;
	cvta.to.global.u64 	%rd3, %rd10;
	cvta.to.global.u64 	%rd4, %rd11;
	mov.u32 	%r1, %ctaid.x;
	mov.u32 	%r222, %tid.x;
	mov.u32 	%r3, %ntid.x;
	setp.ge.s32 	%p1, %r1, %r112;
	@%p1 bra 	$L__BB5_49;
	setp.ge.s32 	%p2, %r222, %r108;
	@%p2 bra 	$L__BB5_8;
	mul.lo.s32 	%r4, %r108, %r1;
	add.s32 	%r113, %r222, %r3;
	max.u32 	%r114, %r108, %r113;
	setp.lt.u32 	%p3, %r113, %r108;
	selp.u32 	%r115, 1, 0, %p3;
	add.s32 	%r116, %r113, %r115;
	sub.s32 	%r117, %r114, %r116;
	div.u32 	%r118, %r117, %r3;
	add.s32 	%r5, %r118, %r115;
	and.b32  	%r119, %r5, 3;
	setp.eq.s32 	%p4, %r119, 3;
	mov.u32 	%r190, %r222;
	@%p4 bra 	$L__BB5_5;
	add.s32 	%r121, %r5, 1;
	and.b32  	%r6, %r121, 3;
	mov.b32 	%r189, 0;
	mov.u32 	%r190, %r222;
$L__BB5_4:
	.pragma "nounroll";
	add.s32 	%r122, %r190, %r4;
	mul.wide.s32 	%rd12, %r122, 4;
	add.s64 	%rd13, %rd1, %rd12;
	ld.global.f32 	%f32, [%rd13];
	shl.b32 	%r123, %r190, 2;
	mov.u32 	%r124, shared_mem;
	add.s32 	%r125, %r124, %r123;
	st.shared.f32 	[%r125], %f32;
	add.s32 	%r190, %r190, %r3;
	add.s32 	%r189, %r189, 1;
	setp.ne.s32 	%p5, %r189, %r6;
	@%p5 bra 	$L__BB5_4;
$L__BB5_5:
	setp.lt.u32 	%p6, %r5, 3;
	@%p6 bra 	$L__BB5_8;
	mov.u32 	%r128, shared_mem;
	shl.b32 	%r130, %r3, 2;
	cvt.u64.u32 	%rd16, %r130;
$L__BB5_7:
	add.s32 	%r126, %r190, %r4;
	mul.wide.s32 	%rd14, %r126, 4;
	add.s64 	%rd15, %rd1, %rd14;
	ld.global.f32 	%f33, [%rd15];
	shl.b32 	%r127, %r190, 2;
	add.s32 	%r129, %r128, %r127;
	st.shared.f32 	[%r129], %f33;
	add.s64 	%rd17, %rd15, %rd16;
	ld.global.f32 	%f34, [%rd17];
	add.s32 	%r131, %r129, %r130;
	st.shared.f32 	[%r131], %f34;
	add.s64 	%rd18, %rd17, %rd16;
	ld.global.f32 	%f35, [%rd18];
	add.s32 	%r132, %r131, %r130;
	st.shared.f32 	[%r132], %f35;
	add.s64 	%rd19, %rd18, %rd16;
	ld.global.f32 	%f36, [%rd19];
	add.s32 	%r133, %r132, %r130;
	st.shared.f32 	[%r133], %f36;
	add.s32 	%r190, %r130, %r190;
	setp.lt.s32 	%p7, %r190, %r108;
	@%p7 bra 	$L__BB5_7;
$L__BB5_8:
	bar.sync 	0;
	setp.ge.s32 	%p8, %r222, %r109;
	@%p8 bra 	$L__BB5_49;
	setp.lt.s32 	%p9, %r110, 1;
	mul.lo.s32 	%r14, %r110, %r1;
	mul.lo.s32 	%r15, %r109, %r1;
	@%p9 bra 	$L__BB5_43;
	setp.lt.s32 	%p15, %r108, 1;
	@%p15 bra 	$L__BB5_28;
	and.b32  	%r16, %r108, 15;
	and.b32  	%r17, %r108, 7;
	and.b32  	%r18, %r108, 2147483632;
	and.b32  	%r19, %r108, 3;
	neg.s32 	%r20, %r18;
	shl.b32 	%r21, %r109, 4;
	shl.b32 	%r22, %r109, 1;
	mul.lo.s32 	%r23, %r109, 3;
	shl.b32 	%r24, %r109, 2;
	mul.lo.s32 	%r25, %r109, 5;
	mul.lo.s32 	%r26, %r109, 6;
	mul.lo.s32 	%r27, %r109, 7;
	shl.b32 	%r28, %r109, 3;
	mul.lo.s32 	%r29, %r109, 9;
	mul.lo.s32 	%r30, %r109, 10;
	mul.lo.s32 	%r31, %r109, 12;
	mul.lo.s32 	%r32, %r109, 13;
	mul.lo.s32 	%r33, %r109, 14;
	mul.lo.s32 	%r34, %r109, 15;
$L__BB5_12:
	mov.f32 	%f191, 0f00000000;
	mov.b32 	%r193, 0;
	cvt.u64.u32 	%rd57, %r222;
$L__BB5_13:
	ld.param.u32 	%r187, [_Z31indexed_matmul_kernel_optimizedIfEvPKT_S2_PKfPKjPS0_iiiii_param_9];
	ld.param.u64 	%rd184, [_Z31indexed_matmul_kernel_optimizedIfEvPKT_S2_PKfPKjPS0_iiiii_param_3];
	setp.lt.u32 	%p26, %r108, 16;
	add.s32 	%r157, %r193, %r14;
	cvta.to.global.u64 	%rd52, %rd184;
	mul.wide.u32 	%rd53, %r157, 4;
	add.s64 	%rd54, %rd52, %rd53;
	ld.global.u32 	%r158, [%rd54];
	add.s64 	%rd55, %rd3, %rd53;
	ld.global.f32 	%f2, [%rd55];
	mul.lo.s32 	%r159, %r158, %r187;
	cvt.s64.s32 	%rd56, %r159;
	add.s64 	%rd5, %rd56, %rd57;
	mov.f32 	%f199, 0f00000000;
	mov.b32 	%r213, 0;
	@%p26 bra 	$L__BB5_16;
	mov.u32 	%r162, shared_mem;
	add.s32 	%r194, %r162, 32;
	mul.lo.s32 	%r200, %r109, 11;
	mov.f32 	%f199, 0f00000000;
	mov.b32 	%r195, 0;
	mov.u32 	%r196, %r34;
	mov.u32 	%r197, %r33;
	mov.u32 	%r198, %r32;
	mov.u32 	%r199, %r31;
	mov.u32 	%r201, %r30;
	mov.u32 	%r202, %r29;
	mov.u32 	%r203, %r28;
	mov.u32 	%r204, %r27;
	mov.u32 	%r205, %r26;
	mov.u32 	%r206, %r25;
	mov.u32 	%r207, %r24;
	mov.u32 	%r208, %r23;
	mov.u32 	%r209, %r22;
	mov.u32 	%r210, %r109;
	mov.u32 	%r211, %r20;
$L__BB5_15:
	.pragma "nounroll";
	ld.shared.v4.f32 	{%f102, %f103, %f104, %f105}, [%r194+-32];
	cvt.s64.s32 	%rd58, %r195;
	add.s64 	%rd59, %rd5, %rd58;
	shl.b64 	%rd60, %rd59, 2;
	add.s64 	%rd61, %rd2, %rd60;
	ld.global.f32 	%f106, [%rd61];
	fma.rn.f32 	%f107, %f102, %f106, %f199;
	cvt.s64.s32 	%rd62, %r210;
	add.s64 	%rd63, %rd5, %rd62;
	shl.b64 	%rd64, %rd63, 2;
	add.s64 	%rd65, %rd2, %rd64;
	ld.global.f32 	%f108, [%rd65];
	fma.rn.f32 	%f109, %f103, %f108, %f107;
	cvt.s64.s32 	%rd66, %r209;
	add.s64 	%rd67, %rd5, %rd66;
	shl.b64 	%rd68, %rd67, 2;
	add.s64 	%rd69, %rd2, %rd68;
	ld.global.f32 	%f110, [%rd69];
	fma.rn.f32 	%f111, %f104, %f110, %f109;
	cvt.s64.s32 	%rd70, %r208;
	add.s64 	%rd71, %rd5, %rd70;
	shl.b64 	%rd72, %rd71, 2;
	add.s64 	%rd73, %rd2, %rd72;
	ld.global.f32 	%f112, [%rd73];
	fma.rn.f32 	%f113, %f105, %f112, %f111;
	ld.shared.v4.f32 	{%f114, %f115, %f116, %f117}, [%r194+-16];
	cvt.s64.s32 	%rd74, %r207;
	add.s64 	%rd75, %rd5, %rd74;
	shl.b64 	%rd76, %rd75, 2;
	add.s64 	%rd77, %rd2, %rd76;
	ld.global.f32 	%f118, [%rd77];
	fma.rn.f32 	%f119, %f114, %f118, %f113;
	cvt.s64.s32 	%rd78, %r206;
	add.s64 	%rd79, %rd5, %rd78;
	shl.b64 	%rd80, %rd79, 2;
	add.s64 	%rd81, %rd2, %rd80;
	ld.global.f32 	%f120, [%rd81];
	fma.rn.f32 	%f121, %f115, %f120, %f119;
	cvt.s64.s32 	%rd82, %r205;
	add.s64 	%rd83, %rd5, %rd82;
	shl.b64 	%rd84, %rd83, 2;
	add.s64 	%rd85, %rd2, %rd84;
	ld.global.f32 	%f122, [%rd85];
	fma.rn.f32 	%f123, %f116, %f122, %f121;
	cvt.s64.s32 	%rd86, %r204;
	add.s64 	%rd87, %rd5, %rd86;
	shl.b64 	%rd88, %rd87, 2;
	add.s64 	%rd89, %rd2, %rd88;
	ld.global.f32 	%f124, [%rd89];
	fma.rn.f32 	%f125, %f117, %f124, %f123;
	ld.shared.v4.f32 	{%f126, %f127, %f128, %f129}, [%r194];
	cvt.s64.s32 	%rd90, %r203;
	add.s64 	%rd91, %rd5, %rd90;
	shl.b64 	%rd92, %rd91, 2;
	add.s64 	%rd93, %rd2, %rd92;
	ld.global.f32 	%f130, [%rd93];
	fma.rn.f32 	%f131, %f126, %f130, %f125;
	cvt.s64.s32 	%rd94, %r202;
	add.s64 	%rd95, %rd5, %rd94;
	shl.b64 	%rd96, %rd95, 2;
	add.s64 	%rd97, %rd2, %rd96;
	ld.global.f32 	%f132, [%rd97];
	fma.rn.f32 	%f133, %f127, %f132, %f131;
	cvt.s64.s32 	%rd98, %r201;
	add.s64 	%rd99, %rd5, %rd98;
	shl.b64 	%rd100, %rd99, 2;
	add.s64 	%rd101, %rd2, %rd100;
	ld.global.f32 	%f134, [%rd101];
	fma.rn.f32 	%f135, %f128, %f134, %f133;
	cvt.s64.s32 	%rd102, %r200;
	add.s64 	%rd103, %rd5, %rd102;
	shl.b64 	%rd104, %rd103, 2;
	add.s64 	%rd105, %rd2, %rd104;
	ld.global.f32 	%f136, [%rd105];
	fma.rn.f32 	%f137, %f129, %f136, %f135;
	ld.shared.v4.f32 	{%f138, %f139, %f140, %f141}, [%r194+16];
	cvt.s64.s32 	%rd106, %r199;
	add.s64 	%rd107, %rd5, %rd106;
	shl.b64 	%rd108, %rd107, 2;
	add.s64 	%rd109, %rd2, %rd108;
	ld.global.f32 	%f142, [%rd109];
	fma.rn.f32 	%f143, %f138, %f142, %f137;
	cvt.s64.s32 	%rd110, %r198;
	add.s64 	%rd111, %rd5, %rd110;
	shl.b64 	%rd112, %rd111, 2;
	add.s64 	%rd113, %rd2, %rd112;
	ld.global.f32 	%f144, [%rd113];
	fma.rn.f32 	%f145, %f139, %f144, %f143;
	cvt.s64.s32 	%rd114, %r197;
	add.s64 	%rd115, %rd5, %rd114;
	shl.b64 	%rd116, %rd115, 2;
	add.s64 	%rd117, %rd2, %rd116;
	ld.global.f32 	%f146, [%rd117];
	fma.rn.f32 	%f147, %f140, %f146, %f145;
	cvt.s64.s32 	%rd118, %r196;
	add.s64 	%rd119, %rd5, %rd118;
	shl.b64 	%rd120, %rd119, 2;
	add.s64 	%rd121, %rd2, %rd120;
	ld.global.f32 	%f148, [%rd121];
	fma.rn.f32 	%f199, %f141, %f148, %f147;
	add.s32 	%r211, %r211, 16;
	add.s32 	%r210, %r210, %r21;
	add.s32 	%r209, %r209, %r21;
	add.s32 	%r208, %r208, %r21;
	add.s32 	%r207, %r207, %r21;
	add.s32 	%r206, %r206, %r21;
	add.s32 	%r205, %r205, %r21;
	add.s32 	%r204, %r204, %r21;
	add.s32 	%r203, %r203, %r21;
	add.s32 	%r202, %r202, %r21;
	add.s32 	%r201, %r201, %r21;
	add.s32 	%r200, %r200, %r21;
	add.s32 	%r199, %r199, %r21;
	add.s32 	%r198, %r198, %r21;
	add.s32 	%r197, %r197, %r21;
	add.s32 	%r196, %r196, %r21;
	add.s32 	%r195, %r195, %r21;
	add.s32 	%r194, %r194, 64;
	setp.ne.s32 	%p27, %r211, 0;
	mov.u32 	%r213, %r18;
	@%p27 bra 	$L__BB5_15;
$L__BB5_16:
	setp.eq.s32 	%p28, %r16, 0;
	@%p28 bra 	$L__BB5_26;
	add.s32 	%r163, %r16, -1;
	setp.lt.u32 	%p29, %r163, 7;
	@%p29 bra 	$L__BB5_19;
	shl.b32 	%r164, %r213, 2;
	mov.u32 	%r165, shared_mem;
	add.s32 	%r166, %r165, %r164;
	ld.shared.f32 	%f150, [%r166];
	mul.lo.s32 	%r167, %r213, %r109;
	cvt.s64.s32 	%rd122, %r167;
	add.s64 	%rd123, %rd5, %rd122;
	shl.b64 	%rd124, %rd123, 2;
	add.s64 	%rd125, %rd2, %rd124;
	ld.global.f32 	%f151, [%rd125];
	fma.rn.f32 	%f152, %f150, %f151, %f199;
	ld.shared.f32 	%f153, [%r166+4];
	add.s32 	%r168, %r167, %r109;
	cvt.s64.s32 	%rd126, %r168;
	add.s64 	%rd127, %rd5, %rd126;
	shl.b64 	%rd128, %rd127, 2;
	add.s64 	%rd129, %rd2, %rd128;
	ld.global.f32 	%f154, [%rd129];
	fma.rn.f32 	%f155, %f153, %f154, %f152;
	ld.shared.f32 	%f156, [%r166+8];
	add.s32 	%r169, %r168, %r109;
	cvt.s64.s32 	%rd130, %r169;
	add.s64 	%rd131, %rd5, %rd130;
	shl.b64 	%rd132, %rd131, 2;
	add.s64 	%rd133, %rd2, %rd132;
	ld.global.f32 	%f157, [%rd133];
	fma.rn.f32 	%f158, %f156, %f157, %f155;
	ld.shared.f32 	%f159, [%r166+12];
	add.s32 	%r170, %r169, %r109;
	cvt.s64.s32 	%rd134, %r170;
	add.s64 	%rd135, %rd5, %rd134;
	shl.b64 	%rd136, %rd135, 2;
	add.s64 	%rd137, %rd2, %rd136;
	ld.global.f32 	%f160, [%rd137];
	fma.rn.f32 	%f161, %f159, %f160, %f158;
	ld.shared.f32 	%f162, [%r166+16];
	add.s32 	%r171, %r170, %r109;
	cvt.s64.s32 	%rd138, %r171;
	add.s64 	%rd139, %rd5, %rd138;
	shl.b64 	%rd140, %rd139, 2;
	add.s64 	%rd141, %rd2, %rd140;
	ld.global.f32 	%f163, [%rd141];
	fma.rn.f32 	%f164, %f162, %f163, %f161;
	ld.shared.f32 	%f165, [%r166+20];
	add.s32 	%r172, %r171, %r109;
	cvt.s64.s32 	%rd142, %r172;
	add.s64 	%rd143, %rd5, %rd142;
	shl.b64 	%rd144, %rd143, 2;
	add.s64 	%rd145, %rd2, %rd144;
	ld.global.f32 	%f166, [%rd145];
	fma.rn.f32 	%f167, %f165, %f166, %f164;
	ld.shared.f32 	%f168, [%r166+24];
	add.s32 	%r173, %r172, %r109;
	cvt.s64.s32 	%rd146, %r173;
	add.s64 	%rd147, %rd5, %rd146;
	shl.b64 	%rd148, %rd147, 2;
	add.s64 	%rd149, %rd2, %rd148;
	ld.global.f32 	%f169, [%rd149];
	fma.rn.f32 	%f170, %f168, %f169, %f167;
	ld.shared.f32 	%f171, [%r166+28];
	add.s32 	%r174, %r173, %r109;
	cvt.s64.s32 	%rd150, %r174;
	add.s64 	%rd151, %rd5, %rd150;
	shl.b64 	%rd152, %rd151, 2;
	add.s64 	%rd153, %rd2, %rd152;
	ld.global.f32 	%f172, [%rd153];
	fma.rn.f32 	%f199, %f171, %f172, %f170;
	add.s32 	%r213, %r213, 8;
$L__BB5_19:
	setp.eq.s32 	%p30, %r17, 0;
	@%p30 bra 	$L__BB5_26;
	add.s32 	%r175, %r17, -1;
	setp.lt.u32 	%p31, %r175, 3;
	@%p31 bra 	$L__BB5_22;
	shl.b32 	%r176, %r213, 2;
	mov.u32 	%r177, shared_mem;
	add.s32 	%r178, %r177, %r176;
	ld.shared.f32 	%f174, [%r178];
	mul.lo.s32 	%r179, %r213, %r109;
	cvt.s64.s32 	%rd154, %r179;
	add.s64 	%rd155, %rd5, %rd154;
	shl.b64 	%rd156, %rd155, 2;
	add.s64 	%rd157, %rd2, %rd156;
	ld.global.f32 	%f175, [%rd157];
	fma.rn.f32 	%f176, %f174, %f175, %f199;
	ld.shared.f32 	%f177, [%r178+4];
	add.s32 	%r180, %r179, %r109;
	cvt.s64.s32 	%rd158, %r180;
	add.s64 	%rd159, %rd5, %rd158;
	shl.b64 	%rd160, %rd159, 2;
	add.s64 	%rd161, %rd2, %rd160;
	ld.global.f32 	%f178, [%rd161];
	fma.rn.f32 	%f179, %f177, %f178, %f176;
	ld.shared.f32 	%f180, [%r178+8];
	add.s32 	%r181, %r180, %r109;
	cvt.s64.s32 	%rd162, %r181;
	add.s64 	%rd163, %rd5, %rd162;
	shl.b64 	%rd164, %rd163, 2;
	add.s64 	%rd165, %rd2, %rd164;
	ld.global.f32 	%f181, [%rd165];
	fma.rn.f32 	%f182, %f180, %f181, %f179;
	ld.shared.f32 	%f183, [%r178+12];
	add.s32 	%r182, %r181, %r109;
	cvt.s64.s32 	%rd166, %r182;
	add.s64 	%rd167, %rd5, %rd166;
	shl.b64 	%rd168, %rd167, 2;
	add.s64 	%rd169, %rd2, %rd168;
	ld.global.f32 	%f184, [%rd169];
	fma.rn.f32 	%f199, %f183, %f184, %f182;
	add.s32 	%r213, %r213, 4;
$L__BB5_22:
	setp.eq.s32 	%p32, %r19, 0;
	@%p32 bra 	$L__BB5_26;
	setp.eq.s32 	%p33, %r19, 1;
	shl.b32 	%r183, %r213, 2;
	mov.u32 	%r184, shared_mem;
	add.s32 	%r79, %r184, %r183;
	ld.shared.f32 	%f185, [%r79];
	mul.lo.s32 	%r80, %r213, %r109;
	cvt.s64.s32 	%rd170, %r80;
	add.s64 	%rd171, %rd5, %rd170;
	shl.b64 	%rd172, %rd171, 2;
	add.s64 	%rd173, %rd2, %rd172;
	ld.global.f32 	%f186, [%rd173];
	fma.rn.f32 	%f199, %f185, %f186, %f199;
	@%p33 bra 	$L__BB5_26;
	setp.eq.s32 	%p34, %r19, 2;
	ld.shared.f32 	%f187, [%r79+4];
	add.s32 	%r81, %r80, %r109;
	cvt.s64.s32 	%rd174, %r81;
	add.s64 	%rd175, %rd5, %rd174;
	shl.b64 	%rd176, %rd175, 2;
	add.s64 	%rd177, %rd2, %rd176;
	ld.global.f32 	%f188, [%rd177];
	fma.rn.f32 	%f199, %f187, %f188, %f199;
	@%p34 bra 	$L__BB5_26;
	ld.shared.f32 	%f189, [%r79+8];
	add.s32 	%r185, %r81, %r109;
	cvt.s64.s32 	%rd178, %r185;
	add.s64 	%rd179, %rd5, %rd178;
	shl.b64 	%rd180, %rd179, 2;
	add.s64 	%rd181, %rd2, %rd180;
	ld.global.f32 	%f190, [%rd181];
	fma.rn.f32 	%f199, %f189, %f190, %f199;
$L__BB5_26:
	fma.rn.f32 	%f191, %f2, %f199, %f191;
	add.s32 	%r193, %r193, 1;
	setp.ne.s32 	%p35, %r193, %r110;
	@%p35 bra 	$L__BB5_13;
	add.s32 	%r186, %r222, %r15;
	mul.wide.s32 	%rd182, %r186, 4;
	add.s64 	%rd183, %rd4, %rd182;
	st.global.f32 	[%rd183], %f191;
	add.s32 	%r222, %r222, %r3;
	setp.lt.s32 	%p36, %r222, %r109;
	@%p36 bra 	$L__BB5_12;
	bra.uni 	$L__BB5_49;
$L__BB5_28:
	and.b32  	%r84, %r110, 15;
	add.s32 	%r85, %r84, -1;
	and.b32  	%r86, %r110, 7;
	add.s32 	%r87, %r86, -1;
	and.b32  	%r88, %r110, 2147483632;
	and.b32  	%r89, %r110, 3;
	cvt.u64.u32 	%rd47, %r14;
$L__BB5_29:
	setp.lt.u32 	%p16, %r110, 16;
	mov.f32 	%f207, 0f00000000;
	mov.b32 	%r218, 0;
	@%p16 bra 	$L__BB5_32;
	mov.f32 	%f207, 0f00000000;
	mov.b32 	%r216, 0;
$L__BB5_31:
	.pragma "nounroll";
	add.s32 	%r150, %r216, %r14;
	mul.wide.u32 	%rd28, %r150, 4;
	add.s64 	%rd29, %rd3, %rd28;
	ld.global.f32 	%f40, [%rd29];
	fma.rn.f32 	%f41, %f40, 0f00000000, %f207;
	ld.global.f32 	%f42, [%rd29+4];
	fma.rn.f32 	%f43, %f42, 0f00000000, %f41;
	ld.global.f32 	%f44, [%rd29+8];
	fma.rn.f32 	%f45, %f44, 0f00000000, %f43;
	ld.global.f32 	%f46, [%rd29+12];
	fma.rn.f32 	%f47, %f46, 0f00000000, %f45;
	ld.global.f32 	%f48, [%rd29+16];
	fma.rn.f32 	%f49, %f48, 0f00000000, %f47;
	ld.global.f32 	%f50, [%rd29+20];
	fma.rn.f32 	%f51, %f50, 0f00000000, %f49;
	ld.global.f32 	%f52, [%rd29+24];
	fma.rn.f32 	%f53, %f52, 0f00000000, %f51;
	ld.global.f32 	%f54, [%rd29+28];
	fma.rn.f32 	%f55, %f54, 0f00000000, %f53;
	ld.global.f32 	%f56, [%rd29+32];
	fma.rn.f32 	%f57, %f56, 0f00000000, %f55;
	ld.global.f32 	%f58, [%rd29+36];
	fma.rn.f32 	%f59, %f58, 0f00000000, %f57;
	ld.global.f32 	%f60, [%rd29+40];
	fma.rn.f32 	%f61, %f60, 0f00000000, %f59;
	ld.global.f32 	%f62, [%rd29+44];
	fma.rn.f32 	%f63, %f62, 0f00000000, %f61;
	ld.global.f32 	%f64, [%rd29+48];
	fma.rn.f32 	%f65, %f64, 0f00000000, %f63;
	ld.global.f32 	%f66, [%rd29+52];
	fma.rn.f32 	%f67, %f66, 0f00000000, %f65;
	ld.global.f32 	%f68, [%rd29+56];
	fma.rn.f32 	%f69, %f68, 0f00000000, %f67;
	ld.global.f32 	%f70, [%rd29+60];
	fma.rn.f32 	%f207, %f70, 0f00000000, %f69;
	add.s32 	%r216, %r216, 16;
	setp.ne.s32 	%p17, %r216, %r88;
	mov.u32 	%r218, %r88;
	@%p17 bra 	$L__BB5_31;
$L__BB5_32:
	setp.eq.s32 	%p18, %r84, 0;
	@%p18 bra 	$L__BB5_42;
	setp.lt.u32 	%p19, %r85, 7;
	@%p19 bra 	$L__BB5_35;
	add.s32 	%r151, %r218, %r14;
	mul.wide.u32 	%rd30, %r151, 4;
	add.s64 	%rd31, %rd3, %rd30;
	ld.global.f32 	%f72, [%rd31];
	fma.rn.f32 	%f73, %f72, 0f00000000, %f207;
	cvt.u64.u32 	%rd32, %r218;
	add.s64 	%rd34, %rd32, %rd47;
	shl.b64 	%rd35, %rd34, 2;
	add.s64 	%rd36, %rd3, %rd35;
	ld.global.f32 	%f74, [%rd36+4];
	fma.rn.f32 	%f75, %f74, 0f00000000, %f73;
	ld.global.f32 	%f76, [%rd36+8];
	fma.rn.f32 	%f77, %f76, 0f00000000, %f75;
	ld.global.f32 	%f78, [%rd36+12];
	fma.rn.f32 	%f79, %f78, 0f00000000, %f77;
	ld.global.f32 	%f80, [%rd36+16];
	fma.rn.f32 	%f81, %f80, 0f00000000, %f79;
	ld.global.f32 	%f82, [%rd36+20];
	fma.rn.f32 	%f83, %f82, 0f00000000, %f81;
	ld.global.f32 	%f84, [%rd36+24];
	fma.rn.f32 	%f85, %f84, 0f00000000, %f83;
	ld.global.f32 	%f86, [%rd36+28];
	fma.rn.f32 	%f207, %f86, 0f00000000, %f85;
	add.s32 	%r218, %r218, 8;
$L__BB5_35:
	setp.eq.s32 	%p20, %r86, 0;
	@%p20 bra 	$L__BB5_42;
	setp.lt.u32 	%p21, %r87, 3;
	@%p21 bra 	$L__BB5_38;
	add.s32 	%r152, %r218, %r14;
	mul.wide.u32 	%rd37, %r152, 4;
	add.s64 	%rd38, %rd3, %rd37;
	ld.global.f32 	%f88, [%rd38];
	fma.rn.f32 	%f89, %f88, 0f00000000, %f207;
	cvt.u64.u32 	%rd39, %r218;
	add.s64 	%rd41, %rd39, %rd47;
	shl.b64 	%rd42, %rd41, 2;
	add.s64 	%rd43, %rd3, %rd42;
	ld.global.f32 	%f90, [%rd43+4];
	fma.rn.f32 	%f91, %f90, 0f00000000, %f89;
	ld.global.f32 	%f92, [%rd43+8];
	fma.rn.f32 	%f93, %f92, 0f00000000, %f91;
	ld.global.f32 	%f94, [%rd43+12];
	fma.rn.f32 	%f207, %f94, 0f00000000, %f93;
	add.s32 	%r218, %r218, 4;
$L__BB5_38:
	setp.eq.s32 	%p22, %r89, 0;
	@%p22 bra 	$L__BB5_42;
	setp.eq.s32 	%p23, %r89, 1;
	add.s32 	%r153, %r218, %r14;
	mul.wide.u32 	%rd44, %r153, 4;
	add.s64 	%rd45, %rd3, %rd44;
	ld.global.f32 	%f95, [%rd45];
	fma.rn.f32 	%f207, %f95, 0f00000000, %f207;
	@%p23 bra 	$L__BB5_42;
	setp.eq.s32 	%p24, %r89, 2;
	cvt.u64.u32 	%rd46, %r218;
	add.s64 	%rd48, %rd46, %rd47;
	shl.b64 	%rd49, %rd48, 2;
	add.s64 	%rd6, %rd3, %rd49;
	ld.global.f32 	%f96, [%rd6+4];
	fma.rn.f32 	%f207, %f96, 0f00000000, %f207;
	@%p24 bra 	$L__BB5_42;
	ld.global.f32 	%f97, [%rd6+8];
	fma.rn.f32 	%f207, %f97, 0f00000000, %f207;
$L__BB5_42:
	add.s32 	%r154, %r222, %r15;
	mul.wide.s32 	%rd50, %r154, 4;
	add.s64 	%rd51, %rd4, %rd50;
	st.global.f32 	[%rd51], %f207;
	add.s32 	%r222, %r222, %r3;
	setp.lt.s32 	%p25, %r222, %r109;
	@%p25 bra 	$L__BB5_29;
	bra.uni 	$L__BB5_49;
$L__BB5_43:
	add.s32 	%r134, %r222, %r3;
	max.u32 	%r135, %r109, %r134;
	setp.lt.u32 	%p10, %r134, %r109;
	selp.u32 	%r136, 1, 0, %p10;
	add.s32 	%r137, %r134, %r136;
	sub.s32 	%r138, %r135, %r137;
	div.u32 	%r139, %r138, %r3;
	add.s32 	%r99, %r139, %r136;
	and.b32  	%r140, %r99, 3;
	setp.eq.s32 	%p11, %r140, 3;
	@%p11 bra 	$L__BB5_46;
	add.s32 	%r142, %r99, 1;
	and.b32  	%r100, %r142, 3;
	mov.b32 	%r221, 0;
$L__BB5_45:
	.pragma "nounroll";
	add.s32 	%r143, %r222, %r15;
	mul.wide.s32 	%rd20, %r143, 4;
	add.s64 	%rd21, %rd4, %rd20;
	mov.b32 	%r144, 0;
	st.global.u32 	[%rd21], %r144;
	add.s32 	%r222, %r222, %r3;
	add.s32 	%r221, %r221, 1;
	setp.ne.s32 	%p12, %r221, %r100;
	@%p12 bra 	$L__BB5_45;
$L__BB5_46:
	setp.lt.u32 	%p13, %r99, 3;
	@%p13 bra 	$L__BB5_49;
	shl.b32 	%r147, %r3, 2;
	cvt.u64.u32 	%rd24, %r147;
$L__BB5_48:
	add.s32 	%r145, %r222, %r15;
	mul.wide.s32 	%rd22, %r145, 4;
	add.s64 	%rd23, %rd4, %rd22;
	mov.b32 	%r146, 0;
	st.global.u32 	[%rd23], %r146;
	add.s64 	%rd25, %rd23, %rd24;
	st.global.u32 	[%rd25], %r146;
	add.s64 	%rd26, %rd25, %rd24;
	st.global.u32 	[%rd26], %r146;
	add.s64 	%rd27, %rd26, %rd24;
	st.global.u32 	[%rd27], %r146;
	add.s32 	%r222, %r147, %r222;
	setp.lt.s32 	%p14, %r222, %r109;
	@%p14 bra 	$L__BB5_48;
$L__BB5_49:
	ret;

}


// ===== COMPILED SASS (sm_100) =====

	.target	sm_100

	.elftype	@"ET_EXEC"


//--------------------- .note.nv.tkinfo           --------------------------
	.section	.note.nv.tkinfo,"",@"SHT_NOTE"
	.sectionflags	@"SHF_NOTE_NV_TKINFO"
	.tkinfo
        /*0018*/ 	.word	0x00000002
        /*0030*/ 	.string	""
        /*0030*/ 	.string	"ptxas"
        /*0030*/ 	.string	"Cuda compilation tools, release 13.0, V13.0.88"
        /*0030*/ 	.string	"Build cuda_13.0.r13.0/compiler.36424714_0"
        /*0030*/ 	.string	"-arch sm_100 -m 64 "



//--------------------- .note.nv.cuinfo           --------------------------
	.section	.note.nv.cuinfo,"",@"SHT_NOTE"
	.sectionflags	@"SHF_NOTE_NV_CUINFO"
        /*0018*/ 	.short	0x0002
        /*001a*/ 	.short	0x0064
        /*001c*/ 	.short	0x0082
	.zero		2


//--------------------- .nv.info                  --------------------------
	.section	.nv.info,"",@"SHT_CUDA_INFO"
	.align	4


	//----- nvinfo : EIATTR_REGCOUNT
	.align		4
        /*0000*/ 	.byte	0x04, 0x2f
        /*0002*/ 	.short	(.L_1 - .L_0)
	.align		4
.L_0:
        /*0004*/ 	.word	index@(_Z21indexed_matmul_kernelI6__halfEvPKT_S3_PKfPKjPS1_iiiii)
        /*0008*/ 	.word	0x00000020


	//----- nvinfo : EIATTR_FRAME_SIZE
	.align		4
.L_1:
        /*000c*/ 	.byte	0x04, 0x11
        /*000e*/ 	.short	(.L_3 - .L_2)
	.align		4
.L_2:
        /*0010*/ 	.word	index@(_Z21indexed_matmul_kernelI6__halfEvPKT_S3_PKfPKjPS1_iiiii)
        /*0014*/ 	.word	0x00000000


	//----- nvinfo : EIATTR_REGCOUNT
	.align		4
.L_3:
        /*0018*/ 	.byte	0x04, 0x2f
        /*001a*/ 	.short	(.L_5 - .L_4)
	.align		4
.L_4:
        /*001c*/ 	.word	index@(_Z21indexed_matmul_kernelI13__nv_bfloat16EvPKT_S3_PKfPKjPS1_iiiii)
        /*0020*/ 	.word	0x00000020


	//----- nvinfo : EIATTR_FRAME_SIZE
	.align		4
.L_5:
        /*0024*/ 	.byte	0x04, 0x11
        /*0026*/ 	.short	(.L_7 - .L_6)
	.align		4
.L_6:
        /*0028*/ 	.word	index@(_Z21indexed_matmul_kernelI13__nv_bfloat16EvPKT_S3_PKfPKjPS1_iiiii)
        /*002c*/ 	.word	0x00000000


	//----- nvinfo : EIATTR_REGCOUNT
	.align		4
.L_7:
        /*0030*/ 	.byte	0x04, 0x2f
        /*0032*/ 	.short	(.L_9 - .L_8)
	.align		4
.L_8:
        /*0034*/ 	.word	index@(_Z21indexed_matmul_kernelIfEvPKT_S2_PKfPKjPS0_iiiii)
        /*0038*/ 	.word	0x00000020


	//----- nvinfo : EIATTR_FRAME_SIZE
	.align		4
.L_9:
        /*003c*/ 	.byte	0x04, 0x11
        /*003e*/ 	.short	(.L_11 - .L_10)
	.align		4
.L_10:
        /*0040*/ 	.word	index@(_Z21indexed_matmul_kernelIfEvPKT_S2_PKfPKjPS0_iiiii)
        /*0044*/ 	.word	0x00000000


	//----- nvinfo : EIATTR_REGCOUNT
	.align		4
.L_11:
        /*0048*/ 	.byte	0x04, 0x2f
        /*004a*/ 	.short	(.L_13 - .L_12)
	.align		4
.L_12:
        /*004c*/ 	.word	index@(_Z31indexed_matmul_kernel_optimizedI6__halfEvPKT_S3_PKfPKjPS1_iiiii)
        /*0050*/ 	.word	0x00000028


	//----- nvinfo : EIATTR_FRAME_SIZE
	.align		4
.L_13:
        /*0054*/ 	.byte	0x04, 0x11
        /*0056*/ 	.short	(.L_15 - .L_14)
	.align		4
.L_14:
        /*0058*/ 	.word	index@(_Z31indexed_matmul_kernel_optimizedI6__halfEvPKT_S3_PKfPKjPS1_iiiii)
        /*005c*/ 	.word	0x00000000


	//----- nvinfo : EIATTR_REGCOUNT
	.align		4
.L_15:
        /*0060*/ 	.byte	0x04, 0x2f
        /*0062*/ 	.short	(.L_17 - .L_16)
	.align		4
.L_16:
        /*0064*/ 	.word	index@(_Z31indexed_matmul_kernel_optimizedI13__nv_bfloat16EvPKT_S3_PKfPKjPS1_iiiii)
        /*0068*/ 	.word	0x00000028


	//----- nvinfo : EIATTR_FRAME_SIZE
	.align		4
.L_17:
        /*006c*/ 	.byte	0x04, 0x11
        /*006e*/ 	.short	(.L_19 - .L_18)
	.align		4
.L_18:
        /*0070*/ 	.word	index@(_Z31indexed_matmul_kernel_optimizedI13__nv_bfloat16EvPKT_S3_PKfPKjPS1_iiiii)
        /*0074*/ 	.word	0x00000000


	//----- nvinfo : EIATTR_REGCOUNT
	.align		4
.L_19:
        /*0078*/ 	.byte	0x04, 0x2f
        /*007a*/ 	.short	(.L_21 - .L_20)
	.align		4
.L_20:
        /*007c*/ 	.word	index@(_Z31indexed_matmul_kernel_optimizedIfEvPKT_S2_PKfPKjPS0_iiiii)
        /*0080*/ 	.word	0x00000028


	//----- nvinfo : EIATTR_FRAME_SIZE
	.align		4
.L_21:
        /*0084*/ 	.byte	0x04, 0x11
        /*0086*/ 	.short	(.L_23 - .L_22)
	.align		4
.L_22:
        /*0088*/ 	.word	index@(_Z31indexed_matmul_kernel_optimizedIfEvPKT_S2_PKfPKjPS0_iiiii)
        /*008c*/ 	.word	0x00000000


	//----- nvinfo : EIATTR_MIN_STACK_SIZE
	.align		4
.L_23:
        /*0090*/ 	.byte	0x04, 0x12
        /*0092*/ 	.short	(.L_25 - .L_24)
	.align		4
.L_24:
        /*0094*/ 	.word	index@(_Z31indexed_matmul_kernel_optimizedIfEvPKT_S2_PKfPKjPS0_iiiii)
        /*0098*/ 	.word	0x00000000


	//----- nvinfo : EIATTR_MIN_STACK_SIZE
	.align		4
.L_25:
        /*009c*/ 	.byte	0x04, 0x12
        /*009e*/ 	.short	(.L_27 - .L_26)
	.align		4
.L_26:
        /*00a0*/ 	.word	index@(_Z31indexed_matmul_kernel_optimizedI13__nv_bfloat16EvPKT_S3_PKfPKjPS1_iiiii)
        /*00a4*/ 	.word	0x00000000


	//----- nvinfo : EIATTR_MIN_STACK_SIZE
	.align		4
.L_27:
        /*00a8*/ 	.byte	0x04, 0x12
        /*00aa*/ 	.short	(.L_29 - .L_28)
	.align		4
.L_28:
        /*00ac*/ 	.word	index@(_Z31indexed_matmul_kernel_optimizedI6__halfEvPKT_S3_PKfPKjPS1_iiiii)
        /*00b0*/ 	.word	0x00000000


	//----- nvinfo : EIATTR_MIN_STACK_SIZE
	.align		4
.L_29:
        /*00b4*/ 	.byte	0x04, 0x12
        /*00b6*/ 	.short	(.L_31 - .L_30)
	.align		4
.L_30:
        /*00b8*/ 	.word	index@(_Z21indexed_matmul_kernelIfEvPKT_S2_PKfPKjPS0_iiiii)
        /*00bc*/ 	.word	0x00000000


	//----- nvinfo : EIATTR_MIN_STACK_SIZE
	.align		4
.L_31:
        /*00c0*/ 	.byte	0x04, 0x12
        /*00c2*/ 	.short	(.L_33 - .L_32)
	.align		4
.L_32:
        /*00c4*/ 	.word	index@(_Z21indexed_matmul_kernelI13__nv_bfloat16EvPKT_S3_PKfPKjPS1_iiiii)
        /*00c8*/ 	.word	0x00000000


	//----- nvinfo : EIATTR_MIN_STACK_SIZE
	.align		4
.L_33:
        /*00cc*/ 	.byte	0x04, 0x12
        /*00ce*/ 	.short	(.L_35 - .L_34)
	.align		4
.L_34:
        /*00d0*/ 	.word	index@(_Z21indexed_matmul_kernelI6__halfEvPKT_S3_PKfPKjPS1_iiiii)
        /*00d4*/ 	.word	0x00000000
.L_35:


//--------------------- .nv.compat                --------------------------
	.section	.nv.compat,"",@"SHT_CUDA_COMPAT_INFO"
	.align	4
        /*0000*/ 	.byte	0x02, 0x09, 0x00, 0x00, 0x02, 0x02, 0x01, 0x00, 0x02, 0x05, 0x05, 0x00, 0x03, 0x07, 0x01, 0x01
        /*0010*/ 	.byte	0x02, 0x03, 0x00, 0x00, 0x02, 0x06, 0x01, 0x00, 0x04, 0x0b, 0x08, 0x00, 0x09, 0x00, 0x00, 0x00
        /*0020*/ 	.byte	0x00, 0x00, 0x00, 0x00


//--------------------- .nv.info._Z31indexed_matmul_kernel_optimizedIfEvPKT_S2_PKfPKjPS0_iiiii --------------------------
	.section	.nv.info._Z31indexed_matmul_kernel_optimizedIfEvPKT_S2_PKfPKjPS0_iiiii,"",@"SHT_CUDA_INFO"
	.sectionflags	@""
	.align	4


	//----- nvinfo : EIATTR_CUDA_API_VERSION
	.align		4
        /*0000*/ 	.byte	0x04, 0x37
        /*0002*/ 	.short	(.L_37 - .L_36)
.L_36:
        /*0004*/ 	.word	0x00000082


	//----- nvinfo : EIATTR_KPARAM_INFO
	.align		4
.L_37:
        /*0008*/ 	.byte	0x04, 0x17
        /*000a*/ 	.short	(.L_39 - .L_38)
.L_38:
        /*000c*/ 	.word	0x00000000
        /*0010*/ 	.short	0x0009
        /*0012*/ 	.short	0x0038
        /*0014*/ 	.byte	0x00, 0xf0, 0x11, 0x00


	//----- nvinfo : EIATTR_KPARAM_INFO
	.align		4
.L_39:
        /*0018*/ 	.byte	0x04, 0x17
        /*001a*/ 	.short	(.L_41 - .L_40)
.L_40:
        /*001c*/ 	.word	0x00000000
        /*0020*/ 	.short	0x0008
        /*0022*/ 	.short	0x0034
        /*0024*/ 	.byte	0x00, 0xf0, 0x11, 0x00


	//----- nvinfo : EIATTR_KPARAM_INFO
	.align		4
.L_41:
        /*0028*/ 	.byte	0x04, 0x17
        /*002a*/ 	.short	(.L_43 - .L_42)
.L_42:
        /*002c*/ 	.word	0x00000000
        /*0030*/ 	.short	0x0007
        /*0032*/ 	.short	0x0030
        /*0034*/ 	.byte	0x00, 0xf0, 0x11, 0x00


	//----- nvinfo : EIATTR_KPARAM_INFO
	.align		4
.L_43:
        /*0038*/ 	.byte	0x04, 0x17
        /*003a*/ 	.short	(.L_45 - .L_44)
.L_44:
        /*003c*/ 	.word	0x00000000
        /*0040*/ 	.short	0x0006
        /*0042*/ 	.short	0x002c
        /*0044*/ 	.byte	0x00, 0xf0, 0x11, 0x00


	//----- nvinfo : EIATTR_KPARAM_INFO
	.align		4
.L_45:
        /*0048*/ 	.byte	0x04, 0x17
        /*004a*/ 	.short	(.L_47 - .L_46)
.L_46:
        /*004c*/ 	.word	0x00000000
        /*0050*/ 	.short	0x0005
        /*0052*/ 	.short	0x0028
        /*0054*/ 	.byte	0x00, 0xf0, 0x11, 0x00


	//----- nvinfo : EIATTR_KPARAM_INFO
	.align		4
.L_47:
        /*0058*/ 	.byte	0x04, 0x17
        /*005a*/ 	.short	(.L_49 - .L_48)
.L_48:
        /*005c*/ 	.word	0x00000000
        /*0060*/ 	.short	0x0004
        /*0062*/ 	.short	0x0020
        /*0064*/ 	.byte	0x00, 0xf5, 0x21, 0x00


	//----- nvinfo : EIATTR_KPARAM_INFO
	.align		4
.L_49:
        /*0068*/ 	.byte	0x04, 0x17
        /*006a*/ 	.short	(.L_51 - .L_50)
.L_50:
        /*006c*/ 	.word	0x00000000
        /*0070*/ 	.short	0x0003
        /*0072*/ 	.short	0x0018
        /*0074*/ 	.byte	0x00, 0xf5, 0x21, 0x00


	//----- nvinfo : EIATTR_KPARAM_INFO
	.align		4
.L_51:
        /*0078*/ 	.byte	0x04, 0x17
        /*007a*/ 	.short	(.L_53 - .L_52)
.L_52:
        /*007c*/ 	.word	0x00000000
        /*0080*/ 	.short	0x0002
        /*0082*/ 	.short	0x0010
        /*0084*/ 	.byte	0x00, 0xf5, 0x21, 0x00


	//----- nvinfo : EIATTR_KPARAM_INFO
	.align		4
.L_53:
        /*0088*/ 	.byte	0x04, 0x17
        /*008a*/ 	.short	(.L_55 - .L_54)
.L_54:
        /*008c*/ 	.word	0x00000000
        /*0090*/ 	.short	0x0001
        /*0092*/ 	.short	0x0008
        /*0094*/ 	.byte	0x00, 0xf5, 0x21, 0x00


	//----- nvinfo : EIATTR_KPARAM_INFO
	.align		4
.L_55:
        /*0098*/ 	.byte	0x04, 0x17
        /*009a*/ 	.short	(.L_57 - .L_56)
.L_56:
        /*009c*/ 	.word	0x00000000
        /*00a0*/ 	.short	0x0000
        /*00a2*/ 	.short	0x0000
        /*00a4*/ 	.byte	0x00, 0xf5, 0x21, 0x00


	//----- nvinfo : EIATTR_SPARSE_MMA_MASK
	.align		4
.L_57:
        /*00a8*/ 	.byte	0x03, 0x50
        /*00aa*/ 	.short	0x0000


	//----- nvinfo : EIATTR_MAXREG_COUNT
	.align		4
        /*00ac*/ 	.byte	0x03, 0x1b
        /*00ae*/ 	.short	0x00ff


	//----- nvinfo : EIATTR_NUM_BARRIERS
	.align		4
        /*00b0*/ 	.byte	0x02, 0x4c
        /*00b2*/ 	.byte	0x01
	.zero		1


	//----- nvinfo : EIATTR_MERCURY_ISA_VERSION
	.align		4
        /*00b4*/ 	.byte	0x03, 0x5f
        /*00b6*/ 	.short	0x0101


	//----- nvinfo : EIATTR_UNUSED_LOAD_BYTE_OFFSET
	.align		4
        /*00b8*/ 	.byte	0x04, 0x44
        /*00ba*/ 	.short	(.L_59 - .L_58)


	//   ....[0]....
.L_58:
        /*00bc*/ 	.word	0x00001a20
        /*00c0*/ 	.word	0x00000fff


	//----- nvinfo : EIATTR_VRC_CTA_INIT_COUNT
	.align		4
.L_59:
        /*00c4*/ 	.byte	0x02, 0x4a
	.zero		1
	.zero		1


	//----- nvinfo : EIATTR_EXIT_INSTR_OFFSETS
	.align		4
        /*00c8*/ 	.byte	0x04, 0x1c
        /*00ca*/ 	.short	(.L_61 - .L_60)


	//   ....[0]....
.L_60:
        /*00cc*/ 	.word	0x00000040


	//   ....[1]....
        /*00d0*/ 	.word	0x00000600


	//   ....[2]....
        /*00d4*/ 	.word	0x00001bf0


	//   ....[3]....
        /*00d8*/ 	.word	0x00002420


	//   ....[4]....
        /*00dc*/ 	.word	0x000026d0


	//   ....[5]....
        /*00e0*/ 	.word	0x00002800


	//----- nvinfo : EIATTR_CRS_STACK_SIZE
	.align		4
.L_61:
        /*00e4*/ 	.byte	0x04, 0x1e
        /*00e6*/ 	.short	(.L_63 - .L_62)
.L_62:
        /*00e8*/ 	.word	0x00000000


	//----- nvinfo : EIATTR_CBANK_PARAM_SIZE
	.align		4
.L_63:
        /*00ec*/ 	.byte	0x03, 0x19
        /*00ee*/ 	.short	0x003c


	//----- nvinfo : EIATTR_PARAM_CBANK
	.align		4
        /*00f0*/ 	.byte	0x04, 0x0a
        /*00f2*/ 	.short	(.L_65 - .L_64)
	.align		4
.L_64:
        /*00f4*/ 	.word	index@(.nv.constant0._Z31indexed_matmul_kernel_optimizedIfEvPKT_S2_PKfPKjPS0_iiiii)
        /*00f8*/ 	.short	0x0380
        /*00fa*/ 	.short	0x003c


	//----- nvinfo : EIATTR_SW_WAR
	.align		4
.L_65:
        /*00fc*/ 	.byte	0x04, 0x36
        /*00fe*/ 	.short	(.L_67 - .L_66)
.L_66:
        /*0100*/ 	.word	0x00000008
.L_67:


//--------------------- .nv.info._Z31indexed_matmul_kernel_optimizedI13__nv_bfloat16EvPKT_S3_PKfPKjPS1_iiiii --------------------------
	.section	.nv.info._Z31indexed_matmul_kernel_optimizedI13__nv_bfloat16EvPKT_S3_PKfPKjPS1_iiiii,"",@"SHT_CUDA_INFO"
	.sectionflags	@""
	.align	4


	//----- nvinfo : EIATTR_CUDA_API_VERSION
	.align		4
        /*0000*/ 	.byte	0x04, 0x37
        /*0002*/ 	.short	(.L_69 - .L_68)
.L_68:
        /*0004*/ 	.word	0x00000082


	//----- nvinfo : EIATTR_KPARAM_INFO
	.align		4
.L_69:
        /*0008*/ 	.byte	0x04, 0x17
        /*000a*/ 	.short	(.L_71 - .L_70)
.L_70:
        /*000c*/ 	.word	0x00000000
        /*0010*/ 	.short	0x0009
        /*0012*/ 	.short	0x0038
        /*0014*/ 	.byte	0x00, 0xf0, 0x11, 0x00


	//----- nvinfo : EIATTR_KPARAM_INFO
	.align		4
.L_71:
        /*0018*/ 	.byte	0x04, 0x17
        /*001a*/ 	.short	(.L_73 - .L_72)
.L_72:
        /*001c*/ 	.word	0x00000000
        /*0020*/ 	.short	0x0008
        /*0022*/ 	.short	0x0034
        /*0024*/ 	.byte	0x00, 0xf0, 0x11, 0x00


	//----- nvinfo : EIATTR_KPARAM_INFO
	.align		4
.L_73:
        /*0028*/ 	.byte	0x04, 0x17
        /*002a*/ 	.short	(.L_75 - .L_74)
.L_74:
        /*002c*/ 	.word	0x00000000
        /*0030*/ 	.short	0x0007
        /*0032*/ 	.short	0x0030
        /*0034*/ 	.byte	0x00, 0xf0, 0x11, 0x00


	//----- nvinfo : EIATTR_KPARAM_INFO
	.align		4
.L_75:
        /*0038*/ 	.byte	0x04, 0x17
        /*003a*/ 	.short	(.L_77 - .L_76)
.L_76:
        /*003c*/ 	.word	0x00000000
        /*0040*/ 	.short	0x0006
        /*0042*/ 	.short	0x002c
        /*0044*/ 	.byte	0x00, 0xf0, 0x11, 0x00


	//----- nvinfo : EIATTR_KPARAM_INFO
	.align		4
.L_77:
        /*0048*/ 	.byte	0x04, 0x17
        /*004a*/ 	.short	(.L_79 - .L_78)
.L_78:
        /*004c*/ 	.word	0x00000000
        /*0050*/ 	.short	0x0005
        /*0052*/ 	.short	0x0028
        /*0054*/ 	.byte	0x00, 0xf0, 0x11, 0x00


	//----- nvinfo : EIATTR_KPARAM_INFO
	.align		4
.L_79:
        /*0058*/ 	.byte	0x04, 0x17
        /*005a*/ 	.short	(.L_81 - .L_80)
.L_80:
        /*005c*/ 	.word	0x00000000
        /*0060*/ 	.short	0x0004
        /*0062*/ 	.short	0x0020
        /*0064*/ 	.byte	0x00, 0xf5, 0x21, 0x00


	//----- nvinfo : EIATTR_KPARAM_INFO
	.align		4
.L_81:
        /*0068*/ 	.byte	0x04, 0x17
        /*006a*/ 	.short	(.L_83 - .L_82)
.L_82:
        /*006c*/ 	.word	0x00000000
        /*0070*/ 	.short	0x0003
        /*0072*/ 	.short	0x0018
        /*0074*/ 	.byte	0x00, 0xf5, 0x21, 0x00


	//----- nvinfo : EIATTR_KPARAM_INFO
	.align		4
.L_83:
        /*0078*/ 	.byte	0x04, 0x17
        /*007a*/ 	.short	(.L_85 - .L_84)
.L_84:
        /*007c*/ 	.word	0x00000000
        /*0080*/ 	.short	0x0002
        /*0082*/ 	.short	0x0010
        /*0084*/ 	.byte	0x00, 0xf5, 0x21, 0x00


	//----- nvinfo : EIATTR_KPARAM_INFO
	.align		4
.L_85:
        /*0088*/ 	.byte	0x04, 0x17
        /*008a*/ 	.short	(.L_87 - .L_86)
.L_86:
        /*008c*/ 	.word	0x00000000
        /*0090*/ 	.short	0x0001
        /*0092*/ 	.short	0x0008
        /*0094*/ 	.byte	0x00, 0xf5, 0x21, 0x00


	//----- nvinfo : EIATTR_KPARAM_INFO
	.align		4
.L_87:
        /*0098*/ 	.byte	0x04, 0x17
        /*009a*/ 	.short	(.L_89 - .L_88)
.L_88:
        /*009c*/ 	.word	0x00000000
        /*00a0*/ 	.short	0x0000
        /*00a2*/ 	.short	0x0000
        /*00a4*/ 	.byte	0x00, 0xf5, 0x21, 0x00


	//----- nvinfo : EIATTR_SPARSE_MMA_MASK
	.align		4
.L_89:
        /*00a8*/ 	.byte	0x03, 0x50
        /*00aa*/ 	.short	0x0000


	//----- nvinfo : EIATTR_MAXREG_COUNT
	.align		4
        /*00ac*/ 	.byte	0x03, 0x1b
        /*00ae*/ 	.short	0x00ff


	//----- nvinfo : EIATTR_NUM_BARRIERS
	.align		4
        /*00b0*/ 	.byte	0x02, 0x4c
        /*00b2*/ 	.byte	0x01
	.zero		1


	//----- nvinfo : EIATTR_MERCURY_ISA_VERSION
	.align		4
        /*00b4*/ 	.byte	0x03, 0x5f
        /*00b6*/ 	.short	0x0101


	//----- nvinfo : EIATTR_VRC_CTA_INIT_COUNT
	.align		4
        /*00b8*/ 	.byte	0x02, 0x4a
	.zero		1
	.zero		1


	//----- nvinfo : EIATTR_EXIT_INSTR_OFFSETS
	.align		4
        /*00bc*/ 	.byte	0x04, 0x1c
        /*00be*/ 	.short	(.L_91 - .L_90)


	//   ....[0]....
.L_90:
        /*00c0*/ 	.word	0x00000040


	//   ....[1]....
        /*00c4*/ 	.word	0x000005d0


	//   ....[2]....
        /*00c8*/ 	.word	0x00002050


	//   ....[3]....
        /*00cc*/ 	.word	0x00002880


	//   ....[4]....
        /*00d0*/ 	.word	0x00002b20


	//   ....[5]....
        /*00d4*/ 	.word	0x00002c40


	//----- nvinfo : EIATTR_CRS_STACK_SIZE
	.align		4
.L_91:
        /*00d8*/ 	.byte	0x04, 0x1e
        /*00da*/ 	.short	(.L_93 - .L_92)
.L_92:
        /*00dc*/ 	.word	0x00000000


	//----- nvinfo : EIATTR_CBANK_PARAM_SIZE
	.align		4
.L_93:
        /*00e0*/ 	.byte	0x03, 0x19
        /*00e2*/ 	.short	0x003c


	//----- nvinfo : EIATTR_PARAM_CBANK
	.align		4
        /*00e4*/ 	.byte	0x04, 0x0a
        /*00e6*/ 	.short	(.L_95 - .L_94)
	.align		4
.L_94:
        /*00e8*/ 	.word	index@(.nv.constant0._Z31indexed_matmul_kernel_optimizedI13__nv_bfloat16EvPKT_S3_PKfPKjPS1_iiiii)
        /*00ec*/ 	.short	0x0380
        /*00ee*/ 	.short	0x003c


	//----- nvinfo : EIATTR_SW_WAR
	.align		4
.L_95:
        /*00f0*/ 	.byte	0x04, 0x36
        /*00f2*/ 	.short	(.L_97 - .L_96)
.L_96:
        /*00f4*/ 	.word	0x00000008
.L_97:


//--------------------- .nv.info._Z31indexed_matmul_kernel_optimizedI6__halfEvPKT_S3_PKfPKjPS1_iiiii --------------------------
	.section	.nv.info._Z31indexed_matmul_kernel_optimizedI6__halfEvPKT_S3_PKfPKjPS1_iiiii,"",@"SHT_CUDA_INFO"
	.sectionflags	@""
	.align	4


	//----- nvinfo : EIATTR_CUDA_API_VERSION
	.align		4
        /*0000*/ 	.byte	0x04, 0x37
        /*0002*/ 	.short	(.L_99 - .L_98)
.L_98:
        /*0004*/ 	.word	0x00000082


	//----- nvinfo : EIATTR_KPARAM_INFO
	.align		4
.L_99:
        /*0008*/ 	.byte	0x04, 0x17
        /*000a*/ 	.short	(.L_101 - .L_100)
.L_100:
        /*000c*/ 	.word	0x00000000
        /*0010*/ 	.short	0x0009
        /*0012*/ 	.short	0x0038
        /*0014*/ 	.byte	0x00, 0xf0, 0x11, 0x00


	//----- nvinfo : EIATTR_KPARAM_INFO
	.align		4
.L_101:
        /*0018*/ 	.byte	0x04, 0x17
        /*001a*/ 	.short	(.L_103 - .L_102)
.L_102:
        /*001c*/ 	.word	0x00000000
        /*0020*/ 	.short	0x0008
        /*0022*/ 	.short	0x0034
        /*0024*/ 	.byte	0x00, 0xf0, 0x11, 0x00


	//----- nvinfo : EIATTR_KPARAM_INFO
	.align		4
.L_103:
        /*0028*/ 	.byte	0x04, 0x17
        /*002a*/ 	.short	(.L_105 - .L_104)
.L_104:
        /*002c*/ 	.word	0x00000000
        /*0030*/ 	.short	0x0007
        /*0032*/ 	.short	0x0030
        /*0034*/ 	.byte	0x00, 0xf0, 0x11, 0x00


	//----- nvinfo : EIATTR_KPARAM_INFO
	.align		4
.L_105:
        /*0038*/ 	.byte	0x04, 0x17
        /*003a*/ 	.short	(.L_107 - .L_106)
.L_106:
        /*003c*/ 	.word	0x00000000
        /*0040*/ 	.short	0x0006
        /*0042*/ 	.short	0x002c
        /*0044*/ 	.byte	0x00, 0xf0, 0x11, 0x00


	//----- nvinfo : EIATTR_KPARAM_INFO
	.align		4
.L_107:
        /*0048*/ 	.byte	0x04, 0x17
        /*004a*/ 	.short	(.L_109 - .L_108)
.L_108:
        /*004c*/ 	.word	0x00000000
        /*0050*/ 	.short	0x0005
        /*0052*/ 	.short	0x0028
        /*0054*/ 	.byte	0x00, 0xf0, 0x11, 0x00


	//----- nvinfo : EIATTR_KPARAM_INFO
	.align		4
.L_109:
        /*0058*/ 	.byte	0x04, 0x17
        /*005a*/ 	.short	(.L_111 - .L_110)
.L_110:
        /*005c*/ 	.word	0x00000000
        /*0060*/ 	.short	0x0004
        /*0062*/ 	.short	0x0020
        /*0064*/ 	.byte	0x00, 0xf5, 0x21, 0x00


	//----- nvinfo : EIATTR_KPARAM_INFO
	.align		4
.L_111:
        /*0068*/ 	.byte	0x04, 0x17
        /*006a*/ 	.short	(.L_113 - .L_112)
.L_112:
        /*006c*/ 	.word	0x00000000
        /*0070*/ 	.short	0x0003
        /*0072*/ 	.short	0x0018
        /*0074*/ 	.byte	0x00, 0xf5, 0x21, 0x00


	//----- nvinfo : EIATTR_KPARAM_INFO
	.align		4
.L_113:
        /*0078*/ 	.byte	0x04, 0x17
        /*007a*/ 	.short	(.L_115 - .L_114)
.L_114:
        /*007c*/ 	.word	0x00000000
        /*0080*/ 	.short	0x0002
        /*0082*/ 	.short	0x0010
        /*0084*/ 	.byte	0x00, 0xf5, 0x21, 0x00


	//----- nvinfo : EIATTR_KPARAM_INFO
	.align		4
.L_115:
        /*0088*/ 	.byte	0x04, 0x17
        /*008a*/ 	.short	(.L_117 - .L_116)
.L_116:
        /*008c*/ 	.word	0x00000000
        /*0090*/ 	.short	0x0001
        /*0092*/ 	.short	0x0008
        /*0094*/ 	.byte	0x00, 0xf5, 0x21, 0x00


	//----- nvinfo : EIATTR_KPARAM_INFO
	.align		4
.L_117:
        /*0098*/ 	.byte	0x04, 0x17
        /*009a*/ 	.short	(.L_119 - .L_118)
.L_118:
        /*009c*/ 	.word	0x00000000
        /*00a0*/ 	.short	0x0000
        /*00a2*/ 	.short	0x0000
        /*00a4*/ 	.byte	0x00, 0xf5, 0x21, 0x00


	//----- nvinfo : EIATTR_SPARSE_MMA_MASK
	.align		4
.L_119:
        /*00a8*/ 	.byte	0x03, 0x50
        /*00aa*/ 	.short	0x0000


	//----- nvinfo : EIATTR_MAXREG_COUNT
	.align		4
        /*00ac*/ 	.byte	0x03, 0x1b
        /*00ae*/ 	.short	0x00ff


	//----- nvinfo : EIATTR_NUM_BARRIERS
	.align		4
        /*00b0*/ 	.byte	0x02, 0x4c
        /*00b2*/ 	.byte	0x01
	.zero		1


	//----- nvinfo : EIATTR_MERCURY_ISA_VERSION
	.align		4
        /*00b4*/ 	.byte	0x03, 0x5f
        /*00b6*/ 	.short	0x0101


	//----- nvinfo : EIATTR_VRC_CTA_INIT_COUNT
	.align		4
        /*00b8*/ 	.byte	0x02, 0x4a
	.zero		1
	.zero		1


	//----- nvinfo : EIATTR_EXIT_INSTR_OFFSETS
	.align		4
        /*00bc*/ 	.byte	0x04, 0x1c
        /*00be*/ 	.short	(.L_121 - .L_120)


	//   ....[0]....
.L_120:
        /*00c0*/ 	.word	0x00000040


	//   ....[1]....
        /*00c4*/ 	.word	0x00000610


	//   ....[2]....
        /*00c8*/ 	.word	0x00001f90


	//   ....[3]....
        /*00cc*/ 	.word	0x000027d0


	//   ....[4]....
        /*00d0*/ 	.word	0x00002a80


	//   ....[5]....
        /*00d4*/ 	.word	0x00002bc0


	//----- nvinfo : EIATTR_CRS_STACK_SIZE
	.align		4
.L_121:
        /*00d8*/ 	.byte	0x04, 0x1e
        /*00da*/ 	.short	(.L_123 - .L_122)
.L_122:
        /*00dc*/ 	.word	0x00000000


	//----- nvinfo : EIATTR_CBANK_PARAM_SIZE
	.align		4
.L_123:
        /*00e0*/ 	.byte	0x03, 0x19
        /*00e2*/ 	.short	0x003c


	//----- nvinfo : EIATTR_PARAM_CBANK
	.align		4
        /*00e4*/ 	.byte	0x04, 0x0a
        /*00e6*/ 	.short	(.L_125 - .L_124)
	.align		4
.L_124:
        /*00e8*/ 	.word	index@(.nv.constant0._Z31indexed_matmul_kernel_optimizedI6__halfEvPKT_S3_PKfPKjPS1_iiiii)
        /*00ec*/ 	.short	0x0380
        /*00ee*/ 	.short	0x003c


	//----- nvinfo : EIATTR_SW_WAR
	.align		4
.L_125:
        /*00f0*/ 	.byte	0x04, 0x36
        /*00f2*/ 	.short	(.L_127 - .L_126)
.L_126:
        /*00f4*/ 	.word	0x00000008
.L_127:


//--------------------- .nv.info._Z21indexed_matmul_kernelIfEvPKT_S2_PKfPKjPS0_iiiii --------------------------
	.section	.nv.info._Z21indexed_matmul_kernelIfEvPKT_S2_PKfPKjPS0_iiiii,"",@"SHT_CUDA_INFO"
	.sectionflags	@""
	.align	4


	//----- nvinfo : EIATTR_CUDA_API_VERSION
	.align		4
        /*0000*/ 	.byte	0x04, 0x37
        /*0002*/ 	.short	(.L_129 - .L_128)
.L_128:
        /*0004*/ 	.word	0x00000082


	//----- nvinfo : EIATTR_KPARAM_INFO
	.align		4
.L_129:
        /*0008*/ 	.byte	0x04, 0x17
        /*000a*/ 	.short	(.L_131 - .L_130)
.L_130:
        /*000c*/ 	.word	0x00000000
        /*0010*/ 	.short	0x0009
        /*0012*/ 	.short	0x0038
        /*0014*/ 	.byte	0x00, 0xf0, 0x11, 0x00


	//----- nvinfo : EIATTR_KPARAM_INFO
	.align		4
.L_131:
        /*0018*/ 	.byte	0x04, 0x17
        /*001a*/ 	.short	(.L_133 - .L_132)
.L_132:
        /*001c*/ 	.word	0x00000000
        /*0020*/ 	.short	0x0008
        /*0022*/ 	.short	0x0034
        /*0024*/ 	.byte	0x00, 0xf0, 0x11, 0x00


	//----- nvinfo : EIATTR_KPARAM_INFO
	.align		4
.L_133:
        /*0028*/ 	.byte	0x04, 0x17
        /*002a*/ 	.short	(.L_135 - .L_134)
.L_134:
        /*002c*/ 	.word	0x00000000
        /*0030*/ 	.short	0x0007
        /*0032*/ 	.short	0x0030
        /*0034*/ 	.byte	0x00, 0xf0, 0x11, 0x00


	//----- nvinfo : EIATTR_KPARAM_INFO
	.align		4
.L_135:
        /*0038*/ 	.byte	0x04, 0x17
        /*003a*/ 	.short	(.L_137 - .L_136)
.L_136:
        /*003c*/ 	.word	0x00000000
        /*0040*/ 	.short	0x0006
        /*0042*/ 	.short	0x002c
        /*0044*/ 	.byte	0x00, 0xf0, 0x11, 0x00


	//----- nvinfo : EIATTR_KPARAM_INFO
	.align		4
.L_137:
        /*0048*/ 	.byte	0x04, 0x17
        /*004a*/ 	.short	(.L_139 - .L_138)
.L_138:
        /*004c*/ 	.word	0x00000000
        /*0050*/ 	.short	0x0005
        /*0052*/ 	.short	0x0028
        /*0054*/ 	.byte	0x00, 0xf0, 0x11, 0x00


	//----- nvinfo : EIATTR_KPARAM_INFO
	.align		4
.L_139:
        /*0058*/ 	.byte	0x04, 0x17
        /*005a*/ 	.short	(.L_141 - .L_140)
.L_140:
        /*005c*/ 	.word	0x00000000
        /*0060*/ 	.short	0x0004
        /*0062*/ 	.short	0x0020
        /*0064*/ 	.byte	0x00, 0xf5, 0x21, 0x00


	//----- nvinfo : EIATTR_KPARAM_INFO
	.align		4
.L_141:
        /*0068*/ 	.byte	0x04, 0x17
        /*006a*/ 	.short	(.L_143 - .L_142)
.L_142:
        /*006c*/ 	.word	0x00000000
        /*0070*/ 	.short	0x0003
        /*0072*/ 	.short	0x0018
        /*0074*/ 	.byte	0x00, 0xf5, 0x21, 0x00


	//----- nvinfo : EIATTR_KPARAM_INFO
	.align		4
.L_143:
        /*0078*/ 	.byte	0x04, 0x17
        /*007a*/ 	.short	(.L_145 - .L_144)
.L_144:
        /*007c*/ 	.word	0x00000000
        /*0080*/ 	.short	0x0002
        /*0082*/ 	.short	0x0010
        /*0084*/ 	.byte	0x00, 0xf5, 0x21, 0x00


	//----- nvinfo : EIATTR_KPARAM_INFO
	.align		4
.L_145:
        /*0088*/ 	.byte	0x04, 0x17
        /*008a*/ 	.short	(.L_147 - .L_146)
.L_146:
        /*008c*/ 	.word	0x00000000
        /*0090*/ 	.short	0x0001
        /*0092*/ 	.short	0x0008
        /*0094*/ 	.byte	0x00, 0xf5, 0x21, 0x00


	//----- nvinfo : EIATTR_KPARAM_INFO
	.align		4
.L_147:
        /*0098*/ 	.byte	0x04, 0x17
        /*009a*/ 	.short	(.L_149 - .L_148)
.L_148:
        /*009c*/ 	.word	0x00000000
        /*00a0*/ 	.short	0x0000
        /*00a2*/ 	.short	0x0000
        /*00a4*/ 	.byte	0x00, 0xf5, 0x21, 0x00


	//----- nvinfo : EIATTR_SPARSE_MMA_MASK
	.align		4
.L_149:
        /*00a8*/ 	.byte	0x03, 0x50
        /*00aa*/ 	.short	0x0000


	//----- nvinfo : EIATTR_MAXREG_COUNT
	.align		4
        /*00ac*/ 	.byte	0x03, 0x1b
        /*00ae*/ 	.short	0x00ff


	//----- nvinfo : EIATTR_MERCURY_ISA_VERSION
	.align		4
        /*00b0*/ 	.byte	0x03, 0x5f
        /*00b2*/ 	.short	0x0101


	//----- nvinfo : EIATTR_VRC_CTA_INIT_COUNT
	.align		4
        /*00b4*/ 	.byte	0x02, 0x4a
	.zero		1
	.zero		1


	//----- nvinfo : EIATTR_EXIT_INSTR_OFFSETS
	.align		4
        /*00b8*/ 	.byte	0x04, 0x1c
        /*00ba*/ 	.short	(.L_151 - .L_150)


	//   ....[0]....
.L_150:
        /*00bc*/ 	.word	0x000000a0


	//   ....[1]....
        /*00c0*/ 	.word	0x000016c0


	//----- nvinfo : EIATTR_CBANK_PARAM_SIZE
	.align		4
.L_151:
        /*00c4*/ 	.byte	0x03, 0x19
        /*00c6*/ 	.short	0x003c


	//----- nvinfo : EIATTR_PARAM_CBANK
	.align		4
        /*00c8*/ 	.byte	0x04, 0x0a
        /*00ca*/ 	.short	(.L_153 - .L_152)
	.align		4
.L_152:
        /*00cc*/ 	.word	index@(.nv.constant0._Z21indexed_matmul_kernelIfEvPKT_S2_PKfPKjPS0_iiiii)
        /*00d0*/ 	.short	0x0380
        /*00d2*/ 	.short	0x003c


	//----- nvinfo : EIATTR_SW_WAR
	.align		4
.L_153:
        /*00d4*/ 	.byte	0x04, 0x36
        /*00d6*/ 	.short	(.L_155 - .L_154)
.L_154:
        /*00d8*/ 	.word	0x00000008
.L_155:


//--------------------- .nv.info._Z21indexed_matmul_kernelI13__nv_bfloat16EvPKT_S3_PKfPKjPS1_iiiii --------------------------
	.section	.nv.info._Z21indexed_matmul_kernelI13__nv_bfloat16EvPKT_S3_PKfPKjPS1_iiiii,"",@"SHT_CUDA_INFO"
	.sectionflags	@""
	.align	4


	//----- nvinfo : EIATTR_CUDA_API_VERSION
	.align		4
        /*0000*/ 	.byte	0x04, 0x37
        /*0002*/ 	.short	(.L_157 - .L_156)
.L_156:
        /*0004*/ 	.word	0x00000082


	//----- nvinfo : EIATTR_KPARAM_INFO
	.align		4
.L_157:
        /*0008*/ 	.byte	0x04, 0x17
        /*000a*/ 	.short	(.L_159 - .L_158)
.L_158:
        /*000c*/ 	.word	0x00000000
        /*0010*/ 	.short	0x0009
        /*0012*/ 	.short	0x0038
        /*0014*/ 	.byte	0x00, 0xf0, 0x11, 0x00


	//----- nvinfo : EIATTR_KPARAM_INFO
	.align		4
.L_159:
        /*0018*/ 	.byte	0x04, 0x17
        /*001a*/ 	.short	(.L_161 - .L_160)
.L_160:
        /*001c*/ 	.word	0x00000000
        /*0020*/ 	.short	0x0008
        /*0022*/ 	.short	0x0034
        /*0024*/ 	.byte	0x00, 0xf0, 0x11, 0x00


	//----- nvinfo : EIATTR_KPARAM_INFO
	.align		4
.L_161:
        /*0028*/ 	.byte	0x04, 0x17
        /*002a*/ 	.short	(.L_163 - .L_162)
.L_162:
        /*002c*/ 	.word	0x00000000
        /*0030*/ 	.short	0x0007
        /*0032*/ 	.short	0x0030
        /*0034*/ 	.byte	0x00, 0xf0, 0x11, 0x00


	//----- nvinfo : EIATTR_KPARAM_INFO
	.align		4
.L_163:
        /*0038*/ 	.byte	0x04, 0x17
        /*003a*/ 	.short	(.L_165 - .L_164)
.L_164:
        /*003c*/ 	.word	0x00000000
        /*0040*/ 	.short	0x0006
        /*0042*/ 	.short	0x002c
        /*0044*/ 	.byte	0x00, 0xf0, 0x11, 0x00


	//----- nvinfo : EIATTR_KPARAM_INFO
	.align		4
.L_165:
        /*0048*/ 	.byte	0x04, 0x17
        /*004a*/ 	.short	(.L_167 - .L_166)
.L_166:
        /*004c*/ 	.word	0x00000000
        /*0050*/ 	.short	0x0005
        /*0052*/ 	.short	0x0028
        /*0054*/ 	.byte	0x00, 0xf0, 0x11, 0x00


	//----- nvinfo : EIATTR_KPARAM_INFO
	.align		4
.L_167:
        /*0058*/ 	.byte	0x04, 0x17
        /*005a*/ 	.short	(.L_169 - .L_168)
.L_168:
        /*005c*/ 	.word	0x00000000
        /*0060*/ 	.short	0x0004
        /*0062*/ 	.short	0x0020
        /*0064*/ 	.byte	0x00, 0xf5, 0x21, 0x00


	//----- nvinfo : EIATTR_KPARAM_INFO
	.align		4
.L_169:
        /*0068*/ 	.byte	0x04, 0x17
        /*006a*/ 	.short	(.L_171 - .L_170)
.L_170:
        /*006c*/ 	.word	0x00000000
        /*0070*/ 	.short	0x0003
        /*0072*/ 	.short	0x0018
        /*0074*/ 	.byte	0x00, 0xf5, 0x21, 0x00


	//----- nvinfo : EIATTR_KPARAM_INFO
	.align		4
.L_171:
        /*0078*/ 	.byte	0x04, 0x17
        /*007a*/ 	.short	(.L_173 - .L_172)
.L_172:
        /*007c*/ 	.word	0x00000000
        /*0080*/ 	.short	0x0002
        /*0082*/ 	.short	0x0010
        /*0084*/ 	.byte	0x00, 0xf5, 0x21, 0x00


	//----- nvinfo : EIATTR_KPARAM_INFO
	.align		4
.L_173:
        /*0088*/ 	.byte	0x04, 0x17
        /*008a*/ 	.short	(.L_175 - .L_174)
.L_174:
        /*008c*/ 	.word	0x00000000
        /*0090*/ 	.short	0x0001
        /*0092*/ 	.short	0x0008
        /*0094*/ 	.byte	0x00, 0xf5, 0x21, 0x00


	//----- nvinfo : EIATTR_KPARAM_INFO
	.align		4
.L_175:
        /*0098*/ 	.byte	0x04, 0x17
        /*009a*/ 	.short	(.L_177 - .L_176)
.L_176:
        /*009c*/ 	.word	0x00000000
        /*00a0*/ 	.short	0x0000
        /*00a2*/ 	.short	0x0000
        /*00a4*/ 	.byte	0x00, 0xf5, 0x21, 0x00


	//----- nvinfo : EIATTR_SPARSE_MMA_MASK
	.align		4
.L_177:
        /*00a8*/ 	.byte	0x03, 0x50
        /*00aa*/ 	.short	0x0000


	//----- nvinfo : EIATTR_MAXREG_COUNT
	.align		4
        /*00ac*/ 	.byte	0x03, 0x1b
        /*00ae*/ 	.short	0x00ff


	//----- nvinfo : EIATTR_MERCURY_ISA_VERSION
	.align		4
        /*00b0*/ 	.byte	0x03, 0x5f
        /*00b2*/ 	.short	0x0101


	//----- nvinfo : EIATTR_VRC_CTA_INIT_COUNT
	.align		4
        /*00b4*/ 	.byte	0x02, 0x4a
	.zero		1
	.zero		1


	//----- nvinfo : EIATTR_EXIT_INSTR_OFFSETS
	.align		4
        /*00b8*/ 	.byte	0x04, 0x1c
        /*00ba*/ 	.short	(.L_179 - .L_178)


	//   ....[0]....
.L_178:
        /*00bc*/ 	.word	0x000000a0


	//   ....[1]....
        /*00c0*/ 	.word	0x00001890


	//----- nvinfo : EIATTR_CBANK_PARAM_SIZE
	.align		4
.L_179:
        /*00c4*/ 	.byte	0x03, 0x19
        /*00c6*/ 	.short	0x003c


	//----- nvinfo : EIATTR_PARAM_CBANK
	.align		4
        /*00c8*/ 	.byte	0x04, 0x0a
        /*00ca*/ 	.short	(.L_181 - .L_180)
	.align		4
.L_180:
        /*00cc*/ 	.word	index@(.nv.constant0._Z21indexed_matmul_kernelI13__nv_bfloat16EvPKT_S3_PKfPKjPS1_iiiii)
        /*00d0*/ 	.short	0x0380
        /*00d2*/ 	.short	0x003c


	//----- nvinfo : EIATTR_SW_WAR
	.align		4
.L_181:
        /*00d4*/ 	.byte	0x04, 0x36
        /*00d6*/ 	.short	(.L_183 - .L_182)
.L_182:
        /*00d8*/ 	.word	0x00000008
.L_183:


//--------------------- .nv.info._Z21indexed_matmul_kernelI6__halfEvPKT_S3_PKfPKjPS1_iiiii --------------------------
	.section	.nv.info._Z21indexed_matmul_kernelI6__halfEvPKT_S3_PKfPKjPS1_iiiii,"",@"SHT_CUDA_INFO"
	.sectionflags	@""
	.align	4


	//----- nvinfo : EIATTR_CUDA_API_VERSION
	.align		4
        /*0000*/ 	.byte	0x04, 0x37
        /*0002*/ 	.short	(.L_185 - .L_184)
.L_184:
        /*0004*/ 	.word	0x00000082


	//----- nvinfo : EIATTR_KPARAM_INFO
	.align		4
.L_185:
        /*0008*/ 	.byte	0x04, 0x17
        /*000a*/ 	.short	(.L_187 - .L_186)
.L_186:
        /*000c*/ 	.word	0x00000000
        /*0010*/ 	.short	0x0009
        /*0012*/ 	.short	0x0038
        /*0014*/ 	.byte	0x00, 0xf0, 0x11, 0x00


	//----- nvinfo : EIATTR_KPARAM_INFO
	.align		4
.L_187:
        /*0018*/ 	.byte	0x04, 0x17
        /*001a*/ 	.short	(.L_189 - .L_188)
.L_188:
        /*001c*/ 	.word	0x00000000
        /*0020*/ 	.short	0x0008
        /*0022*/ 	.short	0x0034
        /*0024*/ 	.byte	0x00, 0xf0, 0x11, 0x00


	//----- nvinfo : EIATTR_KPARAM_INFO
	.align		4
.L_189:
        /*0028*/ 	.byte	0x04, 0x17
        /*002a*/ 	.short	(.L_191 - .L_190)
.L_190:
        /*002c*/ 	.word	0x00000000
        /*0030*/ 	.short	0x0007
        /*0032*/ 	.short	0x0030
        /*0034*/ 	.byte	0x00, 0xf0, 0x11, 0x00


	//----- nvinfo : EIATTR_KPARAM_INFO
	.align		4
.L_191:
        /*0038*/ 	.byte	0x04, 0x17
        /*003a*/ 	.short	(.L_193 - .L_192)
.L_192:
        /*003c*/ 	.word	0x00000000
        /*0040*/ 	.short	0x0006
        /*0042*/ 	.short	0x002c
        /*0044*/ 	.byte	0x00, 0xf0, 0x11, 0x00


	//----- nvinfo : EIATTR_KPARAM_INFO
	.align		4
.L_193:
        /*0048*/ 	.byte	0x04, 0x17
        /*004a*/ 	.short	(.L_195 - .L_194)
.L_194:
        /*004c*/ 	.word	0x00000000
        /*0050*/ 	.short	0x0005
        /*0052*/ 	.short	0x0028
        /*0054*/ 	.byte	0x00, 0xf0, 0x11, 0x00


	//----- nvinfo : EIATTR_KPARAM_INFO
	.align		4
.L_195:
        /*0058*/ 	.byte	0x04, 0x17
        /*005a*/ 	.short	(.L_197 - .L_196)
.L_196:
        /*005c*/ 	.word	0x00000000
        /*0060*/ 	.short	0x0004
        /*0062*/ 	.short	0x0020
        /*0064*/ 	.byte	0x00, 0xf5, 0x21, 0x00


	//----- nvinfo : EIATTR_KPARAM_INFO
	.align		4
.L_197:
        /*0068*/ 	.byte	0x04, 0x17
        /*006a*/ 	.short	(.L_199 - .L_198)
.L_198:
        /*006c*/ 	.word	0x00000000
        /*0070*/ 	.short	0x0003
        /*0072*/ 	.short	0x0018
        /*0074*/ 	.byte	0x00, 0xf5, 0x21, 0x00


	//----- nvinfo : EIATTR_KPARAM_INFO
	.align		4
.L_199:
        /*0078*/ 	.byte	0x04, 0x17
        /*007a*/ 	.short	(.L_201 - .L_200)
.L_200:
        /*007c*/ 	.word	0x00000000
        /*0080*/ 	.short	0x0002
        /*0082*/ 	.short	0x0010
        /*0084*/ 	.byte	0x00, 0xf5, 0x21, 0x00


	//----- nvinfo : EIATTR_KPARAM_INFO
	.align		4
.L_201:
        /*0088*/ 	.byte	0x04, 0x17
        /*008a*/ 	.short	(.L_203 - .L_202)
.L_202:
        /*008c*/ 	.word	0x00000000
        /*0090*/ 	.short	0x0001
        /*0092*/ 	.short	0x0008
        /*0094*/ 	.byte	0x00, 0xf5, 0x21, 0x00


	//----- nvinfo : EIATTR_KPARAM_INFO
	.align		4
.L_203:
        /*0098*/ 	.byte	0x04, 0x17
        /*009a*/ 	.short	(.L_205 - .L_204)
.L_204:
        /*009c*/ 	.word	0x00000000
        /*00a0*/ 	.short	0x0000
        /*00a2*/ 	.short	0x0000
        /*00a4*/ 	.byte	0x00, 0xf5, 0x21, 0x00


	//----- nvinfo : EIATTR_SPARSE_MMA_MASK
	.align		4
.L_205:
        /*00a8*/ 	.byte	0x03, 0x50
        /*00aa*/ 	.short	0x0000


	//----- nvinfo : EIATTR_MAXREG_COUNT
	.align		4
        /*00ac*/ 	.byte	0x03, 0x1b
        /*00ae*/ 	.short	0x00ff


	//----- nvinfo : EIATTR_MERCURY_ISA_VERSION
	.align		4
        /*00b0*/ 	.byte	0x03, 0x5f
        /*00b2*/ 	.short	0x0101


	//----- nvinfo : EIATTR_VRC_CTA_INIT_COUNT
	.align		4
        /*00b4*/ 	.byte	0x02, 0x4a
	.zero		1
	.zero		1


	//----- nvinfo : EIATTR_EXIT_INSTR_OFFSETS
	.align		4
        /*00b8*/ 	.byte	0x04, 0x1c
        /*00ba*/ 	.short	(.L_207 - .L_206)


	//   ....[0]....
.L_206:
        /*00bc*/ 	.word	0x000000a0


	//   ....[1]....
        /*00c0*/ 	.word	0x00001890


	//----- nvinfo : EIATTR_CBANK_PARAM_SIZE
	.align		4
.L_207:
        /*00c4*/ 	.byte	0x03, 0x19
        /*00c6*/ 	.short	0x003c


	//----- nvinfo : EIATTR_PARAM_CBANK
	.align		4
        /*00c8*/ 	.byte	0x04, 0x0a
        /*00ca*/ 	.short	(.L_209 - .L_208)
	.align		4
.L_208:
        /*00cc*/ 	.word	index@(.nv.constant0._Z21indexed_matmul_kernelI6__halfEvPKT_S3_PKfPKjPS1_iiiii)
        /*00d0*/ 	.short	0x0380
        /*00d2*/ 	.short	0x003c


	//----- nvinfo : EIATTR_SW_WAR
	.align		4
.L_209:
        /*00d4*/ 	.byte	0x04, 0x36
        /*00d6*/ 	.short	(.L_211 - .L_210)
.L_210:
        /*00d8*/ 	.word	0x00000008
.L_211:


//--------------------- .nv.callgraph             --------------------------
	.section	.nv.callgraph,"",@"SHT_CUDA_CALLGRAPH"
	.align	4
	.sectionentsize	8
	.align		4
        /*0000*/ 	.word	0x00000000
	.align		4
        /*0004*/ 	.word	0xffffffff
	.align		4
        /*0008*/ 	.word	0x00000000
	.align		4
        /*000c*/ 	.word	0xfffffffe
	.align		4
        /*0010*/ 	.word	0x00000000
	.align		4
        /*0014*/ 	.word	0xfffffffd
	.align		4
        /*0018*/ 	.word	0x00000000
	.align		4
        /*001c*/ 	.word	0xfffffffc


//--------------------- .text._Z31indexed_matmul_kernel_optimizedIfEvPKT_S2_PKfPKjPS0_iiiii --------------------------
	.section	.text._Z31indexed_matmul_kernel_optimizedIfEvPKT_S2_PKfPKjPS0_iiiii,"ax",@progbits
	.align	128
        .global         _Z31indexed_matmul_kernel_optimizedIfEvPKT_S2_PKfPKjPS0_iiiii
        .type           _Z31indexed_matmul_kernel_optimizedIfEvPKT_S2_PKfPKjPS0_iiiii,@function
        .size           _Z31indexed_matmul_kernel_optimizedIfEvPKT_S2_PKfPKjPS0_iiiii,(.L_x_121 - _Z31indexed_matmul_kernel_optimizedIfEvPKT_S2_PKfPKjPS0_iiiii)
        .other          _Z31indexed_matmul_kernel_optimizedIfEvPKT_S2_PKfPKjPS0_iiiii,@"STO_CUDA_ENTRY STV_DEFAULT"
_Z31indexed_matmul_kernel_optimizedIfEvPKT_S2_PKfPKjPS0_iiiii:
.text._Z31indexed_matmul_kernel_optimizedIfEvPKT_S2_PKfPKjPS0_iiiii:
[----:B------:R-:W-:Y:S08]  /*0000*/  LDC R1, c[0x0][0x37c] ;  /* 0x0000df00ff017b82 */ /* 0x000ff00000000800 */
[----:B------:R-:W0:Y:S08]  /*0010*/  S2UR UR18, SR_CTAID.X ;  /* 0x00000000001279c3 */ /* 0x000e300000002500 */
[----:B------:R-:W0:Y:S02]  /*0020*/  LDC R0, c[0x0][0x3a8] ;  /* 0x0000ea00ff007b82 */ /* 0x000e240000000800 */
[----:B0-----:R-:W-:-:S13]  /*0030*/  ISETP.LE.AND P0, PT, R0, UR18, PT ;  /* 0x0000001200007c0c */ /* 0x001fda000bf03270 */
[----:B------:R-:W-:Y:S05]  /*0040*/  @P0 EXIT ;  /* 0x000000000000094d */ /* 0x000fea0003800000 */
[----:B------:R-:W0:Y:S01]  /*0050*/  S2R R32, SR_TID.X ;  /* 0x0000000000207919 */ /* 0x000e220000002100 */
[----:B------:R-:W0:Y:S01]  /*0060*/  LDCU UR4, c[0x0][0x3ac] ;  /* 0x00007580ff0477ac */ /* 0x000e220008000800 */
[----:B------:R-:W-:Y:S01]  /*0070*/  BSSY.RECONVERGENT B0, `(.L_x_0) ;  /* 0x0000055000007945 */ /* 0x000fe20003800200 */
[----:B------:R-:W1:Y:S01]  /*0080*/  LDCU UR7, c[0x0][0x360] ;  /* 0x00006c00ff0777ac */ /* 0x000e620008000800 */
[----:B------:R-:W2:Y:S01]  /*0090*/  LDCU.64 UR10, c[0x0][0x358] ;  /* 0x00006b00ff0a77ac */ /* 0x000ea20008000a00 */
[----:B0-----:R-:W-:-:S13]  /*00a0*/  ISETP.GE.AND P0, PT, R32, UR4, PT ;  /* 0x0000000420007c0c */ /* 0x001fda000bf06270 */
[----:B-12---:R-:W-:Y:S05]  /*00b0*/  @P0 BRA `(.L_x_1) ;  /* 0x0000000400400947 */ /* 0x006fea0003800000 */
[----:B------:R-:W0:Y:S01]  /*00c0*/  I2F.U32.RP R6, UR7 ;  /* 0x0000000700067d06 */ /* 0x000e220008209000 */
[----:B------:R-:W-:Y:S01]  /*00d0*/  VIADD R0, R32, UR7 ;  /* 0x0000000720007c36 */ /* 0x000fe20008000000 */
[----:B------:R-:W-:Y:S01]  /*00e0*/  ISETP.NE.U32.AND P2, PT, RZ, UR7, PT ;  /* 0x00000007ff007c0c */ /* 0x000fe2000bf45070 */
[----:B------:R-:W-:Y:S03]  /*00f0*/  BSSY.RECONVERGENT B1, `(.L_x_2) ;  /* 0x000002d000017945 */ /* 0x000fe60003800200 */
[C---:B------:R-:W-:Y:S02]  /*0100*/  ISETP.GE.U32.AND P0, PT, R0.reuse, UR4, PT ;  /* 0x0000000400007c0c */ /* 0x040fe4000bf06070 */
[----:B------:R-:W-:Y:S02]  /*0110*/  VIMNMX.U32 R5, PT, PT, R0, UR4, !PT ;  /* 0x0000000400057c48 */ /* 0x000fe4000ffe0000 */
[----:B------:R-:W-:-:S04]  /*0120*/  SEL R4, RZ, 0x1, P0 ;  /* 0x00000001ff047807 */ /* 0x000fc80000000000 */
[----:B------:R-:W-:Y:S01]  /*0130*/  IADD3 R5, PT, PT, R5, -R0, -R4 ;  /* 0x8000000005057210 */ /* 0x000fe20007ffe804 */
[----:B0-----:R-:W0:Y:S02]  /*0140*/  MUFU.RCP R6, R6 ;  /* 0x0000000600067308 */ /* 0x001e240000001000 */
[----:B0-----:R-:W-:-:S06]  /*0150*/  VIADD R2, R6, 0xffffffe ;  /* 0x0ffffffe06027836 */ /* 0x001fcc0000000000 */
[----:B------:R0:W1:Y:S02]  /*0160*/  F2I.FTZ.U32.TRUNC.NTZ R3, R2 ;  /* 0x0000000200037305 */ /* 0x000064000021f000 */
[----:B0-----:R-:W-:Y:S02]  /*0170*/  IMAD.MOV.U32 R2, RZ, RZ, RZ ;  /* 0x000000ffff027224 */ /* 0x001fe400078e00ff */
[----:B-1----:R-:W-:-:S04]  /*0180*/  IMAD.MOV R7, RZ, RZ, -R3 ;  /* 0x000000ffff077224 */ /* 0x002fc800078e0a03 */
[----:B------:R-:W-:-:S04]  /*0190*/  IMAD R7, R7, UR7, RZ ;  /* 0x0000000707077c24 */ /* 0x000fc8000f8e02ff */
[----:B------:R-:W-:-:S06]  /*01a0*/  IMAD.HI.U32 R6, R3, R7, R2 ;  /* 0x0000000703067227 */ /* 0x000fcc00078e0002 */
[----:B------:R-:W-:-:S04]  /*01b0*/  IMAD.HI.U32 R3, R6, R5, RZ ;  /* 0x0000000506037227 */ /* 0x000fc800078e00ff */
[----:B------:R-:W-:-:S04]  /*01c0*/  IMAD.MOV R0, RZ, RZ, -R3 ;  /* 0x000000ffff007224 */ /* 0x000fc800078e0a03 */
[----:B------:R-:W-:-:S05]  /*01d0*/  IMAD R5, R0, UR7, R5 ;  /* 0x0000000700057c24 */ /* 0x000fca000f8e0205 */
[----:B------:R-:W-:-:S13]  /*01e0*/  ISETP.GE.U32.AND P0, PT, R5, UR7, PT ;  /* 0x0000000705007c0c */ /* 0x000fda000bf06070 */
[----:B------:R-:W-:Y:S02]  /*01f0*/  @P0 VIADD R5, R5, -UR7 ;  /* 0x8000000705050c36 */ /* 0x000fe40008000000 */
[----:B------:R-:W-:-:S03]  /*0200*/  @P0 VIADD R3, R3, 0x1 ;  /* 0x0000000103030836 */ /* 0x000fc60000000000 */
[----:B------:R-:W-:-:S13]  /*0210*/  ISETP.GE.U32.AND P1, PT, R5, UR7, PT ;  /* 0x0000000705007c0c */ /* 0x000fda000bf26070 */
[----:B------:R-:W-:Y:S01]  /*0220*/  @P1 VIADD R3, R3, 0x1 ;  /* 0x0000000103031836 */ /* 0x000fe20000000000 */
[----:B------:R-:W-:-:S05]  /*0230*/  @!P2 LOP3.LUT R3, RZ, UR7, RZ, 0x33, !PT ;  /* 0x00000007ff03ac12 */ /* 0x000fca000f8e33ff */
[----:B------:R-:W-:-:S05]  /*0240*/  IMAD.IADD R2, R4, 0x1, R3 ;  /* 0x0000000104027824 */ /* 0x000fca00078e0203 */
[C---:B------:R-:W-:Y:S02]  /*0250*/  LOP3.LUT R0, R2.reuse, 0x3, RZ, 0xc0, !PT ;  /* 0x0000000302007812 */ /* 0x040fe400078ec0ff */
[----:B------:R-:W-:Y:S02]  /*0260*/  ISETP.GE.U32.AND P1, PT, R2, 0x3, PT ;  /* 0x000000030200780c */ /* 0x000fe40003f26070 */
[----:B------:R-:W-:Y:S01]  /*0270*/  ISETP.NE.AND P0, PT, R0, 0x3, PT ;  /* 0x000000030000780c */ /* 0x000fe20003f05270 */
[----:B------:R-:W-:-:S12]  /*0280*/  IMAD.MOV.U32 R0, RZ, RZ, R32 ;  /* 0x000000ffff007224 */ /* 0x000fd800078e0020 */
[----:B------:R-:W-:Y:S05]  /*0290*/  @!P0 BRA `(.L_x_3) ;  /* 0x0000000000488947 */ /* 0x000fea0003800000 */
[----:B------:R-:W0:Y:S01]  /*02a0*/  S2R R7, SR_CgaCtaId ;  /* 0x0000000000077919 */ /* 0x000e220000008800 */
[----:B------:R-:W1:Y:S01]  /*02b0*/  LDC.64 R4, c[0x0][0x380] ;  /* 0x0000e000ff047b82 */ /* 0x000e620000000a00 */
[----:B------:R-:W-:Y:S01]  /*02c0*/  MOV R0, 0x400 ;  /* 0x0000040000007802 */ /* 0x000fe20000000f00 */
[----:B------:R-:W-:Y:S01]  /*02d0*/  IMAD.MOV.U32 R6, RZ, RZ, RZ ;  /* 0x000000ffff067224 */ /* 0x000fe200078e00ff */
[----:B------:R-:W-:-:S04]  /*02e0*/  IADD3 R2, PT, PT, R2, 0x1, RZ ;  /* 0x0000000102027810 */ /* 0x000fc80007ffe0ff */
[----:B------:R-:W-:Y:S02]  /*02f0*/  LOP3.LUT R11, R2, 0x3, RZ, 0xc0, !PT ;  /* 0x00000003020b7812 */ /* 0x000fe400078ec0ff */
[----:B0-----:R-:W-:Y:S01]  /*0300*/  LEA R7, R7, R0, 0x18 ;  /* 0x0000000007077211 */ /* 0x001fe200078ec0ff */
[----:B------:R-:W-:-:S07]  /*0310*/  IMAD.MOV.U32 R0, RZ, RZ, R32 ;  /* 0x000000ffff007224 */ /* 0x000fce00078e0020 */
.L_x_4:
[----:B------:R-:W-:-:S04]  /*0320*/  IMAD.U32 R3, RZ, RZ, UR4 ;  /* 0x00000004ff037e24 */ /* 0x000fc8000f8e00ff */
[----:B------:R-:W-:-:S04]  /*0330*/  IMAD R3, R3, UR18, R0 ;  /* 0x0000001203037c24 */ /* 0x000fc8000f8e0200 */
[----:B01----:R-:W-:-:S06]  /*0340*/  IMAD.WIDE R2, R3, 0x4, R4 ;  /* 0x0000000403027825 */ /* 0x003fcc00078e0204 */
[----:B------:R-:W2:Y:S01]  /*0350*/  LDG.E R2, desc[UR10][R2.64] ;  /* 0x0000000a02027981 */ /* 0x000ea2000c1e1900 */
[----:B------:R-:W-:Y:S02]  /*0360*/  IMAD R9, R0, 0x4, R7 ;  /* 0x0000000400097824 */ /* 0x000fe400078e0207 */
[----:B------:R-:W-:Y:S02]  /*0370*/  VIADD R6, R6, 0x1 ;  /* 0x0000000106067836 */ /* 0x000fe40000000000 */
[----:B------:R-:W-:-:S03]  /*0380*/  VIADD R0, R0, UR7 ;  /* 0x0000000700007c36 */ /* 0x000fc60008000000 */
[----:B------:R-:W-:Y:S01]  /*0390*/  ISETP.NE.AND P0, PT, R6, R11, PT ;  /* 0x0000000b0600720c */ /* 0x000fe20003f05270 */
[----:B--2---:R0:W-:-:S12]  /*03a0*/  STS [R9], R2 ;  /* 0x0000000209007388 */ /* 0x0041d80000000800 */
[----:B------:R-:W-:Y:S05]  /*03b0*/  @P0 BRA `(.L_x_4) ;  /* 0xfffffffc00d80947 */ /* 0x000fea000383ffff */
.L_x_3:
[----:B------:R-:W-:Y:S05]  /*03c0*/  BSYNC.RECONVERGENT B1 ;  /* 0x0000000000017941 */ /* 0x000fea0003800200 */
.L_x_2:
[----:B------:R-:W-:Y:S05]  /*03d0*/  @!P1 BRA `(.L_x_1) ;  /* 0x0000000000789947 */ /* 0x000fea0003800000 */
[----:B------:R-:W1:Y:S01]  /*03e0*/  S2R R5, SR_CgaCtaId ;  /* 0x0000000000057919 */ /* 0x000e620000008800 */
[----:B0-----:R-:W0:Y:S01]  /*03f0*/  LDC.64 R2, c[0x0][0x380] ;  /* 0x0000e000ff027b82 */ /* 0x001e220000000a00 */
[----:B------:R-:W-:Y:S01]  /*0400*/  MOV R4, 0x400 ;  /* 0x0000040000047802 */ /* 0x000fe20000000f00 */
[----:B------:R-:W-:-:S04]  /*0410*/  IMAD.U32 R13, RZ, RZ, UR7 ;  /* 0x00000007ff0d7e24 */ /* 0x000fc8000f8e00ff */
[----:B------:R-:W-:Y:S01]  /*0420*/  IMAD.SHL.U32 R13, R13, 0x4, RZ ;  /* 0x000000040d0d7824 */ /* 0x000fe200078e00ff */
[----:B-1----:R-:W-:-:S07]  /*0430*/  LEA R17, R5, R4, 0x18 ;  /* 0x0000000405117211 */ /* 0x002fce00078ec0ff */
.L_x_5:
[----:B------:R-:W-:-:S04]  /*0440*/  IMAD.U32 R11, RZ, RZ, UR4 ;  /* 0x00000004ff0b7e24 */ /* 0x000fc8000f8e00ff */
[----:B------:R-:W-:-:S04]  /*0450*/  IMAD R11, R11, UR18, R0 ;  /* 0x000000120b0b7c24 */ /* 0x000fc8000f8e0200 */
[----:B01----:R-:W-:-:S03]  /*0460*/  IMAD.WIDE R10, R11, 0x4, R2 ;  /* 0x000000040b0a7825 */ /* 0x003fc600078e0202 */
[----:B------:R-:W-:-:S03]  /*0470*/  IADD3 R4, P0, PT, R10, R13, RZ ;  /* 0x0000000d0a047210 */ /* 0x000fc60007f1e0ff */
[----:B------:R-:W2:Y:S01]  /*0480*/  LDG.E R10, desc[UR10][R10.64] ;  /* 0x0000000a0a0a7981 */ /* 0x000ea2000c1e1900 */
[----:B------:R-:W-:Y:S02]  /*0490*/  IADD3.X R5, PT, PT, RZ, R11, RZ, P0, !PT ;  /* 0x0000000bff057210 */ /* 0x000fe400007fe4ff */
[----:B------:R-:W-:-:S03]  /*04a0*/  IADD3 R6, P0, PT, R13, R4, RZ ;  /* 0x000000040d067210 */ /* 0x000fc60007f1e0ff */
[----:B------:R-:W3:Y:S02]  /*04b0*/  LDG.E R4, desc[UR10][R4.64] ;  /* 0x0000000a04047981 */ /* 0x000ee4000c1e1900 */
[----:B------:R-:W-:Y:S01]  /*04c0*/  IMAD.X R7, RZ, RZ, R5, P0 ;  /* 0x000000ffff077224 */ /* 0x000fe200000e0605 */
[----:B------:R-:W-:-:S04]  /*04d0*/  IADD3 R8, P0, PT, R13, R6, RZ ;  /* 0x000000060d087210 */ /* 0x000fc80007f1e0ff */
[----:B------:R-:W4:Y:S01]  /*04e0*/  LDG.E R6, desc[UR10][R6.64] ;  /* 0x0000000a06067981 */ /* 0x000f22000c1e1900 */
[----:B------:R-:W-:-:S05]  /*04f0*/  IMAD.X R9, RZ, RZ, R7, P0 ;  /* 0x000000ffff097224 */ /* 0x000fca00000e0607 */
[----:B------:R-:W5:Y:S01]  /*0500*/  LDG.E R8, desc[UR10][R8.64] ;  /* 0x0000000a08087981 */ /* 0x000f62000c1e1900 */
[----:B------:R-:W-:-:S04]  /*0510*/  IMAD R16, R0, 0x4, R17 ;  /* 0x0000000400107824 */ /* 0x000fc800078e0211 */
[----:B------:R-:W-:-:S04]  /*0520*/  IMAD.IADD R12, R16, 0x1, R13 ;  /* 0x00000001100c7824 */ /* 0x000fc800078e020d */
[----:B------:R-:W-:-:S04]  /*0530*/  IMAD.IADD R14, R13, 0x1, R12 ;  /* 0x000000010d0e7824 */ /* 0x000fc800078e020c */
[C---:B------:R-:W-:Y:S02]  /*0540*/  IMAD.IADD R15, R13.reuse, 0x1, R14 ;  /* 0x000000010d0f7824 */ /* 0x040fe400078e020e */
[----:B------:R-:W-:-:S05]  /*0550*/  IMAD.IADD R0, R13, 0x1, R0 ;  /* 0x000000010d007824 */ /* 0x000fca00078e0200 */
[----:B------:R-:W-:Y:S01]  /*0560*/  ISETP.GE.AND P0, PT, R0, UR4, PT ;  /* 0x0000000400007c0c */ /* 0x000fe2000bf06270 */
[----:B--2---:R1:W-:Y:S04]  /*0570*/  STS [R16], R10 ;  /* 0x0000000a10007388 */ /* 0x0043e80000000800 */
[----:B---3--:R1:W-:Y:S04]  /*0580*/  STS [R12], R4 ;  /* 0x000000040c007388 */ /* 0x0083e80000000800 */
[----:B----4-:R1:W-:Y:S04]  /*0590*/  STS [R14], R6 ;  /* 0x000000060e007388 */ /* 0x0103e80000000800 */
[----:B-----5:R1:W-:Y:S01]  /*05a0*/  STS [R15], R8 ;  /* 0x000000080f007388 */ /* 0x0203e20000000800 */
[----:B------:R-:W-:Y:S05]  /*05b0*/  @!P0 BRA `(.L_x_5) ;  /* 0xfffffffc00a08947 */ /* 0x000fea000383ffff */
.L_x_1:
[----:B------:R-:W-:Y:S05]  /*05c0*/  BSYNC.RECONVERGENT B0 ;  /* 0x0000000000007941 */ /* 0x000fea0003800200 */
.L_x_0:
[----:B------:R-:W2:Y:S01]  /*05d0*/  LDCU UR5, c[0x0][0x3b0] ;  /* 0x00007600ff0577ac */ /* 0x000ea20008000800 */
[----:B------:R-:W-:Y:S01]  /*05e0*/  BAR.SYNC.DEFER_BLOCKING 0x0 ;  /* 0x0000000000007b1d */ /* 0x000fe20000010000 */
[----:B--2---:R-:W-:-:S13]  /*05f0*/  ISETP.GE.AND P0, PT, R32, UR5, PT ;  /* 0x0000000520007c0c */ /* 0x004fda000bf06270 */
[----:B------:R-:W-:Y:S05]  /*0600*/  @P0 EXIT ;  /* 0x000000000000094d */ /* 0x000fea0003800000 */
[----:B------:R-:W2:Y:S02]  /*0610*/  LDCU UR6, c[0x0][0x3b4] ;  /* 0x00007680ff0677ac */ /* 0x000ea40008000800 */
[----:B--2---:R-:W-:-:S09]  /*0620*/  UISETP.GE.AND UP0, UPT, UR6, 0x1, UPT ;  /* 0x000000010600788c */ /* 0x004fd2000bf06270 */
[----:B------:R-:W-:Y:S05]  /*0630*/  BRA.U !UP0, `(.L_x_6) ;  /* 0x0000001d087c7547 */ /* 0x000fea000b800000 */
[----:B------:R-:W-:Y:S02]  /*0640*/  UISETP.GE.AND UP0, UPT, UR4, 0x1, UPT ;  /* 0x000000010400788c */ /* 0x000fe4000bf06270 */
[----:B------:R-:W-:-:S07]  /*0650*/  UIMAD UR14, UR18, UR6, URZ ;  /* 0x00000006120e72a4 */ /* 0x000fce000f8e02ff */
[----:B------:R-:W-:Y:S05]  /*0660*/  BRA.U !UP0, `(.L_x_7) ;  /* 0x0000001508647547 */ /* 0x000fea000b800000 */
[----:B------:R-:W-:Y:S01]  /*0670*/  BSSY.RECONVERGENT B0, `(.L_x_8) ;  /* 0x0000157000007945 */ /* 0x000fe20003800200 */
[----:B------:R-:W-:Y:S02]  /*0680*/  UIMAD UR15, UR5, 0xc, URZ ;  /* 0x0000000c050f78a4 */ /* 0x000fe4000f8e02ff */
[----:B------:R-:W-:Y:S02]  /*0690*/  UIMAD UR16, UR5, 0xd, URZ ;  /* 0x0000000d051078a4 */ /* 0x000fe4000f8e02ff */
[----:B------:R-:W-:Y:S01]  /*06a0*/  UIMAD UR17, UR5, 0xe, URZ ;  /* 0x0000000e051178a4 */ /* 0x000fe2000f8e02ff */
[----:B------:R-:W2:Y:S01]  /*06b0*/  LDCU.64 UR12, c[0x0][0x388] ;  /* 0x00007100ff0c77ac */ /* 0x000ea20008000a00 */
[----:B------:R-:W-:Y:S02]  /*06c0*/  ULOP3.LUT UR4, UR4, 0x7ffffff0, URZ, 0xc0, !UPT ;  /* 0x7ffffff004047892 */ /* 0x000fe4000f8ec0ff */
[----:B------:R-:W-:-:S12]  /*06d0*/  UIMAD UR5, UR5, 0xf, URZ ;  /* 0x0000000f050578a4 */ /* 0x000fd8000f8e02ff */
.L_x_15:
[----:B---3--:R-:W-:Y:S02]  /*06e0*/  IMAD.MOV.U32 R33, RZ, RZ, RZ ;  /* 0x000000ffff217224 */ /* 0x008fe400078e00ff */
[----:B------:R-:W-:-:S07]  /*06f0*/  IMAD.MOV.U32 R30, RZ, RZ, RZ ;  /* 0x000000ffff1e7224 */ /* 0x000fce00078e00ff */
.L_x_14:
[----:B0-----:R-:W0:Y:S01]  /*0700*/  LDC.64 R2, c[0x0][0x398] ;  /* 0x0000e600ff027b82 */ /* 0x001e220000000a00 */
[----:B------:R-:W-:Y:S01]  /*0710*/  IADD3 R5, PT, PT, R30, UR14, RZ ;  /* 0x0000000e1e057c10 */ /* 0x000fe2000fffe0ff */
[----:B------:R-:W3:Y:S01]  /*0720*/  LDCU UR8, c[0x0][0x3ac] ;  /* 0x00007580ff0877ac */ /* 0x000ee20008000800 */
[----:B------:R-:W4:Y:S05]  /*0730*/  LDCU UR6, c[0x0][0x3b8] ;  /* 0x00007700ff0677ac */ /* 0x000f2a0008000800 */
[----:B------:R-:W1:Y:S01]  /*0740*/  LDC.64 R26, c[0x0][0x390] ;  /* 0x0000e400ff1a7b82 */ /* 0x000e620000000a00 */
[----:B------:R-:W2:Y:S01]  /*0750*/  LDCU UR9, c[0x0][0x3b4] ;  /* 0x00007680ff0977ac */ /* 0x000ea20008000800 */
[----:B0-----:R-:W-:-:S06]  /*0760*/  IMAD.WIDE.U32 R2, R5, 0x4, R2 ;  /* 0x0000000405027825 */ /* 0x001fcc00078e0002 */
[----:B------:R-:W4:Y:S01]  /*0770*/  LDG.E R2, desc[UR10][R2.64] ;  /* 0x0000000a02027981 */ /* 0x000f22000c1e1900 */
[----:B-1----:R-:W-:-:S06]  /*0780*/  IMAD.WIDE.U32 R26, R5, 0x4, R26 ;  /* 0x00000004051a7825 */ /* 0x002fcc00078e001a */
[----:B------:R0:W5:Y:S01]  /*0790*/  LDG.E R26, desc[UR10][R26.64] ;  /* 0x0000000a1a1a7981 */ /* 0x000162000c1e1900 */
[----:B---3--:R-:W-:Y:S01]  /*07a0*/  UISETP.GE.U32.AND UP0, UPT, UR8, 0x10, UPT ;  /* 0x000000100800788c */ /* 0x008fe2000bf06070 */
[----:B------:R-:W-:Y:S02]  /*07b0*/  VIADD R30, R30, 0x1 ;  /* 0x000000011e1e7836 */ /* 0x000fe40000000000 */
[----:B------:R-:W-:Y:S02]  /*07c0*/  IMAD.MOV.U32 R35, RZ, RZ, RZ ;  /* 0x000000ffff237224 */ /* 0x000fe400078e00ff */
[----:B------:R-:W-:Y:S01]  /*07d0*/  IMAD.MOV.U32 R0, RZ, RZ, RZ ;  /* 0x000000ffff007224 */ /* 0x000fe200078e00ff */
[----:B--2---:R-:W-:Y:S01]  /*07e0*/  ISETP.NE.AND P0, PT, R30, UR9, PT ;  /* 0x000000091e007c0c */ /* 0x004fe2000bf05270 */
[----:B----4-:R-:W-:-:S05]  /*07f0*/  IMAD R29, R2, UR6, RZ ;  /* 0x00000006021d7c24 */ /* 0x010fca000f8e02ff */
[----:B------:R-:W-:-:S04]  /*0800*/  IADD3 R31, P1, PT, R29, R32, RZ ;  /* 0x000000201d1f7210 */ /* 0x000fc80007f3e0ff */
[----:B------:R-:W-:Y:S01]  /*0810*/  LEA.HI.X.SX32 R29, R29, RZ, 0x1, P1 ;  /* 0x000000ff1d1d7211 */ /* 0x000fe200008f0eff */
[----:B0-----:R-:W-:Y:S08]  /*0820*/  BRA.U !UP0, `(.L_x_9) ;  /* 0x0000000908747547 */ /* 0x001ff0000b800000 */
[----:B------:R-:W0:Y:S01]  /*0830*/  S2UR UR8, SR_CgaCtaId ;  /* 0x00000000000879c3 */ /* 0x000e220000008800 */
[----:B------:R-:W1:Y:S01]  /*0840*/  LDCU UR9, c[0x0][0x3b0] ;  /* 0x00007600ff0977ac */ /* 0x000e620008000800 */
[----:B------:R-:W-:Y:S02]  /*0850*/  IMAD.MOV.U32 R35, RZ, RZ, RZ ;  /* 0x000000ffff237224 */ /* 0x000fe400078e00ff */
[----:B------:R-:W-:Y:S01]  /*0860*/  IMAD.MOV.U32 R25, RZ, RZ, RZ ;  /* 0x000000ffff197224 */ /* 0x000fe200078e00ff */
[----:B------:R-:W2:Y:S01]  /*0870*/  LDCU UR19, c[0x0][0x3b0] ;  /* 0x00007600ff1377ac */ /* 0x000ea20008000800 */
[----:B------:R-:W-:Y:S02]  /*0880*/  IMAD.U32 R24, RZ, RZ, UR5 ;  /* 0x00000005ff187e24 */ /* 0x000fe4000f8e00ff */
[----:B------:R-:W3:Y:S01]  /*0890*/  LDC R27, c[0x0][0x3b0] ;  /* 0x0000ec00ff1b7b82 */ /* 0x000ee20000000800 */
[----:B------:R-:W-:Y:S01]  /*08a0*/  UMOV UR6, 0x400 ;  /* 0x0000040000067882 */ /* 0x000fe20000000000 */
[----:B------:R-:W-:Y:S01]  /*08b0*/  UIADD3 UR20, UPT, UPT, -UR4, URZ, URZ ;  /* 0x000000ff04147290 */ /* 0x000fe2000fffe1ff */
[----:B------:R-:W-:-:S02]  /*08c0*/  IMAD.U32 R23, RZ, RZ, UR17 ;  /* 0x00000011ff177e24 */ /* 0x000fc4000f8e00ff */
[----:B------:R-:W-:Y:S02]  /*08d0*/  IMAD.U32 R22, RZ, RZ, UR16 ;  /* 0x00000010ff167e24 */ /* 0x000fe4000f8e00ff */
[----:B------:R-:W-:Y:S02]  /*08e0*/  IMAD.U32 R21, RZ, RZ, UR15 ;  /* 0x0000000fff157e24 */ /* 0x000fe4000f8e00ff */
[----:B------:R-:W-:Y:S01]  /*08f0*/  IMAD.U32 R19, RZ, RZ, UR20 ;  /* 0x00000014ff137e24 */ /* 0x000fe2000f8e00ff */
[----:B-1----:R-:W-:Y:S02]  /*0900*/  USHF.L.U32 UR21, UR9, 0x1, URZ ;  /* 0x0000000109157899 */ /* 0x002fe400080006ff */
[----:B------:R-:W-:Y:S02]  /*0910*/  UIMAD UR22, UR9, 0x3, URZ ;  /* 0x00000003091678a4 */ /* 0x000fe4000f8e02ff */
[----:B------:R-:W-:Y:S01]  /*0920*/  USHF.L.U32 UR23, UR9, 0x2, URZ ;  /* 0x0000000209177899 */ /* 0x000fe200080006ff */
[----:B--2---:R-:W-:Y:S01]  /*0930*/  MOV R20, UR19 ;  /* 0x0000001300147c02 */ /* 0x004fe20008000f00 */
[----:B0-----:R-:W-:Y:S01]  /*0940*/  ULEA UR6, UR8, UR6, 0x18 ;  /* 0x0000000608067291 */ /* 0x001fe2000f8ec0ff */
[----:B------:R-:W-:Y:S01]  /*0950*/  MOV R0, UR21 ;  /* 0x0000001500007c02 */ /* 0x000fe20008000f00 */
[----:B------:R-:W-:Y:S01]  /*0960*/  UIMAD UR24, UR9, 0x5, URZ ;  /* 0x00000005091878a4 */ /* 0x000fe2000f8e02ff */
[----:B------:R-:W-:Y:S01]  /*0970*/  IMAD.U32 R2, RZ, RZ, UR22 ;  /* 0x00000016ff027e24 */ /* 0x000fe2000f8e00ff */
[----:B------:R-:W-:Y:S01]  /*0980*/  UIMAD UR25, UR9, 0x6, URZ ;  /* 0x00000006091978a4 */ /* 0x000fe2000f8e02ff */
[----:B------:R-:W-:Y:S01]  /*0990*/  IMAD.U32 R3, RZ, RZ, UR23 ;  /* 0x00000017ff037e24 */ /* 0x000fe2000f8e00ff */
[----:B------:R-:W-:Y:S01]  /*09a0*/  UIMAD UR26, UR9, 0x7, URZ ;  /* 0x00000007091a78a4 */ /* 0x000fe2000f8e02ff */
[----:B---3--:R-:W-:Y:S01]  /*09b0*/  IMAD R18, R27, 0xb, RZ ;  /* 0x0000000b1b127824 */ /* 0x008fe200078e02ff */
[----:B------:R-:W-:Y:S01]  /*09c0*/  USHF.L.U32 UR27, UR9, 0x3, URZ ;  /* 0x00000003091b7899 */ /* 0x000fe200080006ff */
[----:B------:R-:W-:Y:S01]  /*09d0*/  IMAD.U32 R4, RZ, RZ, UR24 ;  /* 0x00000018ff047e24 */ /* 0x000fe2000f8e00ff */
[----:B------:R-:W-:Y:S01]  /*09e0*/  UIMAD UR28, UR9, 0x9, URZ ;  /* 0x00000009091c78a4 */ /* 0x000fe2000f8e02ff */
[----:B------:R-:W-:Y:S01]  /*09f0*/  IMAD.U32 R5, RZ, RZ, UR25 ;  /* 0x00000019ff057e24 */ /* 0x000fe2000f8e00ff */
[----:B------:R-:W-:Y:S01]  /*0a00*/  UIMAD UR9, UR9, 0xa, URZ ;  /* 0x0000000a090978a4 */ /* 0x000fe2000f8e02ff */
[----:B------:R-:W-:Y:S01]  /*0a10*/  IMAD.U32 R6, RZ, RZ, UR26 ;  /* 0x0000001aff067e24 */ /* 0x000fe2000f8e00ff */
[----:B------:R-:W-:Y:S01]  /*0a20*/  UIADD3 UR6, UPT, UPT, UR6, 0x20, URZ ;  /* 0x0000002006067890 */ /* 0x000fe2000fffe0ff */
[----:B------:R-:W-:-:S02]  /*0a30*/  IMAD.U32 R7, RZ, RZ, UR27 ;  /* 0x0000001bff077e24 */ /* 0x000fc4000f8e00ff */
[----:B------:R-:W-:Y:S02]  /*0a40*/  IMAD.U32 R16, RZ, RZ, UR28 ;  /* 0x0000001cff107e24 */ /* 0x000fe4000f8e00ff */
[----:B------:R-:W-:Y:S02]  /*0a50*/  IMAD.U32 R17, RZ, RZ, UR9 ;  /* 0x00000009ff117e24 */ /* 0x000fe4000f8e00ff */
[----:B------:R-:W-:-:S07]  /*0a60*/  IMAD.U32 R28, RZ, RZ, UR6 ;  /* 0x00000006ff1c7e24 */ /* 0x000fce000f8e00ff */
.L_x_10:
[C---:B------:R-:W-:Y:S01]  /*0a70*/  IADD3 R8, P1, PT, R25.reuse, R31, RZ ;  /* 0x0000001f19087210 */ /* 0x040fe20007f3e0ff */
[----:B------:R-:W0:Y:S03]  /*0a80*/  LDS.128 R12, [R28+-0x20] ;  /* 0xffffe0001c0c7984 */ /* 0x000e260000000c00 */
[----:B------:R-:W-:Y:S02]  /*0a90*/  LEA.HI.X.SX32 R9, R25, R29, 0x1, P1 ;  /* 0x0000001d19097211 */ /* 0x000fe400008f0eff */
[----:B------:R-:W-:-:S04]  /*0aa0*/  LEA R10, P1, R8, UR12, 0x2 ;  /* 0x0000000c080a7c11 */ /* 0x000fc8000f8210ff */
[----:B------:R-:W-:Y:S02]  /*0ab0*/  LEA.HI.X R11, R8, UR13, R9, 0x2, P1 ;  /* 0x0000000d080b7c11 */ /* 0x000fe400088f1409 */
[----:B------:R-:W-:-:S03]  /*0ac0*/  IADD3 R8, P1, PT, R20, R31, RZ ;  /* 0x0000001f14087210 */ /* 0x000fc60007f3e0ff */
[----:B------:R-:W0:Y:S01]  /*0ad0*/  LDG.E R10, desc[UR10][R10.64] ;  /* 0x0000000a0a0a7981 */ /* 0x000e22000c1e1900 */
[----:B------:R-:W-:Y:S02]  /*0ae0*/  LEA.HI.X.SX32 R9, R20, R29, 0x1, P1 ;  /* 0x0000001d14097211 */ /* 0x000fe400008f0eff */
[----:B------:R-:W-:-:S04]  /*0af0*/  LEA R36, P1, R8, UR12, 0x2 ;  /* 0x0000000c08247c11 */ /* 0x000fc8000f8210ff */
[----:B------:R-:W-:-:S05]  /*0b00*/  LEA.HI.X R37, R8, UR13, R9, 0x2, P1 ;  /* 0x0000000d08257c11 */ /* 0x000fca00088f1409 */
[----:B------:R-:W2:Y:S01]  /*0b10*/  LDG.E R36, desc[UR10][R36.64] ;  /* 0x0000000a24247981 */ /* 0x000ea2000c1e1900 */
[----:B------:R-:W-:-:S04]  /*0b20*/  IADD3 R9, P1, PT, R0, R31, RZ ;  /* 0x0000001f00097210 */ /* 0x000fc80007f3e0ff */
[----:B------:R-:W-:Y:S02]  /*0b30*/  LEA.HI.X.SX32 R34, R0, R29, 0x1, P1 ;  /* 0x0000001d00227211 */ /* 0x000fe400008f0eff */
[----:B------:R-:W-:-:S04]  /*0b40*/  LEA R8, P1, R9, UR12, 0x2 ;  /* 0x0000000c09087c11 */ /* 0x000fc8000f8210ff */
[----:B------:R-:W-:-:S06]  /*0b50*/  LEA.HI.X R9, R9, UR13, R34, 0x2, P1 ;  /* 0x0000000d09097c11 */ /* 0x000fcc00088f1422 */
[----:B------:R1:W3:Y:S01]  /*0b60*/  LDG.E R9, desc[UR10][R8.64] ;  /* 0x0000000a08097981 */ /* 0x0002e2000c1e1900 */
[----:B0-----:R-:W-:Y:S01]  /*0b70*/  FFMA R12, R12, R10, R35 ;  /* 0x0000000a0c0c7223 */ /* 0x001fe20000000023 */
[CC--:B------:R-:W-:Y:S02]  /*0b80*/  IADD3 R35, P1, PT, R2.reuse, R31.reuse, RZ ;  /* 0x0000001f02237210 */ /* 0x0c0fe40007f3e0ff */
[----:B------:R-:W-:Y:S01]  /*0b90*/  IADD3 R10, P2, PT, R3, R31, RZ ;  /* 0x0000001f030a7210 */ /* 0x000fe20007f5e0ff */
[----:B--2---:R-:W-:Y:S01]  /*0ba0*/  FFMA R11, R13, R36, R12 ;  /* 0x000000240d0b7223 */ /* 0x004fe2000000000c */
[-C--:B------:R-:W-:Y:S02]  /*0bb0*/  LEA.HI.X.SX32 R12, R2, R29.reuse, 0x1, P1 ;  /* 0x0000001d020c7211 */ /* 0x080fe400008f0eff */
[----:B------:R-:W-:Y:S02]  /*0bc0*/  LEA R34, P1, R35, UR12, 0x2 ;  /* 0x0000000c23227c11 */ /* 0x000fe4000f8210ff */
[----:B------:R-:W-:-:S02]  /*0bd0*/  LEA.HI.X.SX32 R13, R3, R29, 0x1, P2 ;  /* 0x0000001d030d7211 */ /* 0x000fc400010f0eff */
[----:B------:R-:W-:Y:S02]  /*0be0*/  LEA.HI.X R35, R35, UR13, R12, 0x2, P1 ;  /* 0x0000000d23237c11 */ /* 0x000fe400088f140c */
[----:B------:R-:W-:-:S03]  /*0bf0*/  LEA R12, P1, R10, UR12, 0x2 ;  /* 0x0000000c0a0c7c11 */ /* 0x000fc6000f8210ff */
[----:B------:R-:W2:Y:S01]  /*0c00*/  LDG.E R34, desc[UR10][R34.64] ;  /* 0x0000000a22227981 */ /* 0x000ea2000c1e1900 */
[----:B------:R-:W-:-:S06]  /*0c10*/  LEA.HI.X R13, R10, UR13, R13, 0x2, P1 ;  /* 0x0000000d0a0d7c11 */ /* 0x000fcc00088f140d */
[----:B------:R-:W4:Y:S01]  /*0c20*/  LDG.E R13, desc[UR10][R12.64] ;  /* 0x0000000a0c0d7981 */ /* 0x000f22000c1e1900 */
[----:B-1----:R-:W-:-:S04]  /*0c30*/  IADD3 R8, P1, PT, R4, R31, RZ ;  /* 0x0000001f04087210 */ /* 0x002fc80007f3e0ff */
[----:B------:R-:W-:Y:S02]  /*0c40*/  LEA.HI.X.SX32 R37, R4, R29, 0x1, P1 ;  /* 0x0000001d04257211 */ /* 0x000fe400008f0eff */
[----:B------:R-:W-:-:S04]  /*0c50*/  LEA R36, P1, R8, UR12, 0x2 ;  /* 0x0000000c08247c11 */ /* 0x000fc8000f8210ff */
[----:B------:R-:W-:-:S05]  /*0c60*/  LEA.HI.X R37, R8, UR13, R37, 0x2, P1 ;  /* 0x0000000d08257c11 */ /* 0x000fca00088f1425 */
[----:B------:R-:W4:Y:S01]  /*0c70*/  LDG.E R36, desc[UR10][R36.64] ;  /* 0x0000000a24247981 */ /* 0x000f22000c1e1900 */
[----:B---3--:R-:W-:-:S03]  /*0c80*/  FFMA R14, R14, R9, R11 ;  /* 0x000000090e0e7223 */ /* 0x008fc6000000000b */
[----:B------:R-:W4:Y:S01]  /*0c90*/  LDS.128 R8, [R28+-0x10] ;  /* 0xfffff0001c087984 */ /* 0x000f220000000c00 */
[----:B--2---:R-:W-:Y:S01]  /*0ca0*/  FFMA R15, R15, R34, R14 ;  /* 0x000000220f0f7223 */ /* 0x004fe2000000000e */
[----:B------:R-:W-:-:S03]  /*0cb0*/  IADD3 R14, P1, PT, R5, R31, RZ ;  /* 0x0000001f050e7210 */ /* 0x000fc60007f3e0ff */
[----:B----4-:R-:W-:Y:S01]  /*0cc0*/  FFMA R8, R8, R13, R15 ;  /* 0x0000000d08087223 */ /* 0x010fe2000000000f */
[----:B------:R-:W-:Y:S02]  /*0cd0*/  LEA.HI.X.SX32 R13, R5, R29, 0x1, P1 ;  /* 0x0000001d050d7211 */ /* 0x000fe400008f0eff */
[----:B------:R-:W-:-:S04]  /*0ce0*/  LEA R12, P1, R14, UR12, 0x2 ;  /* 0x0000000c0e0c7c11 */ /* 0x000fc8000f8210ff */
[----:B------:R-:W-:-:S06]  /*0cf0*/  LEA.HI.X R13, R14, UR13, R13, 0x2, P1 ;  /* 0x0000000d0e0d7c11 */ /* 0x000fcc00088f140d */
[----:B------:R0:W2:Y:S01]  /*0d00*/  LDG.E R13, desc[UR10][R12.64] ;  /* 0x0000000a0c0d7981 */ /* 0x0000a2000c1e1900 */
[----:B------:R-:W-:Y:S01]  /*0d10*/  IADD3 R14, P1, PT, R6, R31, RZ ;  /* 0x0000001f060e7210 */ /* 0x000fe20007f3e0ff */
[----:B------:R-:W-:-:S03]  /*0d20*/  FFMA R15, R9, R36, R8 ;  /* 0x00000024090f7223 */ /* 0x000fc60000000008 */
[----:B------:R-:W-:Y:S02]  /*0d30*/  LEA.HI.X.SX32 R35, R6, R29, 0x1, P1 ;  /* 0x0000001d06237211 */ /* 0x000fe400008f0eff */
[C---:B------:R-:W-:Y:S02]  /*0d40*/  LEA R34, P1, R14.reuse, UR12, 0x2 ;  /* 0x0000000c0e227c11 */ /* 0x040fe4000f8210ff */
[C---:B------:R-:W-:Y:S02]  /*0d50*/  IADD3 R9, P2, PT, R7.reuse, R31, RZ ;  /* 0x0000001f07097210 */ /* 0x040fe40007f5e0ff */
[----:B------:R-:W-:Y:S02]  /*0d60*/  LEA.HI.X R35, R14, UR13, R35, 0x2, P1 ;  /* 0x0000000d0e237c11 */ /* 0x000fe400088f1423 */
[----:B------:R-:W-:Y:S02]  /*0d70*/  LEA.HI.X.SX32 R14, R7, R29, 0x1, P2 ;  /* 0x0000001d070e7211 */ /* 0x000fe400010f0eff */
[C---:B------:R-:W-:Y:S01]  /*0d80*/  LEA R8, P1, R9.reuse, UR12, 0x2 ;  /* 0x0000000c09087c11 */ /* 0x040fe2000f8210ff */
[----:B------:R-:W3:Y:S03]  /*0d90*/  LDG.E R34, desc[UR10][R34.64] ;  /* 0x0000000a22227981 */ /* 0x000ee6000c1e1900 */
[----:B------:R-:W-:-:S06]  /*0da0*/  LEA.HI.X R9, R9, UR13, R14, 0x2, P1 ;  /* 0x0000000d09097c11 */ /* 0x000fcc00088f140e */
[----:B------:R-:W4:Y:S01]  /*0db0*/  LDG.E R9, desc[UR10][R8.64] ;  /* 0x0000000a08097981 */ /* 0x000f22000c1e1900 */
[----:B0-----:R-:W-:-:S04]  /*0dc0*/  IADD3 R12, P1, PT, R16, R31, RZ ;  /* 0x0000001f100c7210 */ /* 0x001fc80007f3e0ff */
[----:B------:R-:W-:Y:S02]  /*0dd0*/  LEA.HI.X.SX32 R37, R16, R29, 0x1, P1 ;  /* 0x0000001d10257211 */ /* 0x000fe400008f0eff */
[----:B------:R-:W-:-:S04]  /*0de0*/  LEA R36, P1, R12, UR12, 0x2 ;  /* 0x0000000c0c247c11 */ /* 0x000fc8000f8210ff */
[----:B------:R-:W-:-:S05]  /*0df0*/  LEA.HI.X R37, R12, UR13, R37, 0x2, P1 ;  /* 0x0000000d0c257c11 */ /* 0x000fca00088f1425 */
[----:B------:R-:W4:Y:S01]  /*0e00*/  LDG.E R36, desc[UR10][R36.64] ;  /* 0x0000000a24247981 */ /* 0x000f22000c1e1900 */
[----:B--2---:R-:W-:-:S03]  /*0e10*/  FFMA R10, R10, R13, R15 ;  /* 0x0000000d0a0a7223 */ /* 0x004fc6000000000f */
[----:B------:R-:W4:Y:S01]  /*0e20*/  LDS.128 R12, [R28] ;  /* 0x000000001c0c7984 */ /* 0x000f220000000c00 */
[----:B---3--:R-:W-:Y:S01]  /*0e30*/  FFMA R11, R11, R34, R10 ;  /* 0x000000220b0b7223 */ /* 0x008fe2000000000a */
[----:B------:R-:W-:-:S03]  /*0e40*/  IADD3 R10, P1, PT, R17, R31, RZ ;  /* 0x0000001f110a7210 */ /* 0x000fc60007f3e0ff */
[----:B----4-:R-:W-:Y:S01]  /*0e50*/  FFMA R12, R12, R9, R11 ;  /* 0x000000090c0c7223 */ /* 0x010fe2000000000b */
[----:B------:R-:W-:Y:S02]  /*0e60*/  LEA.HI.X.SX32 R9, R17, R29, 0x1, P1 ;  /* 0x0000001d11097211 */ /* 0x000fe400008f0eff */
[----:B------:R-:W-:-:S04]  /*0e70*/  LEA R8, P1, R10, UR12, 0x2 ;  /* 0x0000000c0a087c11 */ /* 0x000fc8000f8210ff */
[----:B------:R-:W-:-:S06]  /*0e80*/  LEA.HI.X R9, R10, UR13, R9, 0x2, P1 ;  /* 0x0000000d0a097c11 */ /* 0x000fcc00088f1409 */
[----:B------:R-:W2:Y:S01]  /*0e90*/  LDG.E R9, desc[UR10][R8.64] ;  /* 0x0000000a08097981 */ /* 0x000ea2000c1e1900 */
[CC--:B------:R-:W-:Y:S01]  /*0ea0*/  IADD3 R35, P1, PT, R18.reuse, R31.reuse, RZ ;  /* 0x0000001f12237210 */ /* 0x0c0fe20007f3e0ff */
[----:B------:R-:W-:Y:S01]  /*0eb0*/  FFMA R11, R13, R36, R12 ;  /* 0x000000240d0b7223 */ /* 0x000fe2000000000c */
[----:B------:R-:W-:Y:S02]  /*0ec0*/  IADD3 R10, P2, PT, R21, R31, RZ ;  /* 0x0000001f150a7210 */ /* 0x000fe40007f5e0ff */
[-C--:B------:R-:W-:Y:S02]  /*0ed0*/  LEA.HI.X.SX32 R12, R18, R29.reuse, 0x1, P1 ;  /* 0x0000001d120c7211 */ /* 0x080fe400008f0eff */
[----:B------:R-:W-:Y:S02]  /*0ee0*/  LEA R34, P1, R35, UR12, 0x2 ;  /* 0x0000000c23227c11 */ /* 0x000fe4000f8210ff */
[----:B------:R-:W-:Y:S02]  /*0ef0*/  LEA.HI.X.SX32 R13, R21, R29, 0x1, P2 ;  /* 0x0000001d150d7211 */ /* 0x000fe400010f0eff */
[----:B------:R-:W-:-:S02]  /*0f00*/  LEA.HI.X R35, R35, UR13, R12, 0x2, P1 ;  /* 0x0000000d23237c11 */ /* 0x000fc400088f140c */
[----:B------:R-:W-:-:S03]  /*0f10*/  LEA R12, P1, R10, UR12, 0x2 ;  /* 0x0000000c0a0c7c11 */ /* 0x000fc6000f8210ff */
[----:B------:R0:W3:Y:S01]  /*0f20*/  LDG.E R34, desc[UR10][R34.64] ;  /* 0x0000000a22227981 */ /* 0x0000e2000c1e1900 */
[----:B------:R-:W-:-:S06]  /*0f30*/  LEA.HI.X R13, R10, UR13, R13, 0x2, P1 ;  /* 0x0000000d0a0d7c11 */ /* 0x000fcc00088f140d */
[----:B------:R-:W4:Y:S01]  /*0f40*/  LDG.E R13, desc[UR10][R12.64] ;  /* 0x0000000a0c0d7981 */ /* 0x000f22000c1e1900 */
[-C--:B------:R-:W-:Y:S02]  /*0f50*/  IADD3 R37, P1, PT, R22, R31.reuse, RZ ;  /* 0x0000001f16257210 */ /* 0x080fe40007f3e0ff */
[----:B------:R-:W-:-:S04]  /*0f60*/  IADD3 R36, P2, PT, R23, R31, RZ ;  /* 0x0000001f17247210 */ /* 0x000fc80007f5e0ff */
[----:B0-----:R-:W-:Y:S01]  /*0f70*/  LEA.HI.X.SX32 R35, R23, R29, 0x1, P2 ;  /* 0x0000001d17237211 */ /* 0x001fe200010f0eff */
[----:B--2---:R-:W-:Y:S02]  /*0f80*/  FFMA R14, R14, R9, R11 ;  /* 0x000000090e0e7223 */ /* 0x004fe4000000000b */
[----:B------:R-:W4:Y:S02]  /*0f90*/  LDS.128 R8, [R28+0x10] ;  /* 0x000010001c087984 */ /* 0x000f240000000c00 */
[----:B---3--:R-:W-:-:S04]  /*0fa0*/  FFMA R15, R15, R34, R14 ;  /* 0x000000220f0f7223 */ /* 0x008fc8000000000e */
[----:B----4-:R-:W-:Y:S01]  /*0fb0*/  FFMA R8, R8, R13, R15 ;  /* 0x0000000d08087223 */ /* 0x010fe2000000000f */
[----:B------:R-:W-:Y:S02]  /*0fc0*/  LEA.HI.X.SX32 R15, R22, R29, 0x1, P1 ;  /* 0x0000001d160f7211 */ /* 0x000fe400008f0eff */
[----:B------:R-:W-:-:S04]  /*0fd0*/  LEA R14, P1, R37, UR12, 0x2 ;  /* 0x0000000c250e7c11 */ /* 0x000fc8000f8210ff */
[----:B------:R-:W-:Y:S02]  /*0fe0*/  LEA.HI.X R15, R37, UR13, R15, 0x2, P1 ;  /* 0x0000000d250f7c11 */ /* 0x000fe400088f140f */
[----:B------:R-:W-:-:S03]  /*0ff0*/  LEA R12, P1, R36, UR12, 0x2 ;  /* 0x0000000c240c7c11 */ /* 0x000fc6000f8210ff */
[----:B------:R-:W2:Y:S01]  /*1000*/  LDG.E R14, desc[UR10][R14.64] ;  /* 0x0000000a0e0e7981 */ /* 0x000ea2000c1e1900 */
[----:B------:R-:W-:Y:S02]  /*1010*/  LEA.HI.X R13, R36, UR13, R35, 0x2, P1 ;  /* 0x0000000d240d7c11 */ /* 0x000fe400088f1423 */
[----:B------:R-:W-:-:S03]  /*1020*/  IADD3 R34, P1, PT, R24, R31, RZ ;  /* 0x0000001f18227210 */ /* 0x000fc60007f3e0ff */
[----:B------:R-:W3:Y:S01]  /*1030*/  LDG.E R12, desc[UR10][R12.64] ;  /* 0x0000000a0c0c7981 */ /* 0x000ee2000c1e1900 */
[----:B------:R-:W-:Y:S02]  /*1040*/  LEA.HI.X.SX32 R35, R24, R29, 0x1, P1 ;  /* 0x0000001d18237211 */ /* 0x000fe400008f0eff */
[----:B------:R-:W-:-:S04]  /*1050*/  LEA R36, P1, R34, UR12, 0x2 ;  /* 0x0000000c22247c11 */ /* 0x000fc8000f8210ff */
[----:B------:R-:W-:-:S05]  /*1060*/  LEA.HI.X R37, R34, UR13, R35, 0x2, P1 ;  /* 0x0000000d22257c11 */ /* 0x000fca00088f1423 */
[----:B------:R-:W4:Y:S01]  /*1070*/  LDG.E R36, desc[UR10][R36.64] ;  /* 0x0000000a24247981 */ /* 0x000f22000c1e1900 */
[----:B------:R-:W-:-:S05]  /*1080*/  VIADD R19, R19, 0x10 ;  /* 0x0000001013137836 */ /* 0x000fca0000000000 */
[----:B------:R-:W-:Y:S01]  /*1090*/  ISETP.NE.AND P1, PT, R19, RZ, PT ;  /* 0x000000ff1300720c */ /* 0x000fe20003f25270 */
[----:B------:R-:W-:Y:S01]  /*10a0*/  VIADD R28, R28, 0x40 ;  /* 0x000000401c1c7836 */ /* 0x000fe20000000000 */
[C---:B------:R-:W-:Y:S01]  /*10b0*/  LEA R6, R27.reuse, R6, 0x4 ;  /* 0x000000061b067211 */ /* 0x040fe200078e20ff */
[C---:B------:R-:W-:Y:S02]  /*10c0*/  IMAD R20, R27.reuse, 0x10, R20 ;  /* 0x000000101b147824 */ /* 0x040fe400078e0214 */
[C---:B------:R-:W-:Y:S02]  /*10d0*/  IMAD R0, R27.reuse, 0x10, R0 ;  /* 0x000000101b007824 */ /* 0x040fe400078e0200 */
[C---:B------:R-:W-:Y:S02]  /*10e0*/  IMAD R2, R27.reuse, 0x10, R2 ;  /* 0x000000101b027824 */ /* 0x040fe400078e0202 */
[C---:B------:R-:W-:Y:S02]  /*10f0*/  IMAD R3, R27.reuse, 0x10, R3 ;  /* 0x000000101b037824 */ /* 0x040fe400078e0203 */
[----:B------:R-:W-:-:S02]  /*1100*/  IMAD R4, R27, 0x10, R4 ;  /* 0x000000101b047824 */ /* 0x000fc400078e0204 */
[C---:B------:R-:W-:Y:S02]  /*1110*/  IMAD R5, R27.reuse, 0x10, R5 ;  /* 0x000000101b057824 */ /* 0x040fe400078e0205 */
        /* <DEDUP_REMOVED lines=8> */
[----:B------:R-:W-:Y:S02]  /*11a0*/  IMAD R25, R27, 0x10, R25 ;  /* 0x000000101b197824 */ /* 0x000fe400078e0219 */
[----:B--2---:R-:W-:-:S04]  /*11b0*/  FFMA R9, R9, R14, R8 ;  /* 0x0000000e09097223 */ /* 0x004fc80000000008 */
[----:B---3--:R-:W-:-:S04]  /*11c0*/  FFMA R10, R10, R12, R9 ;  /* 0x0000000c0a0a7223 */ /* 0x008fc80000000009 */
[----:B----4-:R-:W-:Y:S01]  /*11d0*/  FFMA R35, R11, R36, R10 ;  /* 0x000000240b237223 */ /* 0x010fe2000000000a */
[----:B------:R-:W-:Y:S06]  /*11e0*/  @P1 BRA `(.L_x_10) ;  /* 0xfffffff800201947 */ /* 0x000fec000383ffff */
[----:B------:R-:W-:-:S07]  /*11f0*/  MOV R0, UR4 ;  /* 0x0000000400007c02 */ /* 0x000fce0008000f00 */
.L_x_9:
[----:B------:R-:W0:Y:S02]  /*1200*/  LDC R17, c[0x0][0x3ac] ;  /* 0x0000eb00ff117b82 */ /* 0x000e240000000800 */
[----:B0-----:R-:W-:-:S04]  /*1210*/  LOP3.LUT R2, R17, 0xf, RZ, 0xc0, !PT ;  /* 0x0000000f11027812 */ /* 0x001fc800078ec0ff */
[----:B------:R-:W-:-:S13]  /*1220*/  ISETP.NE.AND P1, PT, R2, RZ, PT ;  /* 0x000000ff0200720c */ /* 0x000fda0003f25270 */
[----:B------:R-:W-:Y:S05]  /*1230*/  @!P1 BRA `(.L_x_11) ;  /* 0x0000000800409947 */ /* 0x000fea0003800000 */
[----:B------:R-:W-:Y:S01]  /*1240*/  VIADD R2, R2, 0xffffffff ;  /* 0xffffffff02027836 */ /* 0x000fe20000000000 */
[----:B------:R-:W-:-:S04]  /*1250*/  LOP3.LUT R16, R17, 0x7, RZ, 0xc0, !PT ;  /* 0x0000000711107812 */ /* 0x000fc800078ec0ff */
[----:B------:R-:W-:Y:S02]  /*1260*/  ISETP.GE.U32.AND P2, PT, R2, 0x7, PT ;  /* 0x000000070200780c */ /* 0x000fe40003f46070 */
[----:B------:R-:W-:-:S11]  /*1270*/  ISETP.NE.AND P1, PT, R16, RZ, PT ;  /* 0x000000ff1000720c */ /* 0x000fd60003f25270 */
[----:B------:R-:W-:Y:S05]  /*1280*/  @!P2 BRA `(.L_x_12) ;  /* 0x000000040004a947 */ /* 0x000fea0003800000 */
[----:B------:R-:W0:Y:S01]  /*1290*/  LDCU UR6, c[0x0][0x3b0] ;  /* 0x00007600ff0677ac */ /* 0x000e220008000800 */
[----:B------:R-:W1:Y:S01]  /*12a0*/  LDCU.64 UR8, c[0x0][0x388] ;  /* 0x00007100ff0877ac */ /* 0x000e620008000a00 */
[----:B0-----:R-:W-:-:S04]  /*12b0*/  IMAD R2, R0, UR6, RZ ;  /* 0x0000000600027c24 */ /* 0x001fc8000f8e02ff */
[C---:B------:R-:W-:Y:S01]  /*12c0*/  VIADD R4, R2.reuse, UR6 ;  /* 0x0000000602047c36 */ /* 0x040fe20008000000 */
[----:B------:R-:W-:-:S04]  /*12d0*/  IADD3 R6, P2, PT, R2, R31, RZ ;  /* 0x0000001f02067210 */ /* 0x000fc80007f5e0ff */
[----:B------:R-:W-:Y:S02]  /*12e0*/  IADD3 R3, P3, PT, R4, R31, RZ ;  /* 0x0000001f04037210 */ /* 0x000fe40007f7e0ff */
[-C--:B------:R-:W-:Y:S01]  /*12f0*/  LEA.HI.X.SX32 R7, R2, R29.reuse, 0x1, P2 ;  /* 0x0000001d02077211 */ /* 0x080fe200010f0eff */
[C---:B------:R-:W-:Y:S01]  /*1300*/  VIADD R2, R4.reuse, UR6 ;  /* 0x0000000604027c36 */ /* 0x040fe20008000000 */
[----:B------:R-:W-:Y:S02]  /*1310*/  LEA.HI.X.SX32 R4, R4, R29, 0x1, P3 ;  /* 0x0000001d04047211 */ /* 0x000fe400018f0eff */
[----:B-1----:R-:W-:Y:S02]  /*1320*/  LEA R20, P3, R3, UR8, 0x2 ;  /* 0x0000000803147c11 */ /* 0x002fe4000f8610ff */
[----:B------:R-:W-:Y:S02]  /*1330*/  LEA R18, P2, R6, UR8, 0x2 ;  /* 0x0000000806127c11 */ /* 0x000fe4000f8410ff */
[----:B------:R-:W-:-:S02]  /*1340*/  IADD3 R5, P4, PT, R2, R31, RZ ;  /* 0x0000001f02057210 */ /* 0x000fc40007f9e0ff */
[----:B------:R-:W-:Y:S01]  /*1350*/  LEA.HI.X R21, R3, UR9, R4, 0x2, P3 ;  /* 0x0000000903157c11 */ /* 0x000fe200098f1404 */
[----:B------:R-:W-:Y:S01]  /*1360*/  VIADD R4, R2, UR6 ;  /* 0x0000000602047c36 */ /* 0x000fe20008000000 */
[----:B------:R-:W-:Y:S02]  /*1370*/  LEA.HI.X R19, R6, UR9, R7, 0x2, P2 ;  /* 0x0000000906137c11 */ /* 0x000fe400090f1407 */
[----:B------:R-:W-:Y:S01]  /*1380*/  LEA.HI.X.SX32 R2, R2, R29, 0x1, P4 ;  /* 0x0000001d02027211 */ /* 0x000fe200020f0eff */
[----:B------:R-:W2:Y:S01]  /*1390*/  LDG.E R20, desc[UR10][R20.64] ;  /* 0x0000000a14147981 */ /* 0x000ea2000c1e1900 */
[C---:B------:R-:W-:Y:S02]  /*13a0*/  LEA R6, P2, R5.reuse, UR8, 0x2 ;  /* 0x0000000805067c11 */ /* 0x040fe4000f8410ff */
[C---:B------:R-:W-:Y:S01]  /*13b0*/  IADD3 R3, P3, PT, R4.reuse, R31, RZ ;  /* 0x0000001f04037210 */ /* 0x040fe20007f7e0ff */
[----:B------:R-:W3:Y:S01]  /*13c0*/  LDG.E R18, desc[UR10][R18.64] ;  /* 0x0000000a12127981 */ /* 0x000ee2000c1e1900 */
[----:B------:R-:W-:Y:S01]  /*13d0*/  LEA.HI.X R7, R5, UR9, R2, 0x2, P2 ;  /* 0x0000000905077c11 */ /* 0x000fe200090f1402 */
[C---:B------:R-:W-:Y:S01]  /*13e0*/  VIADD R2, R4.reuse, UR6 ;  /* 0x0000000604027c36 */ /* 0x040fe20008000000 */
[----:B------:R-:W-:-:S02]  /*13f0*/  LEA.HI.X.SX32 R4, R4, R29, 0x1, P3 ;  /* 0x0000001d04047211 */ /* 0x000fc400018f0eff */
[C---:B------:R-:W-:Y:S01]  /*1400*/  LEA R8, P2, R3.reuse, UR8, 0x2 ;  /* 0x0000000803087c11 */ /* 0x040fe2000f8410ff */
[C---:B------:R-:W-:Y:S01]  /*1410*/  VIADD R10, R2.reuse, UR6 ;  /* 0x00000006020a7c36 */ /* 0x040fe20008000000 */
[----:B------:R-:W-:Y:S02]  /*1420*/  IADD3 R5, P3, PT, R2, R31, RZ ;  /* 0x0000001f02057210 */ /* 0x000fe40007f7e0ff */
[----:B------:R-:W-:Y:S01]  /*1430*/  LEA.HI.X R9, R3, UR9, R4, 0x2, P2 ;  /* 0x0000000903097c11 */ /* 0x000fe200090f1404 */
[----:B------:R-:W-:Y:S01]  /*1440*/  VIADD R12, R10, UR6 ;  /* 0x000000060a0c7c36 */ /* 0x000fe20008000000 */
[----:B------:R-:W-:Y:S01]  /*1450*/  LEA.HI.X.SX32 R2, R2, R29, 0x1, P3 ;  /* 0x0000001d02027211 */ /* 0x000fe200018f0eff */
[----:B------:R0:W4:Y:S01]  /*1460*/  LDG.E R19, desc[UR10][R6.64] ;  /* 0x0000000a06137981 */ /* 0x000122000c1e1900 */
[C---:B------:R-:W-:Y:S02]  /*1470*/  LEA R4, P2, R5.reuse, UR8, 0x2 ;  /* 0x0000000805047c11 */ /* 0x040fe4000f8410ff */
[----:B------:R-:W-:Y:S01]  /*1480*/  IADD3 R3, P3, PT, R10, R31, RZ ;  /* 0x0000001f0a037210 */ /* 0x000fe20007f7e0ff */
[----:B------:R-:W4:Y:S01]  /*1490*/  LDG.E R22, desc[UR10][R8.64] ;  /* 0x0000000a08167981 */ /* 0x000f22000c1e1900 */
[----:B------:R-:W-:-:S02]  /*14a0*/  LEA.HI.X R5, R5, UR9, R2, 0x2, P2 ;  /* 0x0000000905057c11 */ /* 0x000fc400090f1402 */
[----:B------:R-:W-:Y:S02]  /*14b0*/  LEA.HI.X.SX32 R14, R10, R29, 0x1, P3 ;  /* 0x0000001d0a0e7211 */ /* 0x000fe400018f0eff */
[C---:B------:R-:W-:Y:S01]  /*14c0*/  LEA R2, P2, R3.reuse, UR8, 0x2 ;  /* 0x0000000803027c11 */ /* 0x040fe2000f8410ff */
[C---:B------:R-:W-:Y:S01]  /*14d0*/  VIADD R10, R12.reuse, UR6 ;  /* 0x000000060c0a7c36 */ /* 0x040fe20008000000 */
[C---:B------:R-:W-:Y:S01]  /*14e0*/  IADD3 R11, P3, PT, R12.reuse, R31, RZ ;  /* 0x0000001f0c0b7210 */ /* 0x040fe20007f7e0ff */
[----:B------:R1:W4:Y:S01]  /*14f0*/  LDG.E R21, desc[UR10][R4.64] ;  /* 0x0000000a04157981 */ /* 0x000322000c1e1900 */
[----:B------:R-:W-:Y:S02]  /*1500*/  LEA.HI.X R3, R3, UR9, R14, 0x2, P2 ;  /* 0x0000000903037c11 */ /* 0x000fe400090f140e */
[----:B------:R-:W-:Y:S02]  /*1510*/  LEA.HI.X.SX32 R14, R12, R29, 0x1, P3 ;  /* 0x0000001d0c0e7211 */ /* 0x000fe400018f0eff */
[----:B------:R-:W-:Y:S01]  /*1520*/  LEA R12, P2, R11, UR8, 0x2 ;  /* 0x000000080b0c7c11 */ /* 0x000fe2000f8410ff */
[----:B------:R-:W4:Y:S01]  /*1530*/  LDG.E R2, desc[UR10][R2.64] ;  /* 0x0000000a02027981 */ /* 0x000f22000c1e1900 */
[----:B0-----:R-:W-:-:S02]  /*1540*/  IADD3 R6, P3, PT, R10, R31, RZ ;  /* 0x0000001f0a067210 */ /* 0x001fc40007f7e0ff */
[----:B------:R-:W-:Y:S02]  /*1550*/  LEA.HI.X R13, R11, UR9, R14, 0x2, P2 ;  /* 0x000000090b0d7c11 */ /* 0x000fe400090f140e */
[----:B------:R-:W-:Y:S02]  /*1560*/  LEA.HI.X.SX32 R7, R10, R29, 0x1, P3 ;  /* 0x0000001d0a077211 */ /* 0x000fe400018f0eff */
[C---:B------:R-:W-:Y:S01]  /*1570*/  LEA R14, P2, R6.reuse, UR8, 0x2 ;  /* 0x00000008060e7c11 */ /* 0x040fe2000f8410ff */
[----:B------:R-:W4:Y:S03]  /*1580*/  LDG.E R12, desc[UR10][R12.64] ;  /* 0x0000000a0c0c7981 */ /* 0x000f26000c1e1900 */
[----:B------:R-:W-:-:S06]  /*1590*/  LEA.HI.X R15, R6, UR9, R7, 0x2, P2 ;  /* 0x00000009060f7c11 */ /* 0x000fcc00090f1407 */
[----:B------:R-:W4:Y:S01]  /*15a0*/  LDG.E R15, desc[UR10][R14.64] ;  /* 0x0000000a0e0f7981 */ /* 0x000f22000c1e1900 */
[----:B------:R-:W0:Y:S01]  /*15b0*/  S2UR UR8, SR_CgaCtaId ;  /* 0x00000000000879c3 */ /* 0x000e220000008800 */
[----:B------:R-:W-:Y:S02]  /*15c0*/  UMOV UR6, 0x400 ;  /* 0x0000040000067882 */ /* 0x000fe40000000000 */
[----:B0-----:R-:W-:-:S06]  /*15d0*/  ULEA UR6, UR8, UR6, 0x18 ;  /* 0x0000000608067291 */ /* 0x001fcc000f8ec0ff */
[----:B------:R-:W-:-:S05]  /*15e0*/  LEA R23, R0, UR6, 0x2 ;  /* 0x0000000600177c11 */ /* 0x000fca000f8e10ff */
[----:B-1----:R-:W3:Y:S04]  /*15f0*/  LDS.128 R4, [R23] ;  /* 0x0000000017047984 */ /* 0x002ee80000000c00 */
[----:B------:R-:W0:Y:S01]  /*1600*/  LDS.128 R8, [R23+0x10] ;  /* 0x0000100017087984 */ /* 0x000e220000000c00 */
[----:B------:R-:W-:Y:S01]  /*1610*/  IADD3 R0, PT, PT, R0, 0x8, RZ ;  /* 0x0000000800007810 */ /* 0x000fe20007ffe0ff */
[----:B---3--:R-:W-:-:S04]  /*1620*/  FFMA R35, R4, R18, R35 ;  /* 0x0000001204237223 */ /* 0x008fc80000000023 */
[----:B--2---:R-:W-:-:S04]  /*1630*/  FFMA R20, R20, R5, R35 ;  /* 0x0000000514147223 */ /* 0x004fc80000000023 */
[----:B----4-:R-:W-:-:S04]  /*1640*/  FFMA R19, R19, R6, R20 ;  /* 0x0000000613137223 */ /* 0x010fc80000000014 */
[----:B------:R-:W-:-:S04]  /*1650*/  FFMA R7, R22, R7, R19 ;  /* 0x0000000716077223 */ /* 0x000fc80000000013 */
[----:B0-----:R-:W-:-:S04]  /*1660*/  FFMA R7, R8, R21, R7 ;  /* 0x0000001508077223 */ /* 0x001fc80000000007 */
[----:B------:R-:W-:-:S04]  /*1670*/  FFMA R7, R2, R9, R7 ;  /* 0x0000000902077223 */ /* 0x000fc80000000007 */
[----:B------:R-:W-:-:S04]  /*1680*/  FFMA R10, R12, R10, R7 ;  /* 0x0000000a0c0a7223 */ /* 0x000fc80000000007 */
[----:B------:R-:W-:-:S07]  /*1690*/  FFMA R35, R15, R11, R10 ;  /* 0x0000000b0f237223 */ /* 0x000fce000000000a */
.L_x_12:
        /* <DEDUP_REMOVED lines=10> */
[----:B------:R-:W-:-:S03]  /*1740*/  IADD3 R3, P2, PT, R2, R31, RZ ;  /* 0x0000001f02037210 */ /* 0x000fc60007f5e0ff */
[C---:B------:R-:W-:Y:S01]  /*1750*/  VIADD R10, R8.reuse, UR6 ;  /* 0x00000006080a7c36 */ /* 0x040fe20008000000 */
[----:B------:R-:W-:Y:S02]  /*1760*/  IADD3 R7, P3, PT, R8, R31, RZ ;  /* 0x0000001f08077210 */ /* 0x000fe40007f7e0ff */
[-C--:B------:R-:W-:Y:S02]  /*1770*/  LEA.HI.X.SX32 R6, R2, R29.reuse, 0x1, P2 ;  /* 0x0000001d02067211 */ /* 0x080fe400010f0eff */
[----:B-1----:R-:W-:Y:S02]  /*1780*/  LEA R4, P2, R3, UR8, 0x2 ;  /* 0x0000000803047c11 */ /* 0x002fe4000f8410ff */
[----:B------:R-:W-:Y:S02]  /*1790*/  LEA.HI.X.SX32 R8, R8, R29, 0x1, P3 ;  /* 0x0000001d08087211 */ /* 0x000fe400018f0eff */
[----:B------:R-:W-:Y:S02]  /*17a0*/  LEA R2, P3, R7, UR8, 0x2 ;  /* 0x0000000807027c11 */ /* 0x000fe4000f8610ff */
[----:B------:R-:W-:Y:S01]  /*17b0*/  LEA.HI.X R5, R3, UR9, R6, 0x2, P2 ;  /* 0x0000000903057c11 */ /* 0x000fe200090f1406 */
[C---:B------:R-:W-:Y:S01]  /*17c0*/  VIADD R6, R10.reuse, UR6 ;  /* 0x000000060a067c36 */ /* 0x040fe20008000000 */
[----:B------:R-:W-:-:S02]  /*17d0*/  IADD3 R9, P4, PT, R10, R31, RZ ;  /* 0x0000001f0a097210 */ /* 0x000fc40007f9e0ff */
[----:B------:R-:W-:Y:S01]  /*17e0*/  LEA.HI.X R3, R7, UR9, R8, 0x2, P3 ;  /* 0x0000000907037c11 */ /* 0x000fe200098f1408 */
[----:B------:R0:W2:Y:S01]  /*17f0*/  LDG.E R12, desc[UR10][R4.64] ;  /* 0x0000000a040c7981 */ /* 0x0000a2000c1e1900 */
[----:B------:R-:W-:Y:S02]  /*1800*/  LEA.HI.X.SX32 R10, R10, R29, 0x1, P4 ;  /* 0x0000001d0a0a7211 */ /* 0x000fe400020f0eff */
[C---:B------:R-:W-:Y:S02]  /*1810*/  LEA R8, P2, R9.reuse, UR8, 0x2 ;  /* 0x0000000809087c11 */ /* 0x040fe4000f8410ff */
[C---:B------:R-:W-:Y:S01]  /*1820*/  IADD3 R7, P3, PT, R6.reuse, R31, RZ ;  /* 0x0000001f06077210 */ /* 0x040fe20007f7e0ff */
[----:B------:R-:W3:Y:S01]  /*1830*/  LDG.E R3, desc[UR10][R2.64] ;  /* 0x0000000a02037981 */ /* 0x000ee2000c1e1900 */
[----:B------:R-:W-:Y:S02]  /*1840*/  LEA.HI.X R9, R9, UR9, R10, 0x2, P2 ;  /* 0x0000000909097c11 */ /* 0x000fe400090f140a */
[----:B------:R-:W-:-:S02]  /*1850*/  LEA.HI.X.SX32 R6, R6, R29, 0x1, P3 ;  /* 0x0000001d06067211 */ /* 0x000fc400018f0eff */
[C---:B------:R-:W-:Y:S01]  /*1860*/  LEA R10, P2, R7.reuse, UR8, 0x2 ;  /* 0x00000008070a7c11 */ /* 0x040fe2000f8410ff */
[----:B------:R-:W4:Y:S03]  /*1870*/  LDG.E R8, desc[UR10][R8.64] ;  /* 0x0000000a08087981 */ /* 0x000f26000c1e1900 */
[----:B------:R-:W-:-:S06]  /*1880*/  LEA.HI.X R11, R7, UR9, R6, 0x2, P2 ;  /* 0x00000009070b7c11 */ /* 0x000fcc00090f1406 */
[----:B------:R-:W4:Y:S01]  /*1890*/  LDG.E R11, desc[UR10][R10.64] ;  /* 0x0000000a0a0b7981 */ /* 0x000f22000c1e1900 */
[----:B------:R-:W1:Y:S01]  /*18a0*/  S2UR UR8, SR_CgaCtaId ;  /* 0x00000000000879c3 */ /* 0x000e620000008800 */
[----:B------:R-:W-:Y:S02]  /*18b0*/  UMOV UR6, 0x400 ;  /* 0x0000040000067882 */ /* 0x000fe40000000000 */
[----:B-1----:R-:W-:-:S06]  /*18c0*/  ULEA UR6, UR8, UR6, 0x18 ;  /* 0x0000000608067291 */ /* 0x002fcc000f8ec0ff */
[----:B0-----:R-:W-:-:S06]  /*18d0*/  LEA R4, R0, UR6, 0x2 ;  /* 0x0000000600047c11 */ /* 0x001fcc000f8e10ff */
[----:B------:R-:W2:Y:S01]  /*18e0*/  LDS.128 R4, [R4] ;  /* 0x0000000004047984 */ /* 0x000ea20000000c00 */
[----:B------:R-:W-:Y:S02]  /*18f0*/  VIADD R0, R0, 0x4 ;  /* 0x0000000400007836 */ /* 0x000fe40000000000 */
[----:B--2---:R-:W-:-:S04]  /*1900*/  FFMA R12, R4, R12, R35 ;  /* 0x0000000c040c7223 */ /* 0x004fc80000000023 */
[----:B---3--:R-:W-:-:S04]  /*1910*/  FFMA R5, R3, R5, R12 ;  /* 0x0000000503057223 */ /* 0x008fc8000000000c */
[----:B----4-:R-:W-:-:S04]  /*1920*/  FFMA R6, R8, R6, R5 ;  /* 0x0000000608067223 */ /* 0x010fc80000000005 */
[----:B------:R-:W-:-:S07]  /*1930*/  FFMA R35, R11, R7, R6 ;  /* 0x000000070b237223 */ /* 0x000fce0000000006 */
.L_x_13:
[----:B------:R-:W-:Y:S05]  /*1940*/  @!P1 BRA `(.L_x_11) ;  /* 0x00000000007c9947 */ /* 0x000fea0003800000 */
[----:B------:R-:W0:Y:S01]  /*1950*/  LDC R9, c[0x0][0x3b0] ;  /* 0x0000ec00ff097b82 */ /* 0x000e220000000800 */
[----:B------:R-:W1:Y:S01]  /*1960*/  LDCU.64 UR20, c[0x0][0x388] ;  /* 0x00007100ff1477ac */ /* 0x000e620008000a00 */
[----:B0-----:R-:W-:-:S05]  /*1970*/  IMAD R8, R0, R9, RZ ;  /* 0x0000000900087224 */ /* 0x001fca00078e02ff */
[----:B------:R-:W-:-:S04]  /*1980*/  IADD3 R3, P1, PT, R8, R31, RZ ;  /* 0x0000001f08037210 */ /* 0x000fc80007f3e0ff */
[----:B------:R-:W-:Y:S02]  /*1990*/  LEA.HI.X.SX32 R4, R8, R29, 0x1, P1 ;  /* 0x0000001d08047211 */ /* 0x000fe400008f0eff */
[----:B-1----:R-:W-:-:S04]  /*19a0*/  LEA R2, P1, R3, UR20, 0x2 ;  /* 0x0000001403027c11 */ /* 0x002fc8000f8210ff */
[----:B------:R-:W-:-:S05]  /*19b0*/  LEA.HI.X R3, R3, UR21, R4, 0x2, P1 ;  /* 0x0000001503037c11 */ /* 0x000fca00088f1404 */
[----:B------:R-:W2:Y:S01]  /*19c0*/  LDG.E R2, desc[UR10][R2.64] ;  /* 0x0000000a02027981 */ /* 0x000ea2000c1e1900 */
[----:B------:R-:W0:Y:S01]  /*19d0*/  S2UR UR8, SR_CgaCtaId ;  /* 0x00000000000879c3 */ /* 0x000e220000008800 */
[----:B------:R-:W-:Y:S01]  /*19e0*/  UMOV UR6, 0x400 ;  /* 0x0000040000067882 */ /* 0x000fe20000000000 */
[----:B------:R-:W-:Y:S01]  /*19f0*/  ISETP.NE.AND P1, PT, R17, 0x1, PT ;  /* 0x000000011100780c */ /* 0x000fe20003f25270 */
[----:B0-----:R-:W-:-:S06]  /*1a00*/  ULEA UR6, UR8, UR6, 0x18 ;  /* 0x0000000608067291 */ /* 0x001fcc000f8ec0ff */
[----:B------:R-:W-:-:S06]  /*1a10*/  LEA R4, R0, UR6, 0x2 ;  /* 0x0000000600047c11 */ /* 0x000fcc000f8e10ff */
[----:B------:R-:W2:Y:S02]  /*1a20*/  LDS.128 R4, [R4] ;  /* 0x0000000004047984 */ /* 0x000ea40000000c00 */
[----:B--2---:R-:W-:Y:S01]  /*1a30*/  FFMA R35, R4, R2, R35 ;  /* 0x0000000204237223 */ /* 0x004fe20000000023 */
[----:B------:R-:W-:Y:S06]  /*1a40*/  @!P1 BRA `(.L_x_11) ;  /* 0x00000000003c9947 */ /* 0x000fec0003800000 */
[----:B------:R-:W-:Y:S01]  /*1a50*/  ISETP.NE.AND P1, PT, R17, 0x2, PT ;  /* 0x000000021100780c */ /* 0x000fe20003f25270 */
[----:B------:R-:W-:-:S05]  /*1a60*/  IMAD.IADD R4, R8, 0x1, R9 ;  /* 0x0000000108047824 */ /* 0x000fca00078e0209 */
[----:B------:R-:W-:-:S07]  /*1a70*/  IADD3 R3, P2, PT, R4, R31, RZ ;  /* 0x0000001f04037210 */ /* 0x000fce0007f5e0ff */
[C---:B------:R-:W-:Y:S01]  /*1a80*/  @P1 IMAD.IADD R0, R4.reuse, 0x1, R9 ;  /* 0x0000000104001824 */ /* 0x040fe200078e0209 */
[----:B------:R-:W-:Y:S02]  /*1a90*/  LEA.HI.X.SX32 R4, R4, R29, 0x1, P2 ;  /* 0x0000001d04047211 */ /* 0x000fe400010f0eff */
[C---:B------:R-:W-:Y:S02]  /*1aa0*/  LEA R2, P2, R3.reuse, UR20, 0x2 ;  /* 0x0000001403027c11 */ /* 0x040fe4000f8410ff */
[C---:B------:R-:W-:Y:S02]  /*1ab0*/  @P1 IADD3 R31, P3, PT, R0.reuse, R31, RZ ;  /* 0x0000001f001f1210 */ /* 0x040fe40007f7e0ff */
[----:B------:R-:W-:Y:S02]  /*1ac0*/  LEA.HI.X R3, R3, UR21, R4, 0x2, P2 ;  /* 0x0000001503037c11 */ /* 0x000fe400090f1404 */
[----:B------:R-:W-:Y:S02]  /*1ad0*/  @P1 LEA.HI.X.SX32 R0, R0, R29, 0x1, P3 ;  /* 0x0000001d00001211 */ /* 0x000fe400018f0eff */
[C---:B------:R-:W-:Y:S01]  /*1ae0*/  @P1 LEA R8, P2, R31.reuse, UR20, 0x2 ;  /* 0x000000141f081c11 */ /* 0x040fe2000f8410ff */
[----:B------:R-:W2:Y:S03]  /*1af0*/  LDG.E R2, desc[UR10][R2.64] ;  /* 0x0000000a02027981 */ /* 0x000ea6000c1e1900 */
[----:B------:R-:W-:-:S05]  /*1b00*/  @P1 LEA.HI.X R9, R31, UR21, R0, 0x2, P2 ;  /* 0x000000151f091c11 */ /* 0x000fca00090f1400 */
[----:B------:R-:W3:Y:S01]  /*1b10*/  @P1 LDG.E R8, desc[UR10][R8.64] ;  /* 0x0000000a08081981 */ /* 0x000ee2000c1e1900 */
[----:B--2---:R-:W-:-:S04]  /*1b20*/  FFMA R35, R2, R5, R35 ;  /* 0x0000000502237223 */ /* 0x004fc80000000023 */
[----:B---3--:R-:W-:-:S07]  /*1b30*/  @P1 FFMA R35, R8, R6, R35 ;  /* 0x0000000608231223 */ /* 0x008fce0000000023 */
.L_x_11:
[----:B-----5:R-:W-:Y:S01]  /*1b40*/  FFMA R33, R26, R35, R33 ;  /* 0x000000231a217223 */ /* 0x020fe20000000021 */
[----:B------:R-:W-:Y:S06]  /*1b50*/  @P0 BRA `(.L_x_14) ;  /* 0xffffffe800e80947 */ /* 0x000fec000383ffff */
[----:B------:R-:W0:Y:S08]  /*1b60*/  LDC R7, c[0x0][0x3b0] ;  /* 0x0000ec00ff077b82 */ /* 0x000e300000000800 */
[----:B------:R-:W1:Y:S01]  /*1b70*/  LDC.64 R2, c[0x0][0x3a0] ;  /* 0x0000e800ff027b82 */ /* 0x000e620000000a00 */
[----:B0-----:R-:W-:Y:S02]  /*1b80*/  IMAD R5, R7, UR18, R32 ;  /* 0x0000001207057c24 */ /* 0x001fe4000f8e0220 */
[----:B------:R-:W-:-:S05]  /*1b90*/  VIADD R32, R32, UR7 ;  /* 0x0000000720207c36 */ /* 0x000fca0008000000 */
[----:B------:R-:W-:Y:S01]  /*1ba0*/  ISETP.GE.AND P0, PT, R32, R7, PT ;  /* 0x000000072000720c */ /* 0x000fe20003f06270 */
[----:B-1----:R-:W-:-:S05]  /*1bb0*/  IMAD.WIDE R2, R5, 0x4, R2 ;  /* 0x0000000405027825 */ /* 0x002fca00078e0202 */
[----:B------:R3:W-:Y:S07]  /*1bc0*/  STG.E desc[UR10][R2.64], R33 ;  /* 0x0000002102007986 */ /* 0x0007ee000c10190a */
[----:B------:R-:W-:Y:S05]  /*1bd0*/  @!P0 BRA `(.L_x_15) ;  /* 0xffffffe800c08947 */ /* 0x000fea000383ffff */
[----:B------:R-:W-:Y:S05]  /*1be0*/  BSYNC.RECONVERGENT B0 ;  /* 0x0000000000007941 */ /* 0x000fea0003800200 */
.L_x_8:
[----:B------:R-:W-:Y:S05]  /*1bf0*/  EXIT ;  /* 0x000000000000794d */ /* 0x000fea0003800000 */
.L_x_7:
[----:B------:R-:W-:Y:S02]  /*1c00*/  ULOP3.LUT UR5, UR6, 0xf, URZ, 0xc0, !UPT ;  /* 0x0000000f06057892 */ /* 0x000fe4000f8ec0ff */
[----:B------:R-:W-:Y:S02]  /*1c10*/  ULOP3.LUT UR9, UR6, 0x7, URZ, 0xc0, !UPT ;  /* 0x0000000706097892 */ /* 0x000fe4000f8ec0ff */
[----:B------:R-:W-:Y:S02]  /*1c20*/  UIADD3 UR8, UPT, UPT, UR5, -0x1, URZ ;  /* 0xffffffff05087890 */ /* 0x000fe4000fffe0ff */
[----:B------:R-:W-:Y:S02]  /*1c30*/  UIADD3 UR12, UPT, UPT, UR9, -0x1, URZ ;  /* 0xffffffff090c7890 */ /* 0x000fe4000fffe0ff */
[----:B------:R-:W-:Y:S02]  /*1c40*/  ULOP3.LUT UR13, UR6, 0x7ffffff0, URZ, 0xc0, !UPT ;  /* 0x7ffffff0060d7892 */ /* 0x000fe4000f8ec0ff */
[----:B------:R-:W-:-:S02]  /*1c50*/  ULOP3.LUT UR4, UR6, 0x3, URZ, 0xc0, !UPT ;  /* 0x0000000306047892 */ /* 0x000fc4000f8ec0ff */
[----:B------:R-:W-:Y:S02]  /*1c60*/  UISETP.GE.U32.AND UP0, UPT, UR8, 0x7, UPT ;  /* 0x000000070800788c */ /* 0x000fe4000bf06070 */
[----:B------:R-:W-:-:S11]  /*1c70*/  UISETP.GE.U32.AND UP1, UPT, UR12, 0x3, UPT ;  /* 0x000000030c00788c */ /* 0x000fd6000bf26070 */
.L_x_21:
[----:B--2---:R-:W2:Y:S01]  /*1c80*/  LDCU UR6, c[0x0][0x3b4] ;  /* 0x00007680ff0677ac */ /* 0x004ea20008000800 */
[----:B------:R-:W-:Y:S02]  /*1c90*/  HFMA2 R0, -RZ, RZ, 0, 0 ;  /* 0x00000000ff007431 */ /* 0x000fe400000001ff */
[----:B0-----:R-:W-:Y:S01]  /*1ca0*/  IMAD.MOV.U32 R2, RZ, RZ, RZ ;  /* 0x000000ffff027224 */ /* 0x001fe200078e00ff */
[----:B--2---:R-:W-:-:S09]  /*1cb0*/  UISETP.GE.U32.AND UP2, UPT, UR6, 0x10, UPT ;  /* 0x000000100600788c */ /* 0x004fd2000bf46070 */
[----:B------:R-:W-:Y:S05]  /*1cc0*/  BRA.U !UP2, `(.L_x_16) ;  /* 0x000000010aa47547 */ /* 0x000fea000b800000 */
[----:B------:R-:W-:Y:S02]  /*1cd0*/  IMAD.MOV.U32 R0, RZ, RZ, RZ ;  /* 0x000000ffff007224 */ /* 0x000fe400078e00ff */
[----:B-1----:R-:W-:-:S07]  /*1ce0*/  IMAD.MOV.U32 R6, RZ, RZ, RZ ;  /* 0x000000ffff067224 */ /* 0x002fce00078e00ff */
.L_x_17:
[----:B------:R-:W0:Y:S01]  /*1cf0*/  LDC.64 R2, c[0x0][0x390] ;  /* 0x0000e400ff027b82 */ /* 0x000e220000000a00 */
[----:B------:R-:W-:-:S04]  /*1d00*/  VIADD R5, R6, UR14 ;  /* 0x0000000e06057c36 */ /* 0x000fc80008000000 */
[----:B0-----:R-:W-:-:S05]  /*1d10*/  IMAD.WIDE.U32 R2, R5, 0x4, R2 ;  /* 0x0000000405027825 */ /* 0x001fca00078e0002 */
[----:B------:R-:W2:Y:S04]  /*1d20*/  LDG.E R5, desc[UR10][R2.64] ;  /* 0x0000000a02057981 */ /* 0x000ea8000c1e1900 */
[----:B------:R-:W3:Y:S04]  /*1d30*/  LDG.E R4, desc[UR10][R2.64+0x4] ;  /* 0x0000040a02047981 */ /* 0x000ee8000c1e1900 */
[----:B------:R-:W4:Y:S04]  /*1d40*/  LDG.E R7, desc[UR10][R2.64+0x8] ;  /* 0x0000080a02077981 */ /* 0x000f28000c1e1900 */
[----:B------:R-:W5:Y:S04]  /*1d50*/  LDG.E R9, desc[UR10][R2.64+0xc] ;  /* 0x00000c0a02097981 */ /* 0x000f68000c1e1900 */
        /* <DEDUP_REMOVED lines=11> */
[----:B------:R-:W5:Y:S01]  /*1e10*/  LDG.E R33, desc[UR10][R2.64+0x3c] ;  /* 0x00003c0a02217981 */ /* 0x000f62000c1e1900 */
[----:B------:R-:W-:-:S05]  /*1e20*/  VIADD R6, R6, 0x10 ;  /* 0x0000001006067836 */ /* 0x000fca0000000000 */
[----:B------:R-:W-:Y:S01]  /*1e30*/  ISETP.NE.AND P0, PT, R6, UR13, PT ;  /* 0x0000000d06007c0c */ /* 0x000fe2000bf05270 */
[----:B--2---:R-:W-:-:S04]  /*1e40*/  FFMA R5, RZ, R5, R0 ;  /* 0x00000005ff057223 */ /* 0x004fc80000000000 */
[----:B---3--:R-:W-:-:S04]  /*1e50*/  FFMA R4, RZ, R4, R5 ;  /* 0x00000004ff047223 */ /* 0x008fc80000000005 */
[----:B----4-:R-:W-:-:S04]  /*1e60*/  FFMA R4, RZ, R7, R4 ;  /* 0x00000007ff047223 */ /* 0x010fc80000000004 */
[----:B-----5:R-:W-:-:S04]  /*1e70*/  FFMA R4, RZ, R9, R4 ;  /* 0x00000009ff047223 */ /* 0x020fc80000000004 */
[----:B------:R-:W-:-:S04]  /*1e80*/  FFMA R4, RZ, R11, R4 ;  /* 0x0000000bff047223 */ /* 0x000fc80000000004 */
        /* <DEDUP_REMOVED lines=10> */
[----:B------:R-:W-:Y:S01]  /*1f30*/  FFMA R0, RZ, R33, R4 ;  /* 0x00000021ff007223 */ /* 0x000fe20000000004 */
[----:B------:R-:W-:Y:S06]  /*1f40*/  @P0 BRA `(.L_x_17) ;  /* 0xfffffffc00680947 */ /* 0x000fec000383ffff */
[----:B------:R-:W-:-:S07]  /*1f50*/  IMAD.U32 R2, RZ, RZ, UR13 ;  /* 0x0000000dff027e24 */ /* 0x000fce000f8e00ff */
.L_x_16:
[----:B------:R-:W-:-:S09]  /*1f60*/  UISETP.NE.AND UP2, UPT, UR5, URZ, UPT ;  /* 0x000000ff0500728c */ /* 0x000fd2000bf45270 */
[----:B------:R-:W-:Y:S05]  /*1f70*/  BRA.U !UP2, `(.L_x_18) ;  /* 0x000000050a087547 */ /* 0x000fea000b800000 */
[----:B------:R-:W-:Y:S01]  /*1f80*/  UISETP.NE.AND UP2, UPT, UR9, URZ, UPT ;  /* 0x000000ff0900728c */ /* 0x000fe2000bf45270 */
[----:B------:R-:W-:Y:S10]  /*1f90*/  BRA.U !UP0, `(.L_x_19) ;  /* 0x0000000108647547 */ /* 0x000ff4000b800000 */
[----:B-1----:R-:W0:Y:S01]  /*1fa0*/  LDC.64 R4, c[0x0][0x390] ;  /* 0x0000e400ff047b82 */ /* 0x002e220000000a00 */
[C---:B------:R-:W-:Y:S01]  /*1fb0*/  IADD3 R7, P0, PT, R2.reuse, UR14, RZ ;  /* 0x0000000e02077c10 */ /* 0x040fe2000ff1e0ff */
[----:B------:R-:W-:-:S04]  /*1fc0*/  VIADD R3, R2, UR14 ;  /* 0x0000000e02037c36 */ /* 0x000fc80008000000 */
[----:B------:R-:W-:Y:S02]  /*1fd0*/  IMAD.X R8, RZ, RZ, RZ, P0 ;  /* 0x000000ffff087224 */ /* 0x000fe400000e06ff */
[----:B------:R-:W1:Y:S01]  /*1fe0*/  LDC.64 R10, c[0x0][0x390] ;  /* 0x0000e400ff0a7b82 */ /* 0x000e620000000a00 */
[----:B0-----:R-:W-:-:S06]  /*1ff0*/  IMAD.WIDE.U32 R4, R3, 0x4, R4 ;  /* 0x0000000403047825 */ /* 0x001fcc00078e0004 */
[----:B------:R-:W2:Y:S01]  /*2000*/  LDG.E R5, desc[UR10][R4.64] ;  /* 0x0000000a04057981 */ /* 0x000ea2000c1e1900 */
[----:B-1----:R-:W-:-:S04]  /*2010*/  LEA R6, P0, R7, R10, 0x2 ;  /* 0x0000000a07067211 */ /* 0x002fc800078010ff */
[----:B------:R-:W-:-:S05]  /*2020*/  LEA.HI.X R7, R7, R11, R8, 0x2, P0 ;  /* 0x0000000b07077211 */ /* 0x000fca00000f1408 */
[----:B------:R-:W3:Y:S04]  /*2030*/  LDG.E R3, desc[UR10][R6.64+0x4] ;  /* 0x0000040a06037981 */ /* 0x000ee8000c1e1900 */
[----:B------:R-:W4:Y:S04]  /*2040*/  LDG.E R9, desc[UR10][R6.64+0x8] ;  /* 0x0000080a06097981 */ /* 0x000f28000c1e1900 */
[----:B------:R-:W5:Y:S04]  /*2050*/  LDG.E R11, desc[UR10][R6.64+0xc] ;  /* 0x00000c0a060b7981 */ /* 0x000f68000c1e1900 */
[----:B------:R-:W5:Y:S04]  /*2060*/  LDG.E R13, desc[UR10][R6.64+0x10] ;  /* 0x0000100a060d7981 */ /* 0x000f68000c1e1900 */
[----:B------:R-:W5:Y:S04]  /*2070*/  LDG.E R15, desc[UR10][R6.64+0x14] ;  /* 0x0000140a060f7981 */ /* 0x000f68000c1e1900 */
[----:B------:R-:W5:Y:S04]  /*2080*/  LDG.E R17, desc[UR10][R6.64+0x18] ;  /* 0x0000180a06117981 */ /* 0x000f68000c1e1900 */
[----:B------:R-:W5:Y:S01]  /*2090*/  LDG.E R19, desc[UR10][R6.64+0x1c] ;  /* 0x00001c0a06137981 */ /* 0x000f62000c1e1900 */
[----:B------:R-:W-:Y:S01]  /*20a0*/  IADD3 R2, PT, PT, R2, 0x8, RZ ;  /* 0x0000000802027810 */ /* 0x000fe20007ffe0ff */
[----:B--2---:R-:W-:-:S04]  /*20b0*/  FFMA R0, RZ, R5, R0 ;  /* 0x00000005ff007223 */ /* 0x004fc80000000000 */
[----:B---3--:R-:W-:-:S04]  /*20c0*/  FFMA R0, RZ, R3, R0 ;  /* 0x00000003ff007223 */ /* 0x008fc80000000000 */
[----:B----4-:R-:W-:-:S04]  /*20d0*/  FFMA R0, RZ, R9, R0 ;  /* 0x00000009ff007223 */ /* 0x010fc80000000000 */
[----:B-----5:R-:W-:-:S04]  /*20e0*/  FFMA R0, RZ, R11, R0 ;  /* 0x0000000bff007223 */ /* 0x020fc80000000000 */
[----:B------:R-:W-:-:S04]  /*20f0*/  FFMA R0, RZ, R13, R0 ;  /* 0x0000000dff007223 */ /* 0x000fc80000000000 */
[----:B------:R-:W-:-:S04]  /*2100*/  FFMA R0, RZ, R15, R0 ;  /* 0x0000000fff007223 */ /* 0x000fc80000000000 */
[----:B------:R-:W-:-:S04]  /*2110*/  FFMA R0, RZ, R17, R0 ;  /* 0x00000011ff007223 */ /* 0x000fc80000000000 */
[----:B------:R-:W-:-:S07]  /*2120*/  FFMA R0, RZ, R19, R0 ;  /* 0x00000013ff007223 */ /* 0x000fce0000000000 */
.L_x_19:
        /* <DEDUP_REMOVED lines=14> */
[----:B------:R-:W5:Y:S01]  /*2210*/  LDG.E R11, desc[UR10][R6.64+0xc] ;  /* 0x00000c0a060b7981 */ /* 0x000f62000c1e1900 */
[----:B------:R-:W-:Y:S02]  /*2220*/  VIADD R2, R2, 0x4 ;  /* 0x0000000402027836 */ /* 0x000fe40000000000 */
[----:B--2---:R-:W-:-:S04]  /*2230*/  FFMA R0, RZ, R5, R0 ;  /* 0x00000005ff007223 */ /* 0x004fc80000000000 */
[----:B---3--:R-:W-:-:S04]  /*2240*/  FFMA R0, RZ, R3, R0 ;  /* 0x00000003ff007223 */ /* 0x008fc80000000000 */
[----:B----4-:R-:W-:-:S04]  /*2250*/  FFMA R0, RZ, R9, R0 ;  /* 0x00000009ff007223 */ /* 0x010fc80000000000 */
[----:B-----5:R-:W-:-:S07]  /*2260*/  FFMA R0, RZ, R11, R0 ;  /* 0x0000000bff007223 */ /* 0x020fce0000000000 */
.L_x_20:
[----:B------:R-:W-:Y:S05]  /*2270*/  BRA.U !UP2, `(.L_x_18) ;  /* 0x000000010a487547 */ /* 0x000fea000b800000 */
[----:B-1----:R-:W0:Y:S01]  /*2280*/  LDC.64 R4, c[0x0][0x390] ;  /* 0x0000e400ff047b82 */ /* 0x002e220000000a00 */
[----:B------:R-:W-:-:S04]  /*2290*/  VIADD R3, R2, UR14 ;  /* 0x0000000e02037c36 */ /* 0x000fc80008000000 */
[----:B0-----:R-:W-:-:S06]  /*22a0*/  IMAD.WIDE.U32 R4, R3, 0x4, R4 ;  /* 0x0000000403047825 */ /* 0x001fcc00078e0004 */
[----:B------:R-:W2:Y:S01]  /*22b0*/  LDG.E R5, desc[UR10][R4.64] ;  /* 0x0000000a04057981 */ /* 0x000ea2000c1e1900 */
[----:B------:R-:W-:Y:S01]  /*22c0*/  UISETP.NE.AND UP2, UPT, UR4, 0x1, UPT ;  /* 0x000000010400788c */ /* 0x000fe2000bf45270 */
[----:B--2---:R-:W-:-:S08]  /*22d0*/  FFMA R0, RZ, R5, R0 ;  /* 0x00000005ff007223 */ /* 0x004fd00000000000 */
[----:B------:R-:W-:Y:S05]  /*22e0*/  BRA.U !UP2, `(.L_x_18) ;  /* 0x000000010a2c7547 */ /* 0x000fea000b800000 */
[----:B------:R-:W0:Y:S01]  /*22f0*/  LDC.64 R6, c[0x0][0x390] ;  /* 0x0000e400ff067b82 */ /* 0x000e220000000a00 */
[----:B------:R-:W-:Y:S01]  /*2300*/  UISETP.NE.AND UP2, UPT, UR4, 0x2, UPT ;  /* 0x000000020400788c */ /* 0x000fe2000bf45270 */
[----:B------:R-:W-:-:S05]  /*2310*/  IADD3 R3, P0, PT, R2, UR14, RZ ;  /* 0x0000000e02037c10 */ /* 0x000fca000ff1e0ff */
[----:B------:R-:W-:Y:S01]  /*2320*/  IMAD.X R4, RZ, RZ, RZ, P0 ;  /* 0x000000ffff047224 */ /* 0x000fe200000e06ff */
[----:B------:R-:W-:Y:S02]  /*2330*/  PLOP3.LUT P1, PT, PT, PT, UP2, 0x80, 0x8 ;  /* 0x000000000008781c */ /* 0x000fe40003f2f028 */
[----:B0-----:R-:W-:-:S04]  /*2340*/  LEA R2, P0, R3, R6, 0x2 ;  /* 0x0000000603027211 */ /* 0x001fc800078010ff */
[----:B------:R-:W-:-:S05]  /*2350*/  LEA.HI.X R3, R3, R7, R4, 0x2, P0 ;  /* 0x0000000703037211 */ /* 0x000fca00000f1404 */
[----:B------:R-:W2:Y:S04]  /*2360*/  LDG.E R5, desc[UR10][R2.64+0x4] ;  /* 0x0000040a02057981 */ /* 0x000ea8000c1e1900 */
[----:B------:R-:W3:Y:S01]  /*2370*/  @P1 LDG.E R7, desc[UR10][R2.64+0x8] ;  /* 0x0000080a02071981 */ /* 0x000ee2000c1e1900 */
[----:B--2---:R-:W-:-:S04]  /*2380*/  FFMA R0, RZ, R5, R0 ;  /* 0x00000005ff007223 */ /* 0x004fc80000000000 */
[----:B---3--:R-:W-:-:S07]  /*2390*/  @P1 FFMA R0, RZ, R7, R0 ;  /* 0x00000007ff001223 */ /* 0x008fce0000000000 */
.L_x_18:
[----:B------:R-:W0:Y:S08]  /*23a0*/  LDC R7, c[0x0][0x3b0] ;  /* 0x0000ec00ff077b82 */ /* 0x000e300000000800 */
[----:B------:R-:W2:Y:S01]  /*23b0*/  LDC.64 R2, c[0x0][0x3a0] ;  /* 0x0000e800ff027b82 */ /* 0x000ea20000000a00 */
[----:B0-----:R-:W-:Y:S02]  /*23c0*/  IMAD R5, R7, UR18, R32 ;  /* 0x0000001207057c24 */ /* 0x001fe4000f8e0220 */
[----:B------:R-:W-:-:S05]  /*23d0*/  VIADD R32, R32, UR7 ;  /* 0x0000000720207c36 */ /* 0x000fca0008000000 */
[----:B------:R-:W-:Y:S01]  /*23e0*/  ISETP.GE.AND P0, PT, R32, R7, PT ;  /* 0x000000072000720c */ /* 0x000fe20003f06270 */
[----:B--2---:R-:W-:-:S05]  /*23f0*/  IMAD.WIDE R2, R5, 0x4, R2 ;  /* 0x0000000405027825 */ /* 0x004fca00078e0202 */
[----:B------:R2:W-:Y:S07]  /*2400*/  STG.E desc[UR10][R2.64], R0 ;  /* 0x0000000002007986 */ /* 0x0005ee000c10190a */
[----:B------:R-:W-:Y:S05]  /*2410*/  @!P0 BRA `(.L_x_21) ;  /* 0xfffffff800188947 */ /* 0x000fea000383ffff */
[----:B------:R-:W-:Y:S05]  /*2420*/  EXIT ;  /* 0x000000000000794d */ /* 0x000fea0003800000 */
.L_x_6:
[----:B-1----:R-:W1:Y:S01]  /*2430*/  I2F.U32.RP R6, UR7 ;  /* 0x0000000700067d06 */ /* 0x002e620008209000 */
[----:B------:R-:W-:Y:S01]  /*2440*/  IADD3 R4, PT, PT, R32, UR7, RZ ;  /* 0x0000000720047c10 */ /* 0x000fe2000fffe0ff */
[----:B------:R-:W-:Y:S01]  /*2450*/  BSSY.RECONVERGENT B0, `(.L_x_22) ;  /* 0x0000027000007945 */ /* 0x000fe20003800200 */
[----:B------:R-:W-:Y:S02]  /*2460*/  ISETP.NE.U32.AND P2, PT, RZ, UR7, PT ;  /* 0x00000007ff007c0c */ /* 0x000fe4000bf45070 */
[C---:B------:R-:W-:Y:S02]  /*2470*/  ISETP.GE.U32.AND P0, PT, R4.reuse, UR5, PT ;  /* 0x0000000504007c0c */ /* 0x040fe4000bf06070 */
[----:B------:R-:W-:Y:S02]  /*2480*/  VIMNMX.U32 R0, PT, PT, R4, UR5, !PT ;  /* 0x0000000504007c48 */ /* 0x000fe4000ffe0000 */
[----:B------:R-:W-:-:S04]  /*2490*/  SEL R5, RZ, 0x1, P0 ;  /* 0x00000001ff057807 */ /* 0x000fc80000000000 */
[----:B------:R-:W-:Y:S01]  /*24a0*/  IADD3 R0, PT, PT, R0, -R4, -R5 ;  /* 0x8000000400007210 */ /* 0x000fe20007ffe805 */
[----:B-1----:R-:W0:Y:S02]  /*24b0*/  MUFU.RCP R6, R6 ;  /* 0x0000000600067308 */ /* 0x002e240000001000 */
        /* <DEDUP_REMOVED lines=18> */
[----:B------:R-:W-:-:S13]  /*25e0*/  ISETP.NE.AND P0, PT, R2, 0x3, PT ;  /* 0x000000030200780c */ /* 0x000fda0003f05270 */
[----:B------:R-:W-:Y:S05]  /*25f0*/  @!P0 BRA `(.L_x_23) ;  /* 0x0000000000308947 */ /* 0x000fea0003800000 */
[----:B------:R-:W0:Y:S01]  /*2600*/  LDC.64 R4, c[0x0][0x3a0] ;  /* 0x0000e800ff047b82 */ /* 0x000e220000000a00 */
[----:B------:R-:W-:Y:S02]  /*2610*/  VIADD R0, R0, 0x1 ;  /* 0x0000000100007836 */ /* 0x000fe40000000000 */
[----:B------:R-:W-:-:S03]  /*2620*/  IMAD.MOV.U32 R6, RZ, RZ, RZ ;  /* 0x000000ffff067224 */ /* 0x000fc600078e00ff */
[----:B------:R-:W-:-:S07]  /*2630*/  LOP3.LUT R7, R0, 0x3, RZ, 0xc0, !PT ;  /* 0x0000000300077812 */ /* 0x000fce00078ec0ff */
.L_x_24:
[----:B-1----:R-:W-:Y:S01]  /*2640*/  MOV R3, UR5 ;  /* 0x0000000500037c02 */ /* 0x002fe20008000f00 */
[----:B------:R-:W-:-:S04]  /*2650*/  VIADD R6, R6, 0x1 ;  /* 0x0000000106067836 */ /* 0x000fc80000000000 */
[----:B------:R-:W-:Y:S01]  /*2660*/  IMAD R3, R3, UR18, R32 ;  /* 0x0000001203037c24 */ /* 0x000fe2000f8e0220 */
[----:B------:R-:W-:Y:S01]  /*2670*/  ISETP.NE.AND P0, PT, R6, R7, PT ;  /* 0x000000070600720c */ /* 0x000fe20003f05270 */
[----:B------:R-:W-:Y:S02]  /*2680*/  VIADD R32, R32, UR7 ;  /* 0x0000000720207c36 */ /* 0x000fe40008000000 */
[----:B0-----:R-:W-:-:S05]  /*2690*/  IMAD.WIDE R2, R3, 0x4, R4 ;  /* 0x0000000403027825 */ /* 0x001fca00078e0204 */
[----:B------:R1:W-:Y:S05]  /*26a0*/  STG.E desc[UR10][R2.64], RZ ;  /* 0x000000ff02007986 */ /* 0x0003ea000c10190a */
[----:B------:R-:W-:Y:S05]  /*26b0*/  @P0 BRA `(.L_x_24) ;  /* 0xfffffffc00e00947 */ /* 0x000fea000383ffff */
.L_x_23:
[----:B------:R-:W-:Y:S05]  /*26c0*/  BSYNC.RECONVERGENT B0 ;  /* 0x0000000000007941 */ /* 0x000fea0003800200 */
.L_x_22:
[----:B------:R-:W-:Y:S05]  /*26d0*/  @!P1 EXIT ;  /* 0x000000000000994d */ /* 0x000fea0003800000 */
[----:B------:R-:W0:Y:S01]  /*26e0*/  LDC.64 R8, c[0x0][0x3a0] ;  /* 0x0000e800ff087b82 */ /* 0x000e220000000a00 */
[----:B------:R-:W-:-:S12]  /*26f0*/  USHF.L.U32 UR7, UR7, 0x2, URZ ;  /* 0x0000000207077899 */ /* 0x000fd800080006ff */
.L_x_25:
[----:B--2---:R-:W-:-:S04]  /*2700*/  IMAD.U32 R11, RZ, RZ, UR5 ;  /* 0x00000005ff0b7e24 */ /* 0x004fc8000f8e00ff */
[----:B------:R-:W-:Y:S02]  /*2710*/  IMAD R11, R11, UR18, R32 ;  /* 0x000000120b0b7c24 */ /* 0x000fe4000f8e0220 */
[----:B------:R-:W-:Y:S02]  /*2720*/  VIADD R32, R32, UR7 ;  /* 0x0000000720207c36 */ /* 0x000fe40008000000 */
[----:B0-----:R-:W-:-:S03]  /*2730*/  IMAD.WIDE R10, R11, 0x4, R8 ;  /* 0x000000040b0a7825 */ /* 0x001fc600078e0208 */
[----:B-1----:R-:W-:Y:S02]  /*2740*/  IADD3 R2, P0, PT, R10, UR7, RZ ;  /* 0x000000070a027c10 */ /* 0x002fe4000ff1e0ff */
[----:B------:R2:W-:Y:S03]  /*2750*/  STG.E desc[UR10][R10.64], RZ ;  /* 0x000000ff0a007986 */ /* 0x0005e6000c10190a */
[----:B------:R-:W-:Y:S01]  /*2760*/  IMAD.X R3, RZ, RZ, R11, P0 ;  /* 0x000000ffff037224 */ /* 0x000fe200000e060b */
[----:B------:R-:W-:-:S04]  /*2770*/  IADD3 R4, P0, PT, R2, UR7, RZ ;  /* 0x0000000702047c10 */ /* 0x000fc8000ff1e0ff */
[----:B------:R2:W-:Y:S01]  /*2780*/  STG.E desc[UR10][R2.64], RZ ;  /* 0x000000ff02007986 */ /* 0x0005e2000c10190a */
[----:B------:R-:W-:Y:S01]  /*2790*/  IMAD.X R5, RZ, RZ, R3, P0 ;  /* 0x000000ffff057224 */ /* 0x000fe200000e0603 */
[----:B------:R-:W-:-:S04]  /*27a0*/  IADD3 R6, P0, PT, R4, UR7, RZ ;  /* 0x0000000704067c10 */ /* 0x000fc8000ff1e0ff */
[----:B------:R2:W-:Y:S01]  /*27b0*/  STG.E desc[UR10][R4.64], RZ ;  /* 0x000000ff04007986 */ /* 0x0005e2000c10190a */
[----:B------:R-:W-:Y:S01]  /*27c0*/  IMAD.X R7, RZ, RZ, R5, P0 ;  /* 0x000000ffff077224 */ /* 0x000fe200000e0605 */
[----:B------:R-:W-:-:S04]  /*27d0*/  ISETP.GE.AND P0, PT, R32, UR5, PT ;  /* 0x0000000520007c0c */ /* 0x000fc8000bf06270 */
[----:B------:R2:W-:Y:S09]  /*27e0*/  STG.E desc[UR10][R6.64], RZ ;  /* 0x000000ff06007986 */ /* 0x0005f2000c10190a */
[----:B------:R-:W-:Y:S05]  /*27f0*/  @!P0 BRA `(.L_x_25) ;  /* 0xfffffffc00c08947 */ /* 0x000fea000383ffff */
[----:B------:R-:W-:Y:S05]  /*2800*/  EXIT ;  /* 0x000000000000794d */ /* 0x000fea0003800000 */
.L_x_26:
[----:B------:R-:W-:-:S00]  /*2810*/  BRA `(.L_x_26) ;  /* 0xfffffffc00fc7947 */ /* 0x000fc0000383ffff */
[----:B------:R-:W-:-:S00]  /*2820*/  NOP ;  /* 0x0000000000007918 */ /* 0x000fc00000000000 */
        /* <DEDUP_REMOVED lines=13> */
.L_x_121:


//--------------------- .text._Z31indexed_matmul_kernel_optimizedI13__nv_bfloat16EvPKT_S3_PKfPKjPS1_iiiii --------------------------
	.section	.text._Z31indexed_matmul_kernel_optimizedI13__nv_bfloat16EvPKT_S3_PKfPKjPS1_iiiii,"ax",@progbits
	.align	128
        .global         _Z31indexed_matmul_kernel_optimizedI13__nv_bfloat16EvPKT_S3_PKfPKjPS1_iiiii
        .type           _Z31indexed_matmul_kernel_optimizedI13__nv_bfloat16EvPKT_S3_PKfPKjPS1_iiiii,@function
        .size           _Z31indexed_matmul_kernel_optimizedI13__nv_bfloat16EvPKT_S3_PKfPKjPS1_iiiii,(.L_x_122 - _Z31indexed_matmul_kernel_optimizedI13__nv_bfloat16EvPKT_S3_PKfPKjPS1_iiiii)
        .other          _Z31indexed_matmul_kernel_optimizedI13__nv_bfloat16EvPKT_S3_PKfPKjPS1_iiiii,@"STO_CUDA_ENTRY STV_DEFAULT"
_Z31indexed_matmul_kernel_optimizedI13__nv_bfloat16EvPKT_S3_PKfPKjPS1_iiiii:
.text._Z31indexed_matmul_kernel_optimizedI13__nv_bfloat16EvPKT_S3_PKfPKjPS1_iiiii:
[----:B------:R-:W-:Y:S08]  /*0000*/  LDC R1, c[0x0][0x37c] ;  /* 0x0000df00ff017b82 */ /* 0x000ff00000000800 */
[----:B------:R-:W0:Y:S08]  /*0010*/  S2UR UR7, SR_CTAID.X ;  /* 0x00000000000779c3 */ /* 0x000e300000002500 */
[----:B------:R-:W0:Y:S02]  /*0020*/  LDC R0, c[0x0][0x3a8] ;  /* 0x0000ea00ff007b82 */ /* 0x000e240000000800 */
[----:B0-----:R-:W-:-:S13]  /*0030*/  ISETP.LE.AND P0, PT, R0, UR7, PT ;  /* 0x0000000700007c0c */ /* 0x001fda000bf03270 */
[----:B------:R-:W-:Y:S05]  /*0040*/  @P0 EXIT ;  /* 0x000000000000094d */ /* 0x000fea0003800000 */
[----:B------:R-:W0:Y:S01]  /*0050*/  S2R R0, SR_TID.X ;  /* 0x0000000000007919 */ /* 0x000e220000002100 */
[----:B------:R-:W0:Y:S01]  /*0060*/  LDC R5, c[0x0][0x3ac] ;  /* 0x0000eb00ff057b82 */ /* 0x000e220000000800 */
[----:B------:R-:W1:Y:S01]  /*0070*/  LDCU.64 UR8, c[0x0][0x358] ;  /* 0x00006b00ff0877ac */ /* 0x000e620008000a00 */
[----:B------:R-:W-:Y:S06]  /*0080*/  BSSY.RECONVERGENT B0, `(.L_x_27) ;  /* 0x0000051000007945 */ /* 0x000fec0003800200 */
[----:B------:R-:W2:Y:S01]  /*0090*/  LDC R2, c[0x0][0x360] ;  /* 0x0000d800ff027b82 */ /* 0x000ea20000000800 */
[----:B0-----:R-:W-:-:S13]  /*00a0*/  ISETP.GE.AND P0, PT, R0, R5, PT ;  /* 0x000000050000720c */ /* 0x001fda0003f06270 */
[----:B-12---:R-:W-:Y:S05]  /*00b0*/  @P0 BRA `(.L_x_28) ;  /* 0x0000000400340947 */ /* 0x006fea0003800000 */
[----:B------:R-:W0:Y:S01]  /*00c0*/  I2F.U32.RP R9, R2 ;  /* 0x0000000200097306 */ /* 0x000e220000209000 */
[----:B------:R-:W-:Y:S01]  /*00d0*/  IMAD.IADD R4, R0, 0x1, R2 ;  /* 0x0000000100047824 */ /* 0x000fe200078e0202 */
[----:B------:R-:W-:Y:S01]  /*00e0*/  ISETP.NE.U32.AND P2, PT, R2, RZ, PT ;  /* 0x000000ff0200720c */ /* 0x000fe20003f45070 */
[----:B------:R-:W-:Y:S03]  /*00f0*/  BSSY.RECONVERGENT B1, `(.L_x_29) ;  /* 0x000002c000017945 */ /* 0x000fe60003800200 */
[CC--:B------:R-:W-:Y:S02]  /*0100*/  ISETP.GE.U32.AND P0, PT, R4.reuse, R5.reuse, PT ;  /* 0x000000050400720c */ /* 0x0c0fe40003f06070 */
[----:B------:R-:W-:Y:S02]  /*0110*/  VIMNMX.U32 R3, PT, PT, R4, R5, !PT ;  /* 0x0000000504037248 */ /* 0x000fe40007fe0000 */
[----:B------:R-:W-:-:S04]  /*0120*/  SEL R8, RZ, 0x1, P0 ;  /* 0x00000001ff087807 */ /* 0x000fc80000000000 */
[----:B------:R-:W-:Y:S01]  /*0130*/  IADD3 R3, PT, PT, R3, -R4, -R8 ;  /* 0x8000000403037210 */ /* 0x000fe20007ffe808 */
[----:B0-----:R-:W0:Y:S02]  /*0140*/  MUFU.RCP R9, R9 ;  /* 0x0000000900097308 */ /* 0x001e240000001000 */
[----:B0-----:R-:W-:-:S06]  /*0150*/  VIADD R6, R9, 0xffffffe ;  /* 0x0ffffffe09067836 */ /* 0x001fcc0000000000 */
[----:B------:R0:W1:Y:S02]  /*0160*/  F2I.FTZ.U32.TRUNC.NTZ R7, R6 ;  /* 0x0000000600077305 */ /* 0x000064000021f000 */
[----:B0-----:R-:W-:Y:S02]  /*0170*/  IMAD.MOV.U32 R6, RZ, RZ, RZ ;  /* 0x000000ffff067224 */ /* 0x001fe400078e00ff */
[----:B-1----:R-:W-:-:S04]  /*0180*/  IMAD.MOV R11, RZ, RZ, -R7 ;  /* 0x000000ffff0b7224 */ /* 0x002fc800078e0a07 */
[----:B------:R-:W-:-:S04]  /*0190*/  IMAD R11, R11, R2, RZ ;  /* 0x000000020b0b7224 */ /* 0x000fc800078e02ff */
[----:B------:R-:W-:-:S06]  /*01a0*/  IMAD.HI.U32 R10, R7, R11, R6 ;  /* 0x0000000b070a7227 */ /* 0x000fcc00078e0006 */
[----:B------:R-:W-:-:S04]  /*01b0*/  IMAD.HI.U32 R7, R10, R3, RZ ;  /* 0x000000030a077227 */ /* 0x000fc800078e00ff */
[----:B------:R-:W-:-:S04]  /*01c0*/  IMAD.MOV R4, RZ, RZ, -R7 ;  /* 0x000000ffff047224 */ /* 0x000fc800078e0a07 */
[----:B------:R-:W-:-:S05]  /*01d0*/  IMAD R3, R2, R4, R3 ;  /* 0x0000000402037224 */ /* 0x000fca00078e0203 */
[----:B------:R-:W-:-:S13]  /*01e0*/  ISETP.GE.U32.AND P0, PT, R3, R2, PT ;  /* 0x000000020300720c */ /* 0x000fda0003f06070 */
[----:B------:R-:W-:Y:S01]  /*01f0*/  @P0 IADD3 R3, PT, PT, R3, -R2, RZ ;  /* 0x8000000203030210 */ /* 0x000fe20007ffe0ff */
[----:B------:R-:W-:-:S03]  /*0200*/  @P0 VIADD R7, R7, 0x1 ;  /* 0x0000000107070836 */ /* 0x000fc60000000000 */
[----:B------:R-:W-:-:S13]  /*0210*/  ISETP.GE.U32.AND P1, PT, R3, R2, PT ;  /* 0x000000020300720c */ /* 0x000fda0003f26070 */
[----:B------:R-:W-:Y:S01]  /*0220*/  @P1 VIADD R7, R7, 0x1 ;  /* 0x0000000107071836 */ /* 0x000fe20000000000 */
[----:B------:R-:W-:-:S05]  /*0230*/  @!P2 LOP3.LUT R7, RZ, R2, RZ, 0x33, !PT ;  /* 0x00000002ff07a212 */ /* 0x000fca00078e33ff */
        /* <DEDUP_REMOVED lines=9> */
[----:B------:R-:W-:Y:S02]  /*02d0*/  VIADD R3, R3, 0x1 ;  /* 0x0000000103037836 */ /* 0x000fe40000000000 */
[----:B------:R-:W-:-:S03]  /*02e0*/  HFMA2 R10, -RZ, RZ, 0, 0 ;  /* 0x00000000ff0a7431 */ /* 0x000fc600000001ff */
[----:B------:R-:W-:Y:S02]  /*02f0*/  LOP3.LUT R13, R3, 0x3, RZ, 0xc0, !PT ;  /* 0x00000003030d7812 */ /* 0x000fe400078ec0ff */
[----:B0-----:R-:W-:Y:S01]  /*0300*/  LEA R11, R11, R4, 0x18 ;  /* 0x000000040b0b7211 */ /* 0x001fe200078ec0ff */
[----:B------:R-:W-:-:S07]  /*0310*/  IMAD.MOV.U32 R4, RZ, RZ, R0 ;  /* 0x000000ffff047224 */ /* 0x000fce00078e0000 */
.L_x_31:
[----:B------:R-:W-:-:S04]  /*0320*/  IMAD R7, R5, UR7, R4 ;  /* 0x0000000705077c24 */ /* 0x000fc8000f8e0204 */
[----:B01----:R-:W-:-:S06]  /*0330*/  IMAD.WIDE R6, R7, 0x2, R8 ;  /* 0x0000000207067825 */ /* 0x003fcc00078e0208 */
[----:B------:R-:W2:Y:S01]  /*0340*/  LDG.E.U16 R6, desc[UR8][R6.64] ;  /* 0x0000000806067981 */ /* 0x000ea2000c1e1500 */
[----:B------:R-:W-:Y:S02]  /*0350*/  IMAD R3, R4, 0x2, R11 ;  /* 0x0000000204037824 */ /* 0x000fe400078e020b */
[----:B------:R-:W-:Y:S02]  /*0360*/  VIADD R10, R10, 0x1 ;  /* 0x000000010a0a7836 */ /* 0x000fe40000000000 */
[----:B------:R-:W-:-:S03]  /*0370*/  IMAD.IADD R4, R2, 0x1, R4 ;  /* 0x0000000102047824 */ /* 0x000fc600078e0204 */
[----:B------:R-:W-:Y:S01]  /*0380*/  ISETP.NE.AND P0, PT, R10, R13, PT ;  /* 0x0000000d0a00720c */ /* 0x000fe20003f05270 */
[----:B--2---:R0:W-:-:S12]  /*0390*/  STS.U16 [R3], R6 ;  /* 0x0000000603007388 */ /* 0x0041d80000000400 */
[----:B------:R-:W-:Y:S05]  /*03a0*/  @P0 BRA `(.L_x_31) ;  /* 0xfffffffc00dc0947 */ /* 0x000fea000383ffff */
.L_x_30:
[----:B------:R-:W-:Y:S05]  /*03b0*/  BSYNC.RECONVERGENT B1 ;  /* 0x0000000000017941 */ /* 0x000fea0003800200 */
.L_x_29:
[----:B------:R-:W-:Y:S05]  /*03c0*/  @!P1 BRA `(.L_x_28) ;  /* 0x0000000000709947 */ /* 0x000fea0003800000 */
[----:B------:R-:W1:Y:S01]  /*03d0*/  S2R R9, SR_CgaCtaId ;  /* 0x0000000000097919 */ /* 0x000e620000008800 */
[----:B0-----:R-:W0:Y:S01]  /*03e0*/  LDC.64 R6, c[0x0][0x380] ;  /* 0x0000e000ff067b82 */ /* 0x001e220000000a00 */
[----:B------:R-:W-:Y:S01]  /*03f0*/  MOV R8, 0x400 ;  /* 0x0000040000087802 */ /* 0x000fe20000000f00 */
[----:B------:R-:W-:-:S03]  /*0400*/  IMAD.SHL.U32 R3, R2, 0x2, RZ ;  /* 0x0000000202037824 */ /* 0x000fc600078e00ff */
[----:B-1----:R-:W-:-:S07]  /*0410*/  LEA R19, R9, R8, 0x18 ;  /* 0x0000000809137211 */ /* 0x002fce00078ec0ff */
.L_x_32:
[----:B------:R-:W-:-:S04]  /*0420*/  IMAD R15, R5, UR7, R4 ;  /* 0x00000007050f7c24 */ /* 0x000fc8000f8e0204 */
[----:B01----:R-:W-:-:S03]  /*0430*/  IMAD.WIDE R14, R15, 0x2, R6 ;  /* 0x000000020f0e7825 */ /* 0x003fc600078e0206 */
[----:B------:R-:W-:-:S03]  /*0440*/  IADD3 R8, P0, PT, R14, R3, RZ ;  /* 0x000000030e087210 */ /* 0x000fc60007f1e0ff */
[----:B------:R-:W2:Y:S01]  /*0450*/  LDG.E.U16 R14, desc[UR8][R14.64] ;  /* 0x000000080e0e7981 */ /* 0x000ea2000c1e1500 */
[----:B------:R-:W-:Y:S02]  /*0460*/  IADD3.X R9, PT, PT, RZ, R15, RZ, P0, !PT ;  /* 0x0000000fff097210 */ /* 0x000fe400007fe4ff */
[----:B------:R-:W-:-:S05]  /*0470*/  IADD3 R10, P0, PT, R3, R8, RZ ;  /* 0x00000008030a7210 */ /* 0x000fca0007f1e0ff */
[----:B------:R-:W-:Y:S01]  /*0480*/  IMAD.X R11, RZ, RZ, R9, P0 ;  /* 0x000000ffff0b7224 */ /* 0x000fe200000e0609 */
[----:B------:R-:W-:Y:S01]  /*0490*/  IADD3 R12, P0, PT, R3, R10, RZ ;  /* 0x0000000a030c7210 */ /* 0x000fe20007f1e0ff */
[----:B------:R-:W3:Y:S04]  /*04a0*/  LDG.E.U16 R9, desc[UR8][R8.64] ;  /* 0x0000000808097981 */ /* 0x000ee8000c1e1500 */
[----:B------:R-:W-:Y:S02]  /*04b0*/  IMAD.X R13, RZ, RZ, R11, P0 ;  /* 0x000000ffff0d7224 */ /* 0x000fe400000e060b */
[----:B------:R-:W4:Y:S04]  /*04c0*/  LDG.E.U16 R11, desc[UR8][R10.64] ;  /* 0x000000080a0b7981 */ /* 0x000f28000c1e1500 */
[----:B------:R-:W5:Y:S01]  /*04d0*/  LDG.E.U16 R12, desc[UR8][R12.64] ;  /* 0x000000080c0c7981 */ /* 0x000f62000c1e1500 */
[----:B------:R-:W-:-:S04]  /*04e0*/  IMAD R20, R4, 0x2, R19 ;  /* 0x0000000204147824 */ /* 0x000fc800078e0213 */
[----:B------:R-:W-:-:S04]  /*04f0*/  IMAD.IADD R16, R20, 0x1, R3 ;  /* 0x0000000114107824 */ /* 0x000fc800078e0203 */
[----:B------:R-:W-:-:S05]  /*0500*/  IMAD.IADD R18, R3, 0x1, R16 ;  /* 0x0000000103127824 */ /* 0x000fca00078e0210 */
[----:B------:R-:W-:Y:S01]  /*0510*/  IADD3 R17, PT, PT, R3, R18, RZ ;  /* 0x0000001203117210 */ /* 0x000fe20007ffe0ff */
[----:B------:R-:W-:-:S05]  /*0520*/  IMAD R4, R2, 0x4, R4 ;  /* 0x0000000402047824 */ /* 0x000fca00078e0204 */
[----:B------:R-:W-:Y:S01]  /*0530*/  ISETP.GE.AND P0, PT, R4, R5, PT ;  /* 0x000000050400720c */ /* 0x000fe20003f06270 */
[----:B--2---:R1:W-:Y:S04]  /*0540*/  STS.U16 [R20], R14 ;  /* 0x0000000e14007388 */ /* 0x0043e80000000400 */
[----:B---3--:R1:W-:Y:S04]  /*0550*/  STS.U16 [R16], R9 ;  /* 0x0000000910007388 */ /* 0x0083e80000000400 */
[----:B----4-:R1:W-:Y:S04]  /*0560*/  STS.U16 [R18], R11 ;  /* 0x0000000b12007388 */ /* 0x0103e80000000400 */
[----:B-----5:R1:W-:Y:S01]  /*0570*/  STS.U16 [R17], R12 ;  /* 0x0000000c11007388 */ /* 0x0203e20000000400 */
[----:B------:R-:W-:Y:S05]  /*0580*/  @!P0 BRA `(.L_x_32) ;  /* 0xfffffffc00a48947 */ /* 0x000fea000383ffff */
.L_x_28:
[----:B------:R-:W-:Y:S05]  /*0590*/  BSYNC.RECONVERGENT B0 ;  /* 0x0000000000007941 */ /* 0x000fea0003800200 */
.L_x_27:
[----:B0-----:R-:W0:Y:S08]  /*05a0*/  LDC R3, c[0x0][0x3b0] ;  /* 0x0000ec00ff037b82 */ /* 0x001e300000000800 */
[----:B------:R-:W-:Y:S01]  /*05b0*/  BAR.SYNC.DEFER_BLOCKING 0x0 ;  /* 0x0000000000007b1d */ /* 0x000fe20000010000 */
[----:B0-----:R-:W-:-:S13]  /*05c0*/  ISETP.GE.AND P0, PT, R0, R3, PT ;  /* 0x000000030000720c */ /* 0x001fda0003f06270 */
[----:B------:R-:W-:Y:S05]  /*05d0*/  @P0 EXIT ;  /* 0x000000000000094d */ /* 0x000fea0003800000 */
[----:B------:R-:W0:Y:S02]  /*05e0*/  LDC R6, c[0x0][0x3b4] ;  /* 0x0000ed00ff067b82 */ /* 0x000e240000000800 */
[----:B0-----:R-:W-:-:S13]  /*05f0*/  ISETP.GE.AND P0, PT, R6, 0x1, PT ;  /* 0x000000010600780c */ /* 0x001fda0003f06270 */
[----:B------:R-:W-:Y:S05]  /*0600*/  @!P0 BRA `(.L_x_33) ;  /* 0x0000002000a08947 */ /* 0x000fea0003800000 */
[----:B------:R-:W-:Y:S01]  /*0610*/  ISETP.GE.AND P0, PT, R5, 0x1, PT ;  /* 0x000000010500780c */ /* 0x000fe20003f06270 */
[----:B------:R-:W-:-:S12]  /*0620*/  IMAD R3, R6, UR7, RZ ;  /* 0x0000000706037c24 */ /* 0x000fd8000f8e02ff */
[----:B------:R-:W-:Y:S05]  /*0630*/  @!P0 BRA `(.L_x_34) ;  /* 0x0000001800888947 */ /* 0x000fea0003800000 */
[----:B------:R-:W-:Y:S01]  /*0640*/  LOP3.LUT R4, R5, 0x7ffffff0, RZ, 0xc0, !PT ;  /* 0x7ffffff005047812 */ /* 0x000fe200078ec0ff */
[----:B------:R-:W0:Y:S06]  /*0650*/  LDCU.64 UR10, c[0x0][0x388] ;  /* 0x00007100ff0a77ac */ /* 0x000e2c0008000a00 */
.L_x_41:
[----:B--2---:R-:W-:Y:S02]  /*0660*/  IMAD.MOV.U32 R5, RZ, RZ, RZ ;  /* 0x000000ffff057224 */ /* 0x004fe400078e00ff */
[----:B------:R-:W-:-:S07]  /*0670*/  IMAD.MOV.U32 R6, RZ, RZ, RZ ;  /* 0x000000ffff067224 */ /* 0x000fce00078e00ff */
.L_x_40:
[----:B-1----:R-:W1:Y:S01]  /*0680*/  LDC.64 R8, c[0x0][0x398] ;  /* 0x0000e600ff087b82 */ /* 0x002e620000000a00 */
[----:B------:R-:W-:Y:S01]  /*0690*/  IMAD.IADD R7, R3, 0x1, R6 ;  /* 0x0000000103077824 */ /* 0x000fe200078e0206 */
[----:B------:R-:W2:Y:S01]  /*06a0*/  LDCU UR5, c[0x0][0x3ac] ;  /* 0x00007580ff0577ac */ /* 0x000ea20008000800 */
[----:B------:R-:W3:Y:S05]  /*06b0*/  LDCU UR4, c[0x0][0x3b8] ;  /* 0x00007700ff0477ac */ /* 0x000eea0008000800 */
[----:B------:R-:W4:Y:S01]  /*06c0*/  LDC.64 R10, c[0x0][0x390] ;  /* 0x0000e400ff0a7b82 */ /* 0x000f220000000a00 */
[----:B------:R-:W0:Y:S01]  /*06d0*/  LDCU UR6, c[0x0][0x3b4] ;  /* 0x00007680ff0677ac */ /* 0x000e220008000800 */
[----:B-1----:R-:W-:-:S06]  /*06e0*/  IMAD.WIDE.U32 R8, R7, 0x4, R8 ;  /* 0x0000000407087825 */ /* 0x002fcc00078e0008 */
[----:B------:R-:W3:Y:S01]  /*06f0*/  LDG.E R8, desc[UR8][R8.64] ;  /* 0x0000000808087981 */ /* 0x000ee2000c1e1900 */
[----:B----4-:R-:W-:-:S05]  /*0700*/  IMAD.WIDE.U32 R10, R7, 0x4, R10 ;  /* 0x00000004070a7825 */ /* 0x010fca00078e000a */
[----:B------:R1:W5:Y:S01]  /*0710*/  LDG.E R7, desc[UR8][R10.64] ;  /* 0x000000080a077981 */ /* 0x000362000c1e1900 */
[----:B--2---:R-:W-:Y:S01]  /*0720*/  UISETP.GE.U32.AND UP0, UPT, UR5, 0x10, UPT ;  /* 0x000000100500788c */ /* 0x004fe2000bf06070 */
[----:B------:R-:W-:Y:S01]  /*0730*/  VIADD R6, R6, 0x1 ;  /* 0x0000000106067836 */ /* 0x000fe20000000000 */
[----:B------:R-:W-:Y:S01]  /*0740*/  MOV R36, RZ ;  /* 0x000000ff00247202 */ /* 0x000fe20000000f00 */
[----:B------:R-:W-:-:S03]  /*0750*/  IMAD.MOV.U32 R15, RZ, RZ, RZ ;  /* 0x000000ffff0f7224 */ /* 0x000fc600078e00ff */
[----:B0-----:R-:W-:Y:S01]  /*0760*/  ISETP.NE.AND P0, PT, R6, UR6, PT ;  /* 0x0000000606007c0c */ /* 0x001fe2000bf05270 */
[----:B---3--:R-:W-:-:S05]  /*0770*/  IMAD R13, R8, UR4, RZ ;  /* 0x00000004080d7c24 */ /* 0x008fca000f8e02ff */
[----:B------:R-:W-:-:S04]  /*0780*/  IADD3 R12, P1, PT, R13, R0, RZ ;  /* 0x000000000d0c7210 */ /* 0x000fc80007f3e0ff */
[----:B------:R-:W-:Y:S01]  /*0790*/  LEA.HI.X.SX32 R14, R13, RZ, 0x1, P1 ;  /* 0x000000ff0d0e7211 */ /* 0x000fe200008f0eff */
[----:B-1----:R-:W-:Y:S08]  /*07a0*/  BRA.U !UP0, `(.L_x_35) ;  /* 0x0000000d08087547 */ /* 0x002ff0000b800000 */
[----:B------:R-:W0:Y:S01]  /*07b0*/  S2UR UR5, SR_CgaCtaId ;  /* 0x00000000000579c3 */ /* 0x000e220000008800 */
[----:B------:R-:W1:Y:S01]  /*07c0*/  LDCU UR6, c[0x0][0x3b0] ;  /* 0x00007600ff0677ac */ /* 0x000e620008000800 */
[----:B------:R-:W-:Y:S02]  /*07d0*/  IMAD.MOV R16, RZ, RZ, -R4 ;  /* 0x000000ffff107224 */ /* 0x000fe400078e0a04 */
[----:B------:R-:W-:Y:S01]  /*07e0*/  IMAD.MOV.U32 R36, RZ, RZ, RZ ;  /* 0x000000ffff247224 */ /* 0x000fe200078e00ff */
[----:B------:R-:W2:Y:S01]  /*07f0*/  LDCU UR12, c[0x0][0x3b0] ;  /* 0x00007600ff0c77ac */ /* 0x000ea20008000800 */
[----:B------:R-:W-:Y:S02]  /*0800*/  IMAD.MOV.U32 R19, RZ, RZ, RZ ;  /* 0x000000ffff137224 */ /* 0x000fe400078e00ff */
[----:B------:R-:W3:Y:S01]  /*0810*/  LDC R15, c[0x0][0x3b0] ;  /* 0x0000ec00ff0f7b82 */ /* 0x000ee20000000800 */
[----:B------:R-:W-:Y:S01]  /*0820*/  UMOV UR4, 0x400 ;  /* 0x0000040000047882 */ /* 0x000fe20000000000 */
[----:B-1----:R-:W-:-:S02]  /*0830*/  USHF.L.U32 UR13, UR6, 0x1, URZ ;  /* 0x00000001060d7899 */ /* 0x002fc400080006ff */
[----:B------:R-:W-:Y:S02]  /*0840*/  UIMAD UR14, UR6, 0x3, URZ ;  /* 0x00000003060e78a4 */ /* 0x000fe4000f8e02ff */
[----:B------:R-:W-:Y:S01]  /*0850*/  USHF.L.U32 UR15, UR6, 0x2, URZ ;  /* 0x00000002060f7899 */ /* 0x000fe200080006ff */
[----:B--2---:R-:W-:Y:S01]  /*0860*/  IMAD.U32 R13, RZ, RZ, UR12 ;  /* 0x0000000cff0d7e24 */ /* 0x004fe2000f8e00ff */
[----:B0-----:R-:W-:Y:S01]  /*0870*/  ULEA UR4, UR5, UR4, 0x18 ;  /* 0x0000000405047291 */ /* 0x001fe2000f8ec0ff */
[----:B------:R-:W-:Y:S01]  /*0880*/  IMAD.U32 R18, RZ, RZ, UR13 ;  /* 0x0000000dff127e24 */ /* 0x000fe2000f8e00ff */
[----:B------:R-:W-:Y:S01]  /*0890*/  UIMAD UR16, UR6, 0x5, URZ ;  /* 0x00000005061078a4 */ /* 0x000fe2000f8e02ff */
[----:B------:R-:W-:Y:S01]  /*08a0*/  IMAD.U32 R32, RZ, RZ, UR14 ;  /* 0x0000000eff207e24 */ /* 0x000fe2000f8e00ff */
[----:B------:R-:W-:Y:S01]  /*08b0*/  UIMAD UR17, UR6, 0x6, URZ ;  /* 0x00000006061178a4 */ /* 0x000fe2000f8e02ff */
[----:B------:R-:W-:Y:S01]  /*08c0*/  MOV R31, UR15 ;  /* 0x0000000f001f7c02 */ /* 0x000fe20008000f00 */
[----:B------:R-:W-:Y:S01]  /*08d0*/  UIMAD UR18, UR6, 0x7, URZ ;  /* 0x00000007061278a4 */ /* 0x000fe2000f8e02ff */
[C---:B---3--:R-:W-:Y:S01]  /*08e0*/  IMAD R24, R15.reuse, 0xf, RZ ;  /* 0x0000000f0f187824 */ /* 0x048fe200078e02ff */
[----:B------:R-:W-:Y:S01]  /*08f0*/  USHF.L.U32 UR19, UR6, 0x3, URZ ;  /* 0x0000000306137899 */ /* 0x000fe200080006ff */
[C---:B------:R-:W-:Y:S01]  /*0900*/  IMAD R23, R15.reuse, 0xc, RZ ;  /* 0x0000000c0f177824 */ /* 0x040fe200078e02ff */
[----:B------:R-:W-:Y:S01]  /*0910*/  UIMAD UR20, UR6, 0x9, URZ ;  /* 0x00000009061478a4 */ /* 0x000fe2000f8e02ff */
[C---:B------:R-:W-:Y:S01]  /*0920*/  IMAD R20, R15.reuse, 0xd, RZ ;  /* 0x0000000d0f147824 */ /* 0x040fe200078e02ff */
[----:B------:R-:W-:Y:S01]  /*0930*/  UIMAD UR6, UR6, 0xe, URZ ;  /* 0x0000000e060678a4 */ /* 0x000fe2000f8e02ff */
[C---:B------:R-:W-:Y:S01]  /*0940*/  IMAD R25, R15.reuse, 0xa, RZ ;  /* 0x0000000a0f197824 */ /* 0x040fe200078e02ff */
[----:B------:R-:W-:Y:S01]  /*0950*/  UIADD3 UR4, UPT, UPT, UR4, 0x10, URZ ;  /* 0x0000001004047890 */ /* 0x000fe2000fffe0ff */
[----:B------:R-:W-:-:S02]  /*0960*/  IMAD R22, R15, 0xb, RZ ;  /* 0x0000000b0f167824 */ /* 0x000fc400078e02ff */
[----:B------:R-:W-:Y:S01]  /*0970*/  IMAD.U32 R26, RZ, RZ, UR20 ;  /* 0x00000014ff1a7e24 */ /* 0x000fe2000f8e00ff */
[----:B------:R-:W-:Y:S01]  /*0980*/  MOV R21, UR6 ;  /* 0x0000000600157c02 */ /* 0x000fe20008000f00 */
[----:B------:R-:W-:Y:S02]  /*0990*/  IMAD.U32 R27, RZ, RZ, UR19 ;  /* 0x00000013ff1b7e24 */ /* 0x000fe4000f8e00ff */
[----:B------:R-:W-:Y:S02]  /*09a0*/  IMAD.U32 R28, RZ, RZ, UR18 ;  /* 0x00000012ff1c7e24 */ /* 0x000fe4000f8e00ff */
[----:B------:R-:W-:Y:S02]  /*09b0*/  IMAD.U32 R29, RZ, RZ, UR17 ;  /* 0x00000011ff1d7e24 */ /* 0x000fe4000f8e00ff */
[----:B------:R-:W-:Y:S02]  /*09c0*/  IMAD.U32 R30, RZ, RZ, UR16 ;  /* 0x00000010ff1e7e24 */ /* 0x000fe4000f8e00ff */
[----:B------:R-:W-:-:S07]  /*09d0*/  IMAD.U32 R17, RZ, RZ, UR4 ;  /* 0x00000004ff117e24 */ /* 0x000fce000f8e00ff */
.L_x_36:
[----:B------:R-:W-:-:S04]  /*09e0*/  IADD3 R8, P1, PT, R19, R12, RZ ;  /* 0x0000000c13087210 */ /* 0x000fc80007f3e0ff */
[----:B------:R-:W-:Y:S02]  /*09f0*/  LEA.HI.X.SX32 R9, R19, R14, 0x1, P1 ;  /* 0x0000000e13097211 */ /* 0x000fe400008f0eff */
[----:B------:R-:W-:-:S04]  /*0a00*/  LEA R34, P1, R8, UR10, 0x1 ;  /* 0x0000000a08227c11 */ /* 0x000fc8000f8208ff */
[----:B------:R-:W-:Y:S02]  /*0a10*/  LEA.HI.X R35, R8, UR11, R9, 0x1, P1 ;  /* 0x0000000b08237c11 */ /* 0x000fe400088f0c09 */
[----:B------:R-:W-:-:S03]  /*0a20*/  IADD3 R9, P1, PT, R13, R12, RZ ;  /* 0x0000000c0d097210 */ /* 0x000fc60007f3e0ff */
[----:B------:R0:W2:Y:S01]  /*0a30*/  LDG.E.U16 R34, desc[UR8][R34.64] ;  /* 0x0000000822227981 */ /* 0x0000a2000c1e1500 */
[----:B------:R-:W-:Y:S02]  /*0a40*/  LEA.HI.X.SX32 R10, R13, R14, 0x1, P1 ;  /* 0x0000000e0d0a7211 */ /* 0x000fe400008f0eff */
[----:B------:R-:W-:-:S04]  /*0a50*/  LEA R8, P1, R9, UR10, 0x1 ;  /* 0x0000000a09087c11 */ /* 0x000fc8000f8208ff */
[----:B------:R-:W-:-:S05]  /*0a60*/  LEA.HI.X R9, R9, UR11, R10, 0x1, P1 ;  /* 0x0000000b09097c11 */ /* 0x000fca00088f0c0a */
[----:B------:R1:W3:Y:S01]  /*0a70*/  LDG.E.U16 R33, desc[UR8][R8.64] ;  /* 0x0000000808217981 */ /* 0x0002e2000c1e1500 */
[----:B0-----:R-:W-:-:S03]  /*0a80*/  IADD3 R35, P1, PT, R18, R12, RZ ;  /* 0x0000000c12237210 */ /* 0x001fc60007f3e0ff */
[----:B-1----:R-:W0:Y:S02]  /*0a90*/  LDS.128 R8, [R17+-0x10] ;  /* 0xfffff00011087984 */ /* 0x002e240000000c00 */
[----:B0-----:R-:W-:Y:S02]  /*0aa0*/  IMAD.U32 R37, R8, 0x10000, RZ ;  /* 0x0001000008257824 */ /* 0x001fe400078e00ff */
[----:B--2---:R-:W-:-:S04]  /*0ab0*/  IMAD.U32 R34, R34, 0x10000, RZ ;  /* 0x0001000022227824 */ /* 0x004fc800078e00ff */
[--C-:B------:R-:W-:Y:S01]  /*0ac0*/  FFMA R37, R37, R34, R36.reuse ;  /* 0x0000002225257223 */ /* 0x100fe20000000024 */
[----:B------:R-:W-:-:S04]  /*0ad0*/  PRMT R36, R8, 0x7632, R36 ;  /* 0x0000763208247816 */ /* 0x000fc80000000024 */
[----:B------:R-:W-:Y:S01]  /*0ae0*/  SHF.L.U32 R36, R36, 0x10, RZ ;  /* 0x0000001024247819 */ /* 0x000fe200000006ff */
[----:B---3--:R-:W-:-:S04]  /*0af0*/  IMAD.U32 R33, R33, 0x10000, RZ ;  /* 0x0001000021217824 */ /* 0x008fc800078e00ff */
[----:B------:R-:W-:Y:S01]  /*0b00*/  FFMA R33, R36, R33, R37 ;  /* 0x0000002124217223 */ /* 0x000fe20000000025 */
[----:B------:R-:W-:Y:S02]  /*0b10*/  LEA.HI.X.SX32 R36, R18, R14, 0x1, P1 ;  /* 0x0000000e12247211 */ /* 0x000fe400008f0eff */
[----:B------:R-:W-:-:S04]  /*0b20*/  LEA R34, P1, R35, UR10, 0x1 ;  /* 0x0000000a23227c11 */ /* 0x000fc8000f8208ff */
[----:B------:R-:W-:Y:S02]  /*0b30*/  LEA.HI.X R35, R35, UR11, R36, 0x1, P1 ;  /* 0x0000000b23237c11 */ /* 0x000fe400088f0c24 */
[----:B------:R-:W-:-:S03]  /*0b40*/  IADD3 R8, P1, PT, R32, R12, RZ ;  /* 0x0000000c20087210 */ /* 0x000fc60007f3e0ff */
[----:B------:R0:W2:Y:S01]  /*0b50*/  LDG.E.U16 R36, desc[UR8][R34.64] ;  /* 0x0000000822247981 */ /* 0x0000a2000c1e1500 */
[----:B------:R-:W-:Y:S02]  /*0b60*/  LEA.HI.X.SX32 R37, R32, R14, 0x1, P1 ;  /* 0x0000000e20257211 */ /* 0x000fe400008f0eff */
[----:B0-----:R-:W-:-:S04]  /*0b70*/  LEA R34, P1, R8, UR10, 0x1 ;  /* 0x0000000a08227c11 */ /* 0x001fc8000f8208ff */
[----:B------:R-:W-:-:S05]  /*0b80*/  LEA.HI.X R35, R8, UR11, R37, 0x1, P1 ;  /* 0x0000000b08237c11 */ /* 0x000fca00088f0c25 */
[----:B------:R-:W3:Y:S01]  /*0b90*/  LDG.E.U16 R8, desc[UR8][R34.64] ;  /* 0x0000000822087981 */ /* 0x000ee2000c1e1500 */
[----:B--2---:R-:W-:Y:S02]  /*0ba0*/  IMAD.U32 R37, R36, 0x10000, RZ ;  /* 0x0001000024257824 */ /* 0x004fe400078e00ff */
[C---:B------:R-:W-:Y:S01]  /*0bb0*/  IMAD.U32 R36, R9.reuse, 0x10000, RZ ;  /* 0x0001000009247824 */ /* 0x040fe200078e00ff */
[----:B------:R-:W-:-:S03]  /*0bc0*/  PRMT R9, R9, 0x7632, R9 ;  /* 0x0000763209097816 */ /* 0x000fc60000000009 */
[----:B------:R-:W-:Y:S02]  /*0bd0*/  FFMA R33, R36, R37, R33 ;  /* 0x0000002524217223 */ /* 0x000fe40000000021 */
[----:B------:R-:W-:Y:S01]  /*0be0*/  IMAD.U32 R36, R9, 0x10000, RZ ;  /* 0x0001000009247824 */ /* 0x000fe200078e00ff */
[----:B------:R-:W-:Y:S01]  /*0bf0*/  IADD3 R9, P1, PT, R31, R12, RZ ;  /* 0x0000000c1f097210 */ /* 0x000fe20007f3e0ff */
        /* <DEDUP_REMOVED lines=11> */
[C---:B------:R-:W-:Y:S01]  /*0cb0*/  IMAD.U32 R36, R10.reuse, 0x10000, RZ ;  /* 0x000100000a247824 */ /* 0x040fe200078e00ff */
[----:B------:R-:W-:-:S05]  /*0cc0*/  PRMT R10, R10, 0x7632, R10 ;  /* 0x000076320a0a7816 */ /* 0x000fca000000000a */
[----:B------:R-:W-:Y:S01]  /*0cd0*/  IMAD.U32 R10, R10, 0x10000, RZ ;  /* 0x000100000a0a7824 */ /* 0x000fe200078e00ff */
[----:B--2---:R-:W-:-:S05]  /*0ce0*/  SHF.L.U32 R35, R35, 0x10, RZ ;  /* 0x0000001023237819 */ /* 0x004fca00000006ff */
[----:B------:R-:W-:Y:S01]  /*0cf0*/  FFMA R33, R36, R35, R33 ;  /* 0x0000002324217223 */ /* 0x000fe20000000021 */
[----:B---3--:R-:W-:-:S04]  /*0d00*/  IMAD.U32 R34, R34, 0x10000, RZ ;  /* 0x0001000022227824 */ /* 0x008fc800078e00ff */
[----:B------:R-:W-:Y:S01]  /*0d10*/  FFMA R10, R10, R34, R33 ;  /* 0x000000220a0a7223 */ /* 0x000fe20000000021 */
[----:B------:R-:W-:-:S04]  /*0d20*/  IADD3 R33, P1, PT, R29, R12, RZ ;  /* 0x0000000c1d217210 */ /* 0x000fc80007f3e0ff */
        /* <DEDUP_REMOVED lines=12> */
[----:B------:R-:W-:Y:S01]  /*0df0*/  FFMA R33, R33, R34, R10 ;  /* 0x0000002221217223 */ /* 0x000fe2000000000a */
[----:B------:R-:W-:Y:S02]  /*0e00*/  SHF.L.U32 R10, R11, 0x10, RZ ;  /* 0x000000100b0a7819 */ /* 0x000fe400000006ff */
        /* <DEDUP_REMOVED lines=11> */
[----:B------:R0:W3:Y:S04]  /*0ec0*/  LDG.E.U16 R34, desc[UR8][R8.64] ;  /* 0x0000000808227981 */ /* 0x0000e8000c1e1500 */
[----:B0-----:R-:W0:Y:S02]  /*0ed0*/  LDS.128 R8, [R17] ;  /* 0x0000000011087984 */ /* 0x001e240000000c00 */
[----:B0-----:R-:W-:Y:S02]  /*0ee0*/  IMAD.U32 R36, R8, 0x10000, RZ ;  /* 0x0001000008247824 */ /* 0x001fe400078e00ff */
[----:B--2---:R-:W-:-:S04]  /*0ef0*/  IMAD.U32 R35, R35, 0x10000, RZ ;  /* 0x0001000023237824 */ /* 0x004fc800078e00ff */
[--C-:B------:R-:W-:Y:S01]  /*0f00*/  FFMA R35, R36, R35, R33.reuse ;  /* 0x0000002324237223 */ /* 0x100fe20000000021 */
[----:B------:R-:W-:-:S05]  /*0f10*/  PRMT R33, R8, 0x7632, R33 ;  /* 0x0000763208217816 */ /* 0x000fca0000000021 */
[----:B------:R-:W-:Y:S02]  /*0f20*/  IMAD.U32 R36, R33, 0x10000, RZ ;  /* 0x0001000021247824 */ /* 0x000fe400078e00ff */
[----:B---3--:R-:W-:-:S04]  /*0f30*/  IMAD.U32 R33, R34, 0x10000, RZ ;  /* 0x0001000022217824 */ /* 0x008fc800078e00ff */
[----:B------:R-:W-:Y:S01]  /*0f40*/  FFMA R33, R36, R33, R35 ;  /* 0x0000002124217223 */ /* 0x000fe20000000023 */
[----:B------:R-:W-:-:S04]  /*0f50*/  IADD3 R35, P1, PT, R25, R12, RZ ;  /* 0x0000000c19237210 */ /* 0x000fc80007f3e0ff */
[----:B------:R-:W-:Y:S02]  /*0f60*/  LEA.HI.X.SX32 R36, R25, R14, 0x1, P1 ;  /* 0x0000000e19247211 */ /* 0x000fe400008f0eff */
[----:B------:R-:W-:-:S04]  /*0f70*/  LEA R34, P1, R35, UR10, 0x1 ;  /* 0x0000000a23227c11 */ /* 0x000fc8000f8208ff */
[----:B------:R-:W-:-:S05]  /*0f80*/  LEA.HI.X R35, R35, UR11, R36, 0x1, P1 ;  /* 0x0000000b23237c11 */ /* 0x000fca00088f0c24 */
[----:B------:R-:W2:Y:S01]  /*0f90*/  LDG.E.U16 R34, desc[UR8][R34.64] ;  /* 0x0000000822227981 */ /* 0x000ea2000c1e1500 */
[----:B------:R-:W-:Y:S01]  /*0fa0*/  IMAD.U32 R8, R9, 0x10000, RZ ;  /* 0x0001000009087824 */ /* 0x000fe200078e00ff */
[----:B--2---:R-:W-:-:S05]  /*0fb0*/  SHF.L.U32 R36, R34, 0x10, RZ ;  /* 0x0000001022247819 */ /* 0x004fca00000006ff */
[----:B------:R-:W-:Y:S01]  /*0fc0*/  FFMA R8, R8, R36, R33 ;  /* 0x0000002408087223 */ /* 0x000fe20000000021 */
[----:B------:R-:W-:-:S04]  /*0fd0*/  IADD3 R33, P1, PT, R22, R12, RZ ;  /* 0x0000000c16217210 */ /* 0x000fc80007f3e0ff */
[----:B------:R-:W-:Y:S02]  /*0fe0*/  LEA.HI.X.SX32 R36, R22, R14, 0x1, P1 ;  /* 0x0000000e16247211 */ /* 0x000fe400008f0eff */
[----:B------:R-:W-:-:S04]  /*0ff0*/  LEA R34, P1, R33, UR10, 0x1 ;  /* 0x0000000a21227c11 */ /* 0x000fc8000f8208ff */
[----:B------:R-:W-:-:S05]  /*1000*/  LEA.HI.X R35, R33, UR11, R36, 0x1, P1 ;  /* 0x0000000b21237c11 */ /* 0x000fca00088f0c24 */
[----:B------:R-:W2:Y:S01]  /*1010*/  LDG.E.U16 R33, desc[UR8][R34.64] ;  /* 0x0000000822217981 */ /* 0x000ea2000c1e1500 */
[----:B------:R-:W-:-:S05]  /*1020*/  PRMT R9, R9, 0x7632, R9 ;  /* 0x0000763209097816 */ /* 0x000fca0000000009 */
[----:B------:R-:W-:Y:S02]  /*1030*/  IMAD.U32 R9, R9, 0x10000, RZ ;  /* 0x0001000009097824 */ /* 0x000fe400078e00ff */
[----:B--2---:R-:W-:-:S04]  /*1040*/  IMAD.U32 R33, R33, 0x10000, RZ ;  /* 0x0001000021217824 */ /* 0x004fc800078e00ff */
[----:B------:R-:W-:Y:S01]  /*1050*/  FFMA R33, R9, R33, R8 ;  /* 0x0000002109217223 */ /* 0x000fe20000000008 */
[----:B------:R-:W-:-:S04]  /*1060*/  IADD3 R9, P1, PT, R23, R12, RZ ;  /* 0x0000000c17097210 */ /* 0x000fc80007f3e0ff */
[----:B------:R-:W-:Y:S02]  /*1070*/  LEA.HI.X.SX32 R36, R23, R14, 0x1, P1 ;  /* 0x0000000e17247211 */ /* 0x000fe400008f0eff */
[----:B------:R-:W-:-:S04]  /*1080*/  LEA R8, P1, R9, UR10, 0x1 ;  /* 0x0000000a09087c11 */ /* 0x000fc8000f8208ff */
[----:B------:R-:W-:-:S05]  /*1090*/  LEA.HI.X R9, R9, UR11, R36, 0x1, P1 ;  /* 0x0000000b09097c11 */ /* 0x000fca00088f0c24 */
[----:B------:R-:W2:Y:S01]  /*10a0*/  LDG.E.U16 R8, desc[UR8][R8.64] ;  /* 0x0000000808087981 */ /* 0x000ea2000c1e1500 */
        /* <DEDUP_REMOVED lines=8> */
[----:B------:R-:W-:-:S04]  /*1130*/  PRMT R10, R10, 0x7632, R10 ;  /* 0x000076320a0a7816 */ /* 0x000fc8000000000a */
[----:B------:R-:W-:Y:S01]  /*1140*/  SHF.L.U32 R10, R10, 0x10, RZ ;  /* 0x000000100a0a7819 */ /* 0x000fe200000006ff */
[----:B--2---:R-:W-:-:S04]  /*1150*/  IMAD.U32 R34, R34, 0x10000, RZ ;  /* 0x0001000022227824 */ /* 0x004fc800078e00ff */
[----:B------:R-:W-:Y:S01]  /*1160*/  FFMA R10, R10, R34, R33 ;  /* 0x000000220a0a7223 */ /* 0x000fe20000000021 */
[----:B------:R-:W-:-:S04]  /*1170*/  IADD3 R33, P1, PT, R21, R12, RZ ;  /* 0x0000000c15217210 */ /* 0x000fc80007f3e0ff */
[----:B------:R-:W-:Y:S02]  /*1180*/  LEA.HI.X.SX32 R34, R21, R14, 0x1, P1 ;  /* 0x0000000e15227211 */ /* 0x000fe400008f0eff */
[----:B------:R-:W-:-:S04]  /*1190*/  LEA R8, P1, R33, UR10, 0x1 ;  /* 0x0000000a21087c11 */ /* 0x000fc8000f8208ff */
[----:B------:R-:W-:-:S05]  /*11a0*/  LEA.HI.X R9, R33, UR11, R34, 0x1, P1 ;  /* 0x0000000b21097c11 */ /* 0x000fca00088f0c22 */
[----:B------:R-:W2:Y:S02]  /*11b0*/  LDG.E.U16 R33, desc[UR8][R8.64] ;  /* 0x0000000808217981 */ /* 0x000ea4000c1e1500 */
[----:B--2---:R-:W-:Y:S02]  /*11c0*/  IMAD.U32 R36, R33, 0x10000, RZ ;  /* 0x0001000021247824 */ /* 0x004fe400078e00ff */
[----:B------:R-:W-:-:S04]  /*11d0*/  IMAD.U32 R33, R11, 0x10000, RZ ;  /* 0x000100000b217824 */ /* 0x000fc800078e00ff */
[----:B------:R-:W-:Y:S01]  /*11e0*/  FFMA R36, R33, R36, R10 ;  /* 0x0000002421247223 */ /* 0x000fe2000000000a */
[----:B------:R-:W-:-:S04]  /*11f0*/  IADD3 R10, P1, PT, R24, R12, RZ ;  /* 0x0000000c180a7210 */ /* 0x000fc80007f3e0ff */
[----:B------:R-:W-:Y:S02]  /*1200*/  LEA.HI.X.SX32 R33, R24, R14, 0x1, P1 ;  /* 0x0000000e18217211 */ /* 0x000fe400008f0eff */
[----:B------:R-:W-:-:S04]  /*1210*/  LEA R8, P1, R10, UR10, 0x1 ;  /* 0x0000000a0a087c11 */ /* 0x000fc8000f8208ff */
[----:B------:R-:W-:-:S05]  /*1220*/  LEA.HI.X R9, R10, UR11, R33, 0x1, P1 ;  /* 0x0000000b0a097c11 */ /* 0x000fca00088f0c21 */
[----:B------:R-:W2:Y:S01]  /*1230*/  LDG.E.U16 R10, desc[UR8][R8.64] ;  /* 0x00000008080a7981 */ /* 0x000ea2000c1e1500 */
[----:B------:R-:W-:Y:S01]  /*1240*/  VIADD R16, R16, 0x10 ;  /* 0x0000001010107836 */ /* 0x000fe20000000000 */
[----:B------:R-:W-:Y:S01]  /*1250*/  PRMT R11, R11, 0x7632, R11 ;  /* 0x000076320b0b7816 */ /* 0x000fe2000000000b */
[----:B------:R-:W-:Y:S01]  /*1260*/  VIADD R17, R17, 0x20 ;  /* 0x0000002011117836 */ /* 0x000fe20000000000 */
[C---:B------:R-:W-:Y:S01]  /*1270*/  LEA R30, R15.reuse, R30, 0x4 ;  /* 0x0000001e0f1e7211 */ /* 0x040fe200078e20ff */
[----:B------:R-:W-:Y:S01]  /*1280*/  IMAD R13, R15, 0x10, R13 ;  /* 0x000000100f0d7824 */ /* 0x000fe200078e020d */
[----:B------:R-:W-:Y:S01]  /*1290*/  ISETP.NE.AND P1, PT, R16, RZ, PT ;  /* 0x000000ff1000720c */ /* 0x000fe20003f25270 */
[----:B------:R-:W-:Y:S01]  /*12a0*/  IMAD.U32 R11, R11, 0x10000, RZ ;  /* 0x000100000b0b7824 */ /* 0x000fe200078e00ff */
[C---:B------:R-:W-:Y:S01]  /*12b0*/  LEA R22, R15.reuse, R22, 0x4 ;  /* 0x000000160f167211 */ /* 0x040fe200078e20ff */
        /* <DEDUP_REMOVED lines=12> */
[----:B------:R-:W-:Y:S01]  /*1380*/  IMAD R19, R15, 0x10, R19 ;  /* 0x000000100f137824 */ /* 0x000fe200078e0213 */
[----:B--2---:R-:W-:-:S05]  /*1390*/  SHF.L.U32 R10, R10, 0x10, RZ ;  /* 0x000000100a0a7819 */ /* 0x004fca00000006ff */
[----:B------:R-:W-:Y:S01]  /*13a0*/  FFMA R36, R11, R10, R36 ;  /* 0x0000000a0b247223 */ /* 0x000fe20000000024 */
[----:B------:R-:W-:Y:S06]  /*13b0*/  @P1 BRA `(.L_x_36) ;  /* 0xfffffff400881947 */ /* 0x000fec000383ffff */
[----:B------:R-:W-:-:S07]  /*13c0*/  MOV R15, R4 ;  /* 0x00000004000f7202 */ /* 0x000fce0000000f00 */
.L_x_35:
        /* <DEDUP_REMOVED lines=22> */
[C---:B------:R-:W-:Y:S01]  /*1530*/  VIADD R17, R9.reuse, UR4 ;  /* 0x0000000409117c36 */ /* 0x040fe20008000000 */
[----:B------:R-:W-:Y:S02]  /*1540*/  LEA.HI.X R11, R18, UR13, R19, 0x1, P2 ;  /* 0x0000000d120b7c11 */ /* 0x000fe400090f0c13 */
[----:B------:R-:W-:Y:S01]  /*1550*/  LEA.HI.X.SX32 R9, R9, R14, 0x1, P4 ;  /* 0x0000000e09097211 */ /* 0x000fe200020f0eff */
[----:B------:R-:W2:Y:S01]  /*1560*/  LDG.E.U16 R24, desc[UR8][R20.64] ;  /* 0x0000000814187981 */ /* 0x000ea2000c1e1500 */
[C---:B------:R-:W-:Y:S02]  /*1570*/  LEA R18, P2, R16.reuse, UR12, 0x1 ;  /* 0x0000000c10127c11 */ /* 0x040fe4000f8408ff */
[C---:B------:R-:W-:Y:S01]  /*1580*/  IADD3 R8, P3, PT, R17.reuse, R12, RZ ;  /* 0x0000000c11087210 */ /* 0x040fe20007f7e0ff */
[----:B------:R0:W3:Y:S01]  /*1590*/  LDG.E.U16 R23, desc[UR8][R10.64] ;  /* 0x000000080a177981 */ /* 0x0000e2000c1e1500 */
[----:B------:R-:W-:Y:S01]  /*15a0*/  LEA.HI.X R19, R16, UR13, R9, 0x1, P2 ;  /* 0x0000000d10137c11 */ /* 0x000fe200090f0c09 */
[C---:B------:R-:W-:Y:S01]  /*15b0*/  VIADD R9, R17.reuse, UR4 ;  /* 0x0000000411097c36 */ /* 0x040fe20008000000 */
[----:B------:R-:W-:-:S02]  /*15c0*/  LEA.HI.X.SX32 R17, R17, R14, 0x1, P3 ;  /* 0x0000000e11117211 */ /* 0x000fc400018f0eff */
[C---:B------:R-:W-:Y:S01]  /*15d0*/  LEA R16, P2, R8.reuse, UR12, 0x1 ;  /* 0x0000000c08107c11 */ /* 0x040fe2000f8408ff */
[----:B------:R1:W4:Y:S01]  /*15e0*/  LDG.E.U16 R25, desc[UR8][R18.64] ;  /* 0x0000000812197981 */ /* 0x000322000c1e1500 */
[C---:B------:R-:W-:Y:S02]  /*15f0*/  IADD3 R26, P3, PT, R9.reuse, R12, RZ ;  /* 0x0000000c091a7210 */ /* 0x040fe40007f7e0ff */
[C---:B------:R-:W-:Y:S02]  /*1600*/  IADD3 R27, PT, PT, R9.reuse, UR4, RZ ;  /* 0x00000004091b7c10 */ /* 0x040fe4000fffe0ff */
[----:B------:R-:W-:Y:S02]  /*1610*/  LEA.HI.X R17, R8, UR13, R17, 0x1, P2 ;  /* 0x0000000d08117c11 */ /* 0x000fe400090f0c11 */
[----:B------:R-:W-:Y:S01]  /*1620*/  LEA.HI.X.SX32 R9, R9, R14, 0x1, P3 ;  /* 0x0000000e09097211 */ /* 0x000fe200018f0eff */
[C---:B------:R-:W-:Y:S01]  /*1630*/  VIADD R29, R27.reuse, UR4 ;  /* 0x000000041b1d7c36 */ /* 0x040fe20008000000 */
[----:B------:R-:W-:Y:S01]  /*1640*/  LEA R8, P2, R26, UR12, 0x1 ;  /* 0x0000000c1a087c11 */ /* 0x000fe2000f8408ff */
[----:B------:R1:W4:Y:S01]  /*1650*/  LDG.E.U16 R16, desc[UR8][R16.64] ;  /* 0x0000000810107981 */ /* 0x000322000c1e1500 */
[----:B0-----:R-:W-:-:S02]  /*1660*/  IADD3 R11, P3, PT, R27, R12, RZ ;  /* 0x0000000c1b0b7210 */ /* 0x001fc40007f7e0ff */
[----:B------:R-:W-:Y:S01]  /*1670*/  LEA.HI.X R9, R26, UR13, R9, 0x1, P2 ;  /* 0x0000000d1a097c11 */ /* 0x000fe200090f0c09 */
[----:B------:R-:W-:Y:S01]  /*1680*/  VIADD R21, R29, UR4 ;  /* 0x000000041d157c36 */ /* 0x000fe20008000000 */
[----:B------:R-:W-:Y:S02]  /*1690*/  LEA.HI.X.SX32 R26, R27, R14, 0x1, P3 ;  /* 0x0000000e1b1a7211 */ /* 0x000fe400018f0eff */
[----:B------:R-:W-:Y:S01]  /*16a0*/  LEA R10, P2, R11, UR12, 0x1 ;  /* 0x0000000c0b0a7c11 */ /* 0x000fe2000f8408ff */
[----:B------:R-:W4:Y:S01]  /*16b0*/  LDG.E.U16 R8, desc[UR8][R8.64] ;  /* 0x0000000808087981 */ /* 0x000f22000c1e1500 */
[----:B------:R-:W-:Y:S02]  /*16c0*/  IADD3 R20, P3, PT, R29, R12, RZ ;  /* 0x0000000c1d147210 */ /* 0x000fe40007f7e0ff */
[----:B------:R-:W-:Y:S02]  /*16d0*/  LEA.HI.X R11, R11, UR13, R26, 0x1, P2 ;  /* 0x0000000d0b0b7c11 */ /* 0x000fe400090f0c1a */
[----:B------:R-:W-:-:S02]  /*16e0*/  LEA.HI.X.SX32 R29, R29, R14, 0x1, P3 ;  /* 0x0000000e1d1d7211 */ /* 0x000fc400018f0eff */
[C---:B-1----:R-:W-:Y:S01]  /*16f0*/  LEA R18, P2, R20.reuse, UR12, 0x1 ;  /* 0x0000000c14127c11 */ /* 0x042fe2000f8408ff */
[----:B------:R0:W4:Y:S01]  /*1700*/  LDG.E.U16 R10, desc[UR8][R10.64] ;  /* 0x000000080a0a7981 */ /* 0x000122000c1e1500 */
[C---:B------:R-:W-:Y:S02]  /*1710*/  IADD3 R26, P3, PT, R21.reuse, R12, RZ ;  /* 0x0000000c151a7210 */ /* 0x040fe40007f7e0ff */
[----:B------:R-:W-:Y:S02]  /*1720*/  LEA.HI.X R19, R20, UR13, R29, 0x1, P2 ;  /* 0x0000000d14137c11 */ /* 0x000fe400090f0c1d */
[----:B------:R-:W-:Y:S02]  /*1730*/  LEA.HI.X.SX32 R21, R21, R14, 0x1, P3 ;  /* 0x0000000e15157211 */ /* 0x000fe400018f0eff */
[C---:B------:R-:W-:Y:S01]  /*1740*/  LEA R20, P2, R26.reuse, UR12, 0x1 ;  /* 0x0000000c1a147c11 */ /* 0x040fe2000f8408ff */
[----:B------:R1:W4:Y:S03]  /*1750*/  LDG.E.U16 R18, desc[UR8][R18.64] ;  /* 0x0000000812127981 */ /* 0x000326000c1e1500 */
[----:B------:R-:W-:-:S05]  /*1760*/  LEA.HI.X R21, R26, UR13, R21, 0x1, P2 ;  /* 0x0000000d1a157c11 */ /* 0x000fca00090f0c15 */
[----:B------:R1:W4:Y:S01]  /*1770*/  LDG.E.U16 R20, desc[UR8][R20.64] ;  /* 0x0000000814147981 */ /* 0x000322000c1e1500 */
[----:B------:R-:W0:Y:S01]  /*1780*/  S2UR UR5, SR_CgaCtaId ;  /* 0x00000000000579c3 */ /* 0x000e220000008800 */
[----:B------:R-:W-:Y:S02]  /*1790*/  UMOV UR4, 0x400 ;  /* 0x0000040000047882 */ /* 0x000fe40000000000 */
[----:B0-----:R-:W-:-:S06]  /*17a0*/  ULEA UR4, UR5, UR4, 0x18 ;  /* 0x0000000405047291 */ /* 0x001fcc000f8ec0ff */
[----:B------:R-:W-:-:S05]  /*17b0*/  LEA R27, R15, UR4, 0x1 ;  /* 0x000000040f1b7c11 */ /* 0x000fca000f8e08ff */
[----:B------:R-:W0:Y:S04]  /*17c0*/  LDS.U16 R28, [R27] ;  /* 0x000000001b1c7984 */ /* 0x000e280000000400 */
[----:B------:R-:W0:Y:S04]  /*17d0*/  LDS.U16 R29, [R27+0x2] ;  /* 0x000002001b1d7984 */ /* 0x000e280000000400 */
[----:B------:R-:W0:Y:S04]  /*17e0*/  LDS.U16 R30, [R27+0x4] ;  /* 0x000004001b1e7984 */ /* 0x000e280000000400 */
[----:B------:R-:W0:Y:S04]  /*17f0*/  LDS.U16 R26, [R27+0x6] ;  /* 0x000006001b1a7984 */ /* 0x000e280000000400 */
[----:B------:R-:W0:Y:S04]  /*1800*/  LDS.U16 R17, [R27+0x8] ;  /* 0x000008001b117984 */ /* 0x000e280000000400 */
[----:B------:R-:W0:Y:S04]  /*1810*/  LDS.U16 R11, [R27+0xa] ;  /* 0x00000a001b0b7984 */ /* 0x000e280000000400 */
[----:B------:R-:W0:Y:S04]  /*1820*/  LDS.U16 R9, [R27+0xc] ;  /* 0x00000c001b097984 */ /* 0x000e280000000400 */
[----:B-1----:R-:W1:Y:S01]  /*1830*/  LDS.U16 R19, [R27+0xe] ;  /* 0x00000e001b137984 */ /* 0x002e620000000400 */
[----:B0-----:R-:W-:-:S02]  /*1840*/  IMAD.U32 R21, R28, 0x10000, RZ ;  /* 0x000100001c157824 */ /* 0x001fc400078e00ff */
[----:B------:R-:W-:Y:S02]  /*1850*/  IMAD.U32 R28, R29, 0x10000, RZ ;  /* 0x000100001d1c7824 */ /* 0x000fe400078e00ff */
[----:B------:R-:W-:Y:S02]  /*1860*/  IMAD.U32 R30, R30, 0x10000, RZ ;  /* 0x000100001e1e7824 */ /* 0x000fe400078e00ff */
[----:B------:R-:W-:Y:S02]  /*1870*/  IMAD.U32 R26, R26, 0x10000, RZ ;  /* 0x000100001a1a7824 */ /* 0x000fe400078e00ff */
[----:B------:R-:W-:Y:S02]  /*1880*/  IMAD.U32 R17, R17, 0x10000, RZ ;  /* 0x0001000011117824 */ /* 0x000fe400078e00ff */
[----:B------:R-:W-:Y:S02]  /*1890*/  IMAD.U32 R11, R11, 0x10000, RZ ;  /* 0x000100000b0b7824 */ /* 0x000fe400078e00ff */
[----:B------:R-:W-:-:S02]  /*18a0*/  IMAD.U32 R9, R9, 0x10000, RZ ;  /* 0x0001000009097824 */ /* 0x000fc400078e00ff */
[----:B-1----:R-:W-:Y:S02]  /*18b0*/  IMAD.U32 R19, R19, 0x10000, RZ ;  /* 0x0001000013137824 */ /* 0x002fe400078e00ff */
[----:B------:R-:W-:Y:S01]  /*18c0*/  VIADD R15, R15, 0x8 ;  /* 0x000000080f0f7836 */ /* 0x000fe20000000000 */
[----:B--2---:R-:W-:Y:S01]  /*18d0*/  SHF.L.U32 R24, R24, 0x10, RZ ;  /* 0x0000001018187819 */ /* 0x004fe200000006ff */
[----:B---3--:R-:W-:-:S04]  /*18e0*/  IMAD.U32 R23, R23, 0x10000, RZ ;  /* 0x0001000017177824 */ /* 0x008fc800078e00ff */
[----:B------:R-:W-:Y:S01]  /*18f0*/  FFMA R21, R21, R23, R36 ;  /* 0x0000001715157223 */ /* 0x000fe20000000024 */
[----:B----4-:R-:W-:-:S03]  /*1900*/  IMAD.U32 R25, R25, 0x10000, RZ ;  /* 0x0001000019197824 */ /* 0x010fc600078e00ff */
[----:B------:R-:W-:-:S04]  /*1910*/  FFMA R21, R28, R24, R21 ;  /* 0x000000181c157223 */ /* 0x000fc80000000015 */
[----:B------:R-:W-:Y:S01]  /*1920*/  FFMA R21, R30, R25, R21 ;  /* 0x000000191e157223 */ /* 0x000fe20000000015 */
[----:B------:R-:W-:-:S04]  /*1930*/  IMAD.U32 R16, R16, 0x10000, RZ ;  /* 0x0001000010107824 */ /* 0x000fc800078e00ff */
[----:B------:R-:W-:Y:S01]  /*1940*/  FFMA R16, R26, R16, R21 ;  /* 0x000000101a107223 */ /* 0x000fe20000000015 */
[----:B------:R-:W-:-:S05]  /*1950*/  SHF.L.U32 R8, R8, 0x10, RZ ;  /* 0x0000001008087819 */ /* 0x000fca00000006ff */
[----:B------:R-:W-:Y:S01]  /*1960*/  FFMA R8, R17, R8, R16 ;  /* 0x0000000811087223 */ /* 0x000fe20000000010 */
[----:B------:R-:W-:-:S04]  /*1970*/  IMAD.U32 R10, R10, 0x10000, RZ ;  /* 0x000100000a0a7824 */ /* 0x000fc800078e00ff */
[----:B------:R-:W-:Y:S01]  /*1980*/  FFMA R8, R11, R10, R8 ;  /* 0x0000000a0b087223 */ /* 0x000fe20000000008 */
[----:B------:R-:W-:-:S04]  /*1990*/  IMAD.U32 R18, R18, 0x10000, RZ ;  /* 0x0001000012127824 */ /* 0x000fc800078e00ff */
[----:B------:R-:W-:Y:S01]  /*19a0*/  FFMA R8, R9, R18, R8 ;  /* 0x0000001209087223 */ /* 0x000fe20000000008 */
[----:B------:R-:W-:-:S05]  /*19b0*/  SHF.L.U32 R20, R20, 0x10, RZ ;  /* 0x0000001014147819 */ /* 0x000fca00000006ff */
[----:B------:R-:W-:-:S07]  /*19c0*/  FFMA R36, R19, R20, R8 ;  /* 0x0000001413247223 */ /* 0x000fce0000000008 */
.L_x_38:
        /* <DEDUP_REMOVED lines=13> */
[-C--:B------:R-:W-:Y:S01]  /*1aa0*/  LEA.HI.X.SX32 R16, R9, R14.reuse, 0x1, P2 ;  /* 0x0000000e09107211 */ /* 0x080fe200010f0eff */
[----:B------:R-:W-:Y:S01]  /*1ab0*/  VIADD R21, R19, UR4 ;  /* 0x0000000413157c36 */ /* 0x000fe20008000000 */
[----:B-1----:R-:W-:Y:S02]  /*1ac0*/  LEA R10, P2, R11, UR12, 0x1 ;  /* 0x0000000c0b0a7c11 */ /* 0x002fe4000f8408ff */
[----:B------:R-:W-:Y:S02]  /*1ad0*/  LEA.HI.X.SX32 R18, R13, R14, 0x1, P3 ;  /* 0x0000000e0d127211 */ /* 0x000fe400018f0eff */
[----:B------:R-:W-:Y:S02]  /*1ae0*/  LEA R8, P3, R17, UR12, 0x1 ;  /* 0x0000000c11087c11 */ /* 0x000fe4000f8608ff */
[----:B------:R-:W-:-:S02]  /*1af0*/  IADD3 R20, P4, PT, R19, R12, RZ ;  /* 0x0000000c13147210 */ /* 0x000fc40007f9e0ff */
[----:B------:R-:W-:Y:S02]  /*1b00*/  LEA.HI.X R11, R11, UR13, R16, 0x1, P2 ;  /* 0x0000000d0b0b7c11 */ /* 0x000fe400090f0c10 */
[----:B------:R-:W-:Y:S02]  /*1b10*/  LEA.HI.X R9, R17, UR13, R18, 0x1, P3 ;  /* 0x0000000d11097c11 */ /* 0x000fe400098f0c12 */
[----:B------:R-:W-:Y:S01]  /*1b20*/  LEA.HI.X.SX32 R19, R19, R14, 0x1, P4 ;  /* 0x0000000e13137211 */ /* 0x000fe200020f0eff */
[----:B------:R0:W2:Y:S01]  /*1b30*/  LDG.E.U16 R13, desc[UR8][R10.64] ;  /* 0x000000080a0d7981 */ /* 0x0000a2000c1e1500 */
[C---:B------:R-:W-:Y:S02]  /*1b40*/  LEA R16, P2, R20.reuse, UR12, 0x1 ;  /* 0x0000000c14107c11 */ /* 0x040fe4000f8408ff */
[----:B------:R-:W-:Y:S01]  /*1b50*/  IADD3 R23, P3, PT, R21, R12, RZ ;  /* 0x0000000c15177210 */ /* 0x000fe20007f7e0ff */
[----:B------:R1:W3:Y:S01]  /*1b60*/  LDG.E.U16 R8, desc[UR8][R8.64] ;  /* 0x0000000808087981 */ /* 0x0002e2000c1e1500 */
[----:B------:R-:W-:-:S02]  /*1b70*/  LEA.HI.X R17, R20, UR13, R19, 0x1, P2 ;  /* 0x0000000d14117c11 */ /* 0x000fc400090f0c13 */
[----:B------:R-:W-:Y:S02]  /*1b80*/  LEA.HI.X.SX32 R20, R21, R14, 0x1, P3 ;  /* 0x0000000e15147211 */ /* 0x000fe400018f0eff */
[C---:B------:R-:W-:Y:S01]  /*1b90*/  LEA R18, P2, R23.reuse, UR12, 0x1 ;  /* 0x0000000c17127c11 */ /* 0x040fe2000f8408ff */
[----:B------:R-:W4:Y:S03]  /*1ba0*/  LDG.E.U16 R16, desc[UR8][R16.64] ;  /* 0x0000000810107981 */ /* 0x000f26000c1e1500 */
[----:B------:R-:W-:-:S05]  /*1bb0*/  LEA.HI.X R19, R23, UR13, R20, 0x1, P2 ;  /* 0x0000000d17137c11 */ /* 0x000fca00090f0c14 */
[----:B------:R-:W4:Y:S01]  /*1bc0*/  LDG.E.U16 R18, desc[UR8][R18.64] ;  /* 0x0000000812127981 */ /* 0x000f22000c1e1500 */
[----:B------:R-:W0:Y:S01]  /*1bd0*/  S2UR UR5, SR_CgaCtaId ;  /* 0x00000000000579c3 */ /* 0x000e220000008800 */
[----:B------:R-:W-:Y:S02]  /*1be0*/  UMOV UR4, 0x400 ;  /* 0x0000040000047882 */ /* 0x000fe40000000000 */
[----:B0-----:R-:W-:-:S06]  /*1bf0*/  ULEA UR4, UR5, UR4, 0x18 ;  /* 0x0000000405047291 */ /* 0x001fcc000f8ec0ff */
[----:B------:R-:W-:-:S05]  /*1c00*/  LEA R10, R15, UR4, 0x1 ;  /* 0x000000040f0a7c11 */ /* 0x000fca000f8e08ff */
[----:B------:R-:W0:Y:S04]  /*1c10*/  LDS.U16 R11, [R10] ;  /* 0x000000000a0b7984 */ /* 0x000e280000000400 */
[----:B------:R-:W0:Y:S04]  /*1c20*/  LDS.U16 R20, [R10+0x2] ;  /* 0x000002000a147984 */ /* 0x000e280000000400 */
[----:B------:R-:W0:Y:S04]  /*1c30*/  LDS.U16 R21, [R10+0x4] ;  /* 0x000004000a157984 */ /* 0x000e280000000400 */
[----:B-1----:R-:W1:Y:S01]  /*1c40*/  LDS.U16 R9, [R10+0x6] ;  /* 0x000006000a097984 */ /* 0x002e620000000400 */
[----:B------:R-:W-:Y:S01]  /*1c50*/  VIADD R15, R15, 0x4 ;  /* 0x000000040f0f7836 */ /* 0x000fe20000000000 */
[----:B0-----:R-:W-:Y:S01]  /*1c60*/  SHF.L.U32 R11, R11, 0x10, RZ ;  /* 0x000000100b0b7819 */ /* 0x001fe200000006ff */
[----:B------:R-:W-:-:S02]  /*1c70*/  IMAD.U32 R20, R20, 0x10000, RZ ;  /* 0x0001000014147824 */ /* 0x000fc400078e00ff */
[----:B------:R-:W-:Y:S02]  /*1c80*/  IMAD.U32 R21, R21, 0x10000, RZ ;  /* 0x0001000015157824 */ /* 0x000fe400078e00ff */
[----:B-1----:R-:W-:Y:S02]  /*1c90*/  IMAD.U32 R9, R9, 0x10000, RZ ;  /* 0x0001000009097824 */ /* 0x002fe400078e00ff */
[----:B--2---:R-:W-:Y:S02]  /*1ca0*/  IMAD.U32 R13, R13, 0x10000, RZ ;  /* 0x000100000d0d7824 */ /* 0x004fe400078e00ff */
[----:B---3--:R-:W-:Y:S02]  /*1cb0*/  IMAD.U32 R8, R8, 0x10000, RZ ;  /* 0x0001000008087824 */ /* 0x008fe400078e00ff */
[----:B------:R-:W-:-:S04]  /*1cc0*/  FFMA R11, R11, R13, R36 ;  /* 0x0000000d0b0b7223 */ /* 0x000fc80000000024 */
[----:B------:R-:W-:Y:S01]  /*1cd0*/  FFMA R8, R20, R8, R11 ;  /* 0x0000000814087223 */ /* 0x000fe2000000000b */
[----:B----4-:R-:W-:-:S05]  /*1ce0*/  SHF.L.U32 R16, R16, 0x10, RZ ;  /* 0x0000001010107819 */ /* 0x010fca00000006ff */
[----:B------:R-:W-:Y:S01]  /*1cf0*/  FFMA R8, R21, R16, R8 ;  /* 0x0000001015087223 */ /* 0x000fe20000000008 */
[----:B------:R-:W-:-:S04]  /*1d00*/  IMAD.U32 R18, R18, 0x10000, RZ ;  /* 0x0001000012127824 */ /* 0x000fc800078e00ff */
[----:B------:R-:W-:-:S07]  /*1d10*/  FFMA R36, R9, R18, R8 ;  /* 0x0000001209247223 */ /* 0x000fce0000000008 */
.L_x_39:
        /* <DEDUP_REMOVED lines=8> */
[----:B------:R-:W2:Y:S01]  /*1da0*/  LDG.E.U16 R8, desc[UR8][R8.64] ;  /* 0x0000000808087981 */ /* 0x000ea2000c1e1500 */
[----:B------:R-:W0:Y:S01]  /*1db0*/  S2UR UR5, SR_CgaCtaId ;  /* 0x00000000000579c3 */ /* 0x000e220000008800 */
[----:B------:R-:W-:Y:S01]  /*1dc0*/  UMOV UR4, 0x400 ;  /* 0x0000040000047882 */ /* 0x000fe20000000000 */
[----:B------:R-:W-:Y:S01]  /*1dd0*/  ISETP.NE.AND P1, PT, R22, 0x1, PT ;  /* 0x000000011600780c */ /* 0x000fe20003f25270 */
[----:B0-----:R-:W-:-:S06]  /*1de0*/  ULEA UR4, UR5, UR4, 0x18 ;  /* 0x0000000405047291 */ /* 0x001fcc000f8ec0ff */
[----:B------:R-:W-:-:S05]  /*1df0*/  LEA R16, R15, UR4, 0x1 ;  /* 0x000000040f107c11 */ /* 0x000fca000f8e08ff */
[----:B------:R-:W0:Y:S02]  /*1e00*/  LDS.U16 R10, [R16] ;  /* 0x00000000100a7984 */ /* 0x000e240000000400 */
[----:B0-----:R-:W-:Y:S01]  /*1e10*/  IMAD.U32 R11, R10, 0x10000, RZ ;  /* 0x000100000a0b7824 */ /* 0x001fe200078e00ff */
[----:B--2---:R-:W-:-:S05]  /*1e20*/  SHF.L.U32 R10, R8, 0x10, RZ ;  /* 0x00000010080a7819 */ /* 0x004fca00000006ff */
[----:B------:R-:W-:Y:S01]  /*1e30*/  FFMA R36, R11, R10, R36 ;  /* 0x0000000a0b247223 */ /* 0x000fe20000000024 */
[----:B------:R-:W-:Y:S06]  /*1e40*/  @!P1 BRA `(.L_x_37) ;  /* 0x0000000000549947 */ /* 0x000fec0003800000 */
[----:B------:R-:W-:Y:S01]  /*1e50*/  ISETP.NE.AND P1, PT, R22, 0x2, PT ;  /* 0x000000021600780c */ /* 0x000fe20003f25270 */
[----:B------:R-:W-:-:S05]  /*1e60*/  IMAD.IADD R13, R13, 0x1, R18 ;  /* 0x000000010d0d7824 */ /* 0x000fca00078e0212 */
[----:B------:R-:W-:-:S04]  /*1e70*/  IADD3 R9, P2, PT, R13, R12, RZ ;  /* 0x0000000c0d097210 */ /* 0x000fc80007f5e0ff */
[----:B------:R-:W-:Y:S02]  /*1e80*/  LEA.HI.X.SX32 R10, R13, R14, 0x1, P2 ;  /* 0x0000000e0d0a7211 */ /* 0x000fe400010f0eff */
[----:B------:R-:W-:Y:S01]  /*1e90*/  LEA R8, P2, R9, UR12, 0x1 ;  /* 0x0000000c09087c11 */ /* 0x000fe2000f8408ff */
[----:B------:R-:W-:-:S03]  /*1ea0*/  @P1 IMAD.IADD R11, R13, 0x1, R18 ;  /* 0x000000010d0b1824 */ /* 0x000fc600078e0212 */
[----:B------:R-:W-:Y:S02]  /*1eb0*/  LEA.HI.X R9, R9, UR13, R10, 0x1, P2 ;  /* 0x0000000d09097c11 */ /* 0x000fe400090f0c0a */
[----:B------:R-:W-:-:S03]  /*1ec0*/  @P1 IADD3 R12, P3, PT, R11, R12, RZ ;  /* 0x0000000c0b0c1210 */ /* 0x000fc60007f7e0ff */
[----:B------:R-:W2:Y:S01]  /*1ed0*/  LDG.E.U16 R8, desc[UR8][R8.64] ;  /* 0x0000000808087981 */ /* 0x000ea2000c1e1500 */
[----:B------:R-:W-:Y:S02]  /*1ee0*/  @P1 LEA.HI.X.SX32 R11, R11, R14, 0x1, P3 ;  /* 0x0000000e0b0b1211 */ /* 0x000fe400018f0eff */
[C---:B------:R-:W-:Y:S01]  /*1ef0*/  @P1 LEA R10, P2, R12.reuse, UR12, 0x1 ;  /* 0x0000000c0c0a1c11 */ /* 0x040fe2000f8408ff */
[----:B------:R-:W0:Y:S03]  /*1f00*/  @P1 LDS.U16 R14, [R16+0x4] ;  /* 0x00000400100e1984 */ /* 0x000e260000000400 */
[----:B------:R-:W-:Y:S02]  /*1f10*/  @P1 LEA.HI.X R11, R12, UR13, R11, 0x1, P2 ;  /* 0x0000000d0c0b1c11 */ /* 0x000fe400090f0c0b */
[----:B------:R-:W1:Y:S04]  /*1f20*/  LDS.U16 R12, [R16+0x2] ;  /* 0x00000200100c7984 */ /* 0x000e680000000400 */
[----:B------:R-:W3:Y:S01]  /*1f30*/  @P1 LDG.E.U16 R10, desc[UR8][R10.64] ;  /* 0x000000080a0a1981 */ /* 0x000ee2000c1e1500 */
[----:B0-----:R-:W-:Y:S01]  /*1f40*/  @P1 SHF.L.U32 R15, R14, 0x10, RZ ;  /* 0x000000100e0f1819 */ /* 0x001fe200000006ff */
[----:B-1----:R-:W-:-:S02]  /*1f50*/  IMAD.U32 R13, R12, 0x10000, RZ ;  /* 0x000100000c0d7824 */ /* 0x002fc400078e00ff */
[----:B--2---:R-:W-:-:S04]  /*1f60*/  IMAD.U32 R12, R8, 0x10000, RZ ;  /* 0x00010000080c7824 */ /* 0x004fc800078e00ff */
[----:B------:R-:W-:Y:S01]  /*1f70*/  FFMA R36, R13, R12, R36 ;  /* 0x0000000c0d247223 */ /* 0x000fe20000000024 */
[----:B---3--:R-:W-:-:S04]  /*1f80*/  @P1 IMAD.U32 R14, R10, 0x10000, RZ ;  /* 0x000100000a0e1824 */ /* 0x008fc800078e00ff */
[----:B------:R-:W-:-:S07]  /*1f90*/  @P1 FFMA R36, R15, R14, R36 ;  /* 0x0000000e0f241223 */ /* 0x000fce0000000024 */
.L_x_37:
[----:B-----5:R-:W-:Y:S01]  /*1fa0*/  FFMA R5, R7, R36, R5 ;  /* 0x0000002407057223 */ /* 0x020fe20000000005 */
[----:B------:R-:W-:Y:S06]  /*1fb0*/  @P0 BRA `(.L_x_40) ;  /* 0xffffffe400b00947 */ /* 0x000fec000383ffff */
[----:B------:R-:W0:Y:S01]  /*1fc0*/  LDC R11, c[0x0][0x3b0] ;  /* 0x0000ec00ff0b7b82 */ /* 0x000e220000000800 */
[----:B------:R-:W-:-:S07]  /*1fd0*/  F2FP.BF16.F32.PACK_AB R5, RZ, R5 ;  /* 0x00000005ff05723e */ /* 0x000fce00000010ff */
[----:B------:R-:W1:Y:S01]  /*1fe0*/  LDC.64 R6, c[0x0][0x3a0] ;  /* 0x0000e800ff067b82 */ /* 0x000e620000000a00 */
[--C-:B0-----:R-:W-:Y:S02]  /*1ff0*/  IMAD R9, R11, UR7, R0.reuse ;  /* 0x000000070b097c24 */ /* 0x101fe4000f8e0200 */
[----:B------:R-:W-:-:S05]  /*2000*/  IMAD.IADD R0, R2, 0x1, R0 ;  /* 0x0000000102007824 */ /* 0x000fca00078e0200 */
[----:B------:R-:W-:Y:S01]  /*2010*/  ISETP.GE.AND P0, PT, R0, R11, PT ;  /* 0x0000000b0000720c */ /* 0x000fe20003f06270 */
[----:B-1----:R-:W-:-:S05]  /*2020*/  IMAD.WIDE R6, R9, 0x2, R6 ;  /* 0x0000000209067825 */ /* 0x002fca00078e0206 */
[----:B------:R2:W-:Y:S07]  /*2030*/  STG.E.U16 desc[UR8][R6.64], R5 ;  /* 0x0000000506007986 */ /* 0x0005ee000c101508 */
[----:B------:R-:W-:Y:S05]  /*2040*/  @!P0 BRA `(.L_x_41) ;  /* 0xffffffe400848947 */ /* 0x000fea000383ffff */
[----:B------:R-:W-:Y:S05]  /*2050*/  EXIT ;  /* 0x000000000000794d */ /* 0x000fea0003800000 */
.L_x_34:
[C---:B-1----:R-:W-:Y:S02]  /*2060*/  LOP3.LUT R16, R6.reuse, 0x7, RZ, 0xc0, !PT ;  /* 0x0000000706107812 */ /* 0x042fe400078ec0ff */
[----:B------:R-:W-:-:S03]  /*2070*/  LOP3.LUT R15, R6, 0xf, RZ, 0xc0, !PT ;  /* 0x0000000f060f7812 */ /* 0x000fc600078ec0ff */
[----:B------:R-:W-:Y:S02]  /*2080*/  VIADD R5, R16, 0xffffffff ;  /* 0xffffffff10057836 */ /* 0x000fe40000000000 */
[----:B------:R-:W-:-:S03]  /*2090*/  VIADD R4, R15, 0xffffffff ;  /* 0xffffffff0f047836 */ /* 0x000fc60000000000 */
[----:B------:R-:W-:Y:S02]  /*20a0*/  ISETP.GE.U32.AND P0, PT, R5, 0x3, PT ;  /* 0x000000030500780c */ /* 0x000fe40003f06070 */
[----:B------:R-:W-:Y:S02]  /*20b0*/  LOP3.LUT R5, R6, 0x7ffffff0, RZ, 0xc0, !PT ;  /* 0x7ffffff006057812 */ /* 0x000fe400078ec0ff */
[----:B------:R-:W-:Y:S02]  /*20c0*/  ISETP.GE.U32.AND P1, PT, R4, 0x7, PT ;  /* 0x000000070400780c */ /* 0x000fe40003f26070 */
[----:B------:R-:W-:-:S11]  /*20d0*/  LOP3.LUT R6, R6, 0x3, RZ, 0xc0, !PT ;  /* 0x0000000306067812 */ /* 0x000fd600078ec0ff */
.L_x_47:
[----:B0-----:R-:W0:Y:S01]  /*20e0*/  LDCU UR4, c[0x0][0x3b4] ;  /* 0x00007680ff0477ac */ /* 0x001e220008000800 */
[----:B------:R-:W-:Y:S02]  /*20f0*/  HFMA2 R4, -RZ, RZ, 0, 0 ;  /* 0x00000000ff047431 */ /* 0x000fe400000001ff */
[----:B------:R-:W-:Y:S01]  /*2100*/  IMAD.MOV.U32 R10, RZ, RZ, RZ ;  /* 0x000000ffff0a7224 */ /* 0x000fe200078e00ff */
[----:B0-----:R-:W-:-:S09]  /*2110*/  UISETP.GE.U32.AND UP0, UPT, UR4, 0x10, UPT ;  /* 0x000000100400788c */ /* 0x001fd2000bf06070 */
[----:B------:R-:W-:Y:S05]  /*2120*/  BRA.U !UP0, `(.L_x_42) ;  /* 0x0000000108a47547 */ /* 0x000fea000b800000 */
[----:B------:R-:W-:Y:S02]  /*2130*/  IMAD.MOV.U32 R4, RZ, RZ, RZ ;  /* 0x000000ffff047224 */ /* 0x000fe400078e00ff */
[----:B------:R-:W-:-:S07]  /*2140*/  IMAD.MOV.U32 R10, RZ, RZ, RZ ;  /* 0x000000ffff0a7224 */ /* 0x000fce00078e00ff */
.L_x_43:
[----:B------:R-:W0:Y:S01]  /*2150*/  LDC.64 R8, c[0x0][0x390] ;  /* 0x0000e400ff087b82 */ /* 0x000e220000000a00 */
[----:B------:R-:W-:-:S04]  /*2160*/  IMAD.IADD R7, R3, 0x1, R10 ;  /* 0x0000000103077824 */ /* 0x000fc800078e020a */
        /* <DEDUP_REMOVED lines=17> */
[----:B------:R-:W-:-:S04]  /*2280*/  IADD3 R10, PT, PT, R10, 0x10, RZ ;  /* 0x000000100a0a7810 */ /* 0x000fc80007ffe0ff */
[----:B------:R-:W-:Y:S01]  /*2290*/  ISETP.NE.AND P2, PT, R10, R5, PT ;  /* 0x000000050a00720c */ /* 0x000fe20003f45270 */
        /* <DEDUP_REMOVED lines=17> */
[----:B------:R-:W-:-:S07]  /*23b0*/  IMAD.MOV.U32 R10, RZ, RZ, R5 ;  /* 0x000000ffff0a7224 */ /* 0x000fce00078e0005 */
.L_x_42:
[----:B------:R-:W-:-:S13]  /*23c0*/  ISETP.NE.AND P2, PT, R15, RZ, PT ;  /* 0x000000ff0f00720c */ /* 0x000fda0003f45270 */
[----:B------:R-:W-:Y:S05]  /*23d0*/  @!P2 BRA `(.L_x_44) ;  /* 0x000000040004a947 */ /* 0x000fea0003800000 */
[----:B------:R-:W-:Y:S01]  /*23e0*/  ISETP.NE.AND P2, PT, R16, RZ, PT ;  /* 0x000000ff1000720c */ /* 0x000fe20003f45270 */
[----:B------:R-:W-:-:S12]  /*23f0*/  @!P1 BRA `(.L_x_45) ;  /* 0x0000000000649947 */ /* 0x000fd80003800000 */
[----:B------:R-:W0:Y:S01]  /*2400*/  LDC.64 R12, c[0x0][0x390] ;  /* 0x0000e400ff0c7b82 */ /* 0x000e220000000a00 */
[C---:B------:R-:W-:Y:S01]  /*2410*/  IADD3 R9, P3, PT, R3.reuse, R10, RZ ;  /* 0x0000000a03097210 */ /* 0x040fe20007f7e0ff */
[----:B------:R-:W-:-:S04]  /*2420*/  IMAD.IADD R7, R3, 0x1, R10 ;  /* 0x0000000103077824 */ /* 0x000fc800078e020a */
        /* <DEDUP_REMOVED lines=13> */
[----:B------:R-:W-:-:S02]  /*2500*/  VIADD R10, R10, 0x8 ;  /* 0x000000080a0a7836 */ /* 0x000fc40000000000 */
        /* <DEDUP_REMOVED lines=8> */
.L_x_45:
[----:B------:R-:W-:Y:S05]  /*2590*/  @!P2 BRA `(.L_x_44) ;  /* 0x000000000094a947 */ /* 0x000fea0003800000 */
[----:B------:R-:W-:Y:S01]  /*25a0*/  ISETP.NE.AND P2, PT, R6, RZ, PT ;  /* 0x000000ff0600720c */ /* 0x000fe20003f45270 */
[----:B------:R-:W-:-:S12]  /*25b0*/  @!P0 BRA `(.L_x_46) ;  /* 0x0000000000448947 */ /* 0x000fd80003800000 */
[----:B------:R-:W0:Y:S01]  /*25c0*/  LDC.64 R12, c[0x0][0x390] ;  /* 0x0000e400ff0c7b82 */ /* 0x000e220000000a00 */
[CC--:B------:R-:W-:Y:S02]  /*25d0*/  IADD3 R9, P3, PT, R3.reuse, R10.reuse, RZ ;  /* 0x0000000a03097210 */ /* 0x0c0fe40007f7e0ff */
[----:B------:R-:W-:-:S03]  /*25e0*/  IADD3 R7, PT, PT, R3, R10, RZ ;  /* 0x0000000a03077210 */ /* 0x000fc60007ffe0ff */
        /* <DEDUP_REMOVED lines=14> */
.L_x_46:
[----:B------:R-:W-:Y:S05]  /*26d0*/  @!P2 BRA `(.L_x_44) ;  /* 0x000000000044a947 */ /* 0x000fea0003800000 */
[----:B------:R-:W0:Y:S01]  /*26e0*/  LDC.64 R8, c[0x0][0x390] ;  /* 0x0000e400ff087b82 */ /* 0x000e220000000a00 */
[----:B------:R-:W-:-:S04]  /*26f0*/  IMAD.IADD R7, R3, 0x1, R10 ;  /* 0x0000000103077824 */ /* 0x000fc800078e020a */
[----:B0-----:R-:W-:-:S06]  /*2700*/  IMAD.WIDE.U32 R8, R7, 0x4, R8 ;  /* 0x0000000407087825 */ /* 0x001fcc00078e0008 */
[----:B------:R-:W2:Y:S01]  /*2710*/  LDG.E R9, desc[UR8][R8.64] ;  /* 0x0000000808097981 */ /* 0x000ea2000c1e1900 */
[----:B------:R-:W-:Y:S01]  /*2720*/  ISETP.NE.AND P2, PT, R6, 0x1, PT ;  /* 0x000000010600780c */ /* 0x000fe20003f45270 */
[----:B--2---:R-:W-:-:S12]  /*2730*/  FFMA R4, RZ, R9, R4 ;  /* 0x00000009ff047223 */ /* 0x004fd80000000004 */
[----:B------:R-:W-:Y:S05]  /*2740*/  @!P2 BRA `(.L_x_44) ;  /* 0x000000000028a947 */ /* 0x000fea0003800000 */
[----:B------:R-:W0:Y:S01]  /*2750*/  LDC.64 R8, c[0x0][0x390] ;  /* 0x0000e400ff087b82 */ /* 0x000e220000000a00 */
[----:B------:R-:W-:-:S05]  /*2760*/  IADD3 R7, P2, PT, R3, R10, RZ ;  /* 0x0000000a03077210 */ /* 0x000fca0007f5e0ff */
[----:B------:R-:W-:Y:S01]  /*2770*/  IMAD.X R10, RZ, RZ, RZ, P2 ;  /* 0x000000ffff0a7224 */ /* 0x000fe200010e06ff */
[----:B------:R-:W-:Y:S02]  /*2780*/  ISETP.NE.AND P2, PT, R6, 0x2, PT ;  /* 0x000000020600780c */ /* 0x000fe40003f45270 */
[----:B0-----:R-:W-:-:S04]  /*2790*/  LEA R8, P3, R7, R8, 0x2 ;  /* 0x0000000807087211 */ /* 0x001fc800078610ff */
[----:B------:R-:W-:-:S05]  /*27a0*/  LEA.HI.X R9, R7, R9, R10, 0x2, P3 ;  /* 0x0000000907097211 */ /* 0x000fca00018f140a */
[----:B------:R-:W2:Y:S04]  /*27b0*/  LDG.E R7, desc[UR8][R8.64+0x4] ;  /* 0x0000040808077981 */ /* 0x000ea8000c1e1900 */
[----:B------:R-:W3:Y:S01]  /*27c0*/  @P2 LDG.E R11, desc[UR8][R8.64+0x8] ;  /* 0x00000808080b2981 */ /* 0x000ee2000c1e1900 */
[----:B--2---:R-:W-:-:S04]  /*27d0*/  FFMA R4, RZ, R7, R4 ;  /* 0x00000007ff047223 */ /* 0x004fc80000000004 */
[----:B---3--:R-:W-:-:S07]  /*27e0*/  @P2 FFMA R4, RZ, R11, R4 ;  /* 0x0000000bff042223 */ /* 0x008fce0000000004 */
.L_x_44:
[----:B------:R-:W0:Y:S01]  /*27f0*/  LDC R11, c[0x0][0x3b0] ;  /* 0x0000ec00ff0b7b82 */ /* 0x000e220000000800 */
[----:B------:R-:W-:-:S07]  /*2800*/  F2FP.BF16.F32.PACK_AB R4, RZ, R4 ;  /* 0x00000004ff04723e */ /* 0x000fce00000010ff */
[----:B------:R-:W1:Y:S01]  /*2810*/  LDC.64 R8, c[0x0][0x3a0] ;  /* 0x0000e800ff087b82 */ /* 0x000e620000000a00 */
[----:B0-----:R-:W-:Y:S01]  /*2820*/  IMAD R7, R11, UR7, R0 ;  /* 0x000000070b077c24 */ /* 0x001fe2000f8e0200 */
[----:B------:R-:W-:-:S04]  /*2830*/  IADD3 R0, PT, PT, R2, R0, RZ ;  /* 0x0000000002007210 */ /* 0x000fc80007ffe0ff */
[----:B------:R-:W-:Y:S01]  /*2840*/  ISETP.GE.AND P2, PT, R0, R11, PT ;  /* 0x0000000b0000720c */ /* 0x000fe20003f46270 */
[----:B-1----:R-:W-:-:S05]  /*2850*/  IMAD.WIDE R8, R7, 0x2, R8 ;  /* 0x0000000207087825 */ /* 0x002fca00078e0208 */
[----:B------:R0:W-:Y:S07]  /*2860*/  STG.E.U16 desc[UR8][R8.64], R4 ;  /* 0x0000000408007986 */ /* 0x0001ee000c101508 */
[----:B------:R-:W-:Y:S05]  /*2870*/  @!P2 BRA `(.L_x_47) ;  /* 0xfffffff80018a947 */ /* 0x000fea000383ffff */
[----:B------:R-:W-:Y:S05]  /*2880*/  EXIT ;  /* 0x000000000000794d */ /* 0x000fea0003800000 */
.L_x_33:
[----:B-1----:R-:W0:Y:S01]  /*2890*/  I2F.U32.RP R9, R2 ;  /* 0x0000000200097306 */ /* 0x002e220000209000 */
[----:B------:R-:W-:Y:S01]  /*28a0*/  IMAD.IADD R8, R0, 0x1, R2 ;  /* 0x0000000100087824 */ /* 0x000fe200078e0202 */
[----:B------:R-:W-:Y:S01]  /*28b0*/  ISETP.NE.U32.AND P2, PT, R2, RZ, PT ;  /* 0x000000ff0200720c */ /* 0x000fe20003f45070 */
[----:B------:R-:W-:Y:S03]  /*28c0*/  BSSY.RECONVERGENT B0, `(.L_x_48) ;  /* 0x0000025000007945 */ /* 0x000fe60003800200 */
[CC--:B------:R-:W-:Y:S02]  /*28d0*/  ISETP.GE.U32.AND P0, PT, R8.reuse, R3.reuse, PT ;  /* 0x000000030800720c */ /* 0x0c0fe40003f06070 */
[----:B------:R-:W-:Y:S02]  /*28e0*/  VIMNMX.U32 R6, PT, PT, R8, R3, !PT ;  /* 0x0000000308067248 */ /* 0x000fe40007fe0000 */
[----:B------:R-:W-:Y:S01]  /*28f0*/  SEL R7, RZ, 0x1, P0 ;  /* 0x00000001ff077807 */ /* 0x000fe20000000000 */
[----:B0-----:R-:W0:Y:S02]  /*2900*/  MUFU.RCP R9, R9 ;  /* 0x0000000900097308 */ /* 0x001e240000001000 */
[----:B0-----:R-:W-:-:S06]  /*2910*/  VIADD R4, R9, 0xffffffe ;  /* 0x0ffffffe09047836 */ /* 0x001fcc0000000000 */
[----:B------:R0:W1:Y:S02]  /*2920*/  F2I.FTZ.U32.TRUNC.NTZ R5, R4 ;  /* 0x0000000400057305 */ /* 0x000064000021f000 */
[----:B0-----:R-:W-:Y:S02]  /*2930*/  IMAD.MOV.U32 R4, RZ, RZ, RZ ;  /* 0x000000ffff047224 */ /* 0x001fe400078e00ff */
[----:B-1----:R-:W-:-:S04]  /*2940*/  IMAD.MOV R11, RZ, RZ, -R5 ;  /* 0x000000ffff0b7224 */ /* 0x002fc800078e0a05 */
[----:B------:R-:W-:-:S04]  /*2950*/  IMAD R11, R11, R2, RZ ;  /* 0x000000020b0b7224 */ /* 0x000fc800078e02ff */
[----:B------:R-:W-:Y:S01]  /*2960*/  IMAD.HI.U32 R10, R5, R11, R4 ;  /* 0x0000000b050a7227 */ /* 0x000fe200078e0004 */
[----:B------:R-:W-:-:S05]  /*2970*/  IADD3 R5, PT, PT, R6, -R8, -R7 ;  /* 0x8000000806057210 */ /* 0x000fca0007ffe807 */
[----:B------:R-:W-:-:S05]  /*2980*/  IMAD.HI.U32 R4, R10, R5, RZ ;  /* 0x000000050a047227 */ /* 0x000fca00078e00ff */
[----:B------:R-:W-:-:S05]  /*2990*/  IADD3 R6, PT, PT, -R4, RZ, RZ ;  /* 0x000000ff04067210 */ /* 0x000fca0007ffe1ff */
[----:B------:R-:W-:-:S05]  /*29a0*/  IMAD R5, R2, R6, R5 ;  /* 0x0000000602057224 */ /* 0x000fca00078e0205 */
[----:B------:R-:W-:-:S13]  /*29b0*/  ISETP.GE.U32.AND P0, PT, R5, R2, PT ;  /* 0x000000020500720c */ /* 0x000fda0003f06070 */
[----:B------:R-:W-:Y:S02]  /*29c0*/  @P0 IMAD.IADD R5, R5, 0x1, -R2 ;  /* 0x0000000105050824 */ /* 0x000fe400078e0a02 */
[----:B------:R-:W-:-:S03]  /*29d0*/  @P0 VIADD R4, R4, 0x1 ;  /* 0x0000000104040836 */ /* 0x000fc60000000000 */
[----:B------:R-:W-:-:S13]  /*29e0*/  ISETP.GE.U32.AND P1, PT, R5, R2, PT ;  /* 0x000000020500720c */ /* 0x000fda0003f26070 */
[----:B------:R-:W-:Y:S01]  /*29f0*/  @P1 VIADD R4, R4, 0x1 ;  /* 0x0000000104041836 */ /* 0x000fe20000000000 */
[----:B------:R-:W-:-:S05]  /*2a00*/  @!P2 LOP3.LUT R4, RZ, R2, RZ, 0x33, !PT ;  /* 0x00000002ff04a212 */ /* 0x000fca00078e33ff */
[----:B------:R-:W-:-:S05]  /*2a10*/  IMAD.IADD R4, R7, 0x1, R4 ;  /* 0x0000000107047824 */ /* 0x000fca00078e0204 */
[C---:B------:R-:W-:Y:S02]  /*2a20*/  LOP3.LUT R5, R4.reuse, 0x3, RZ, 0xc0, !PT ;  /* 0x0000000304057812 */ /* 0x040fe400078ec0ff */
[----:B------:R-:W-:Y:S02]  /*2a30*/  ISETP.GE.U32.AND P1, PT, R4, 0x3, PT ;  /* 0x000000030400780c */ /* 0x000fe40003f26070 */
[----:B------:R-:W-:-:S13]  /*2a40*/  ISETP.NE.AND P0, PT, R5, 0x3, PT ;  /* 0x000000030500780c */ /* 0x000fda0003f05270 */
[----:B------:R-:W-:Y:S05]  /*2a50*/  @!P0 BRA `(.L_x_49) ;  /* 0x00000000002c8947 */ /* 0x000fea0003800000 */
[----:B------:R-:W0:Y:S01]  /*2a60*/  LDC.64 R6, c[0x0][0x3a0] ;  /* 0x0000e800ff067b82 */ /* 0x000e220000000a00 */
[----:B------:R-:W-:Y:S01]  /*2a70*/  IADD3 R4, PT, PT, R4, 0x1, RZ ;  /* 0x0000000104047810 */ /* 0x000fe20007ffe0ff */
[----:B------:R-:W-:-:S03]  /*2a80*/  IMAD.MOV.U32 R8, RZ, RZ, RZ ;  /* 0x000000ffff087224 */ /* 0x000fc600078e00ff */
[----:B------:R-:W-:-:S07]  /*2a90*/  LOP3.LUT R9, R4, 0x3, RZ, 0xc0, !PT ;  /* 0x0000000304097812 */ /* 0x000fce00078ec0ff */
.L_x_50:
[----:B------:R-:W-:Y:S02]  /*2aa0*/  IMAD R5, R3, UR7, R0 ;  /* 0x0000000703057c24 */ /* 0x000fe4000f8e0200 */
[----:B------:R-:W-:Y:S02]  /*2ab0*/  VIADD R8, R8, 0x1 ;  /* 0x0000000108087836 */ /* 0x000fe40000000000 */
[----:B0-----:R-:W-:-:S03]  /*2ac0*/  IMAD.WIDE R4, R5, 0x2, R6 ;  /* 0x0000000205047825 */ /* 0x001fc600078e0206 */
[----:B------:R-:W-:Y:S01]  /*2ad0*/  ISETP.NE.AND P0, PT, R8, R9, PT ;  /* 0x000000090800720c */ /* 0x000fe20003f05270 */
[----:B------:R-:W-:Y:S01]  /*2ae0*/  IMAD.IADD R0, R2, 0x1, R0 ;  /* 0x0000000102007824 */ /* 0x000fe200078e0200 */
[----:B------:R1:W-:Y:S11]  /*2af0*/  STG.E.U16 desc[UR8][R4.64], RZ ;  /* 0x000000ff04007986 */ /* 0x0003f6000c101508 */
[----:B-1----:R-:W-:Y:S05]  /*2b00*/  @P0 BRA `(.L_x_50) ;  /* 0xfffffffc00e40947 */ /* 0x002fea000383ffff */
.L_x_49:
[----:B------:R-:W-:Y:S05]  /*2b10*/  BSYNC.RECONVERGENT B0 ;  /* 0x0000000000007941 */ /* 0x000fea0003800200 */
.L_x_48:
[----:B------:R-:W-:Y:S05]  /*2b20*/  @!P1 EXIT ;  /* 0x000000000000994d */ /* 0x000fea0003800000 */
[----:B------:R-:W0:Y:S01]  /*2b30*/  LDC.64 R10, c[0x0][0x3a0] ;  /* 0x0000e800ff0a7b82 */ /* 0x000e220000000a00 */
[----:B------:R-:W-:-:S07]  /*2b40*/  IMAD.SHL.U32 R15, R2, 0x2, RZ ;  /* 0x00000002020f7824 */ /* 0x000fce00078e00ff */
.L_x_51:
[--C-:B-1----:R-:W-:Y:S02]  /*2b50*/  IMAD R13, R3, UR7, R0.reuse ;  /* 0x00000007030d7c24 */ /* 0x102fe4000f8e0200 */
[----:B------:R-:W-:Y:S02]  /*2b60*/  IMAD R0, R2, 0x4, R0 ;  /* 0x0000000402007824 */ /* 0x000fe400078e0200 */
[----:B0-----:R-:W-:-:S03]  /*2b70*/  IMAD.WIDE R12, R13, 0x2, R10 ;  /* 0x000000020d0c7825 */ /* 0x001fc600078e020a */
[C---:B------:R-:W-:Y:S02]  /*2b80*/  IADD3 R4, P0, PT, R15.reuse, R12, RZ ;  /* 0x0000000c0f047210 */ /* 0x040fe40007f1e0ff */
[----:B------:R1:W-:Y:S02]  /*2b90*/  STG.E.U16 desc[UR8][R12.64], RZ ;  /* 0x000000ff0c007986 */ /* 0x0003e4000c101508 */
[----:B------:R-:W-:Y:S02]  /*2ba0*/  IADD3.X R5, PT, PT, RZ, R13, RZ, P0, !PT ;  /* 0x0000000dff057210 */ /* 0x000fe400007fe4ff */
[----:B------:R-:W-:-:S03]  /*2bb0*/  IADD3 R6, P0, PT, R15, R4, RZ ;  /* 0x000000040f067210 */ /* 0x000fc60007f1e0ff */
[----:B------:R1:W-:Y:S02]  /*2bc0*/  STG.E.U16 desc[UR8][R4.64], RZ ;  /* 0x000000ff04007986 */ /* 0x0003e4000c101508 */
[----:B------:R-:W-:Y:S01]  /*2bd0*/  IMAD.X R7, RZ, RZ, R5, P0 ;  /* 0x000000ffff077224 */ /* 0x000fe200000e0605 */
[----:B------:R-:W-:-:S04]  /*2be0*/  IADD3 R8, P0, PT, R15, R6, RZ ;  /* 0x000000060f087210 */ /* 0x000fc80007f1e0ff */
[----:B------:R1:W-:Y:S01]  /*2bf0*/  STG.E.U16 desc[UR8][R6.64], RZ ;  /* 0x000000ff06007986 */ /* 0x0003e2000c101508 */
[----:B------:R-:W-:Y:S01]  /*2c00*/  IMAD.X R9, RZ, RZ, R7, P0 ;  /* 0x000000ffff097224 */ /* 0x000fe200000e0607 */
[----:B------:R-:W-:-:S04]  /*2c10*/  ISETP.GE.AND P0, PT, R0, R3, PT ;  /* 0x000000030000720c */ /* 0x000fc80003f06270 */
[----:B------:R1:W-:Y:S09]  /*2c20*/  STG.E.U16 desc[UR8][R8.64], RZ ;  /* 0x000000ff08007986 */ /* 0x0003f2000c101508 */
[----:B------:R-:W-:Y:S05]  /*2c30*/  @!P0 BRA `(.L_x_51) ;  /* 0xfffffffc00c48947 */ /* 0x000fea000383ffff */
[----:B------:R-:W-:Y:S05]  /*2c40*/  EXIT ;  /* 0x000000000000794d */ /* 0x000fea0003800000 */
.L_x_52:
        /* <DEDUP_REMOVED lines=11> */
.L_x_122:


//--------------------- .text._Z31indexed_matmul_kernel_optimizedI6__halfEvPKT_S3_PKfPKjPS1_iiiii --------------------------
	.section	.text._Z31indexed_matmul_kernel_optimizedI6__halfEvPKT_S3_PKfPKjPS1_iiiii,"ax",@progbits
	.align	128
        .global         _Z31indexed_matmul_kernel_optimizedI6__halfEvPKT_S3_PKfPKjPS1_iiiii
        .type           _Z31indexed_matmul_kernel_optimizedI6__halfEvPKT_S3_PKfPKjPS1_iiiii,@function
        .size           _Z31indexed_matmul_kernel_optimizedI6__halfEvPKT_S3_PKfPKjPS1_iiiii,(.L_x_123 - _Z31indexed_matmul_kernel_optimizedI6__halfEvPKT_S3_PKfPKjPS1_iiiii)
        .other          _Z31indexed_matmul_kernel_optimizedI6__halfEvPKT_S3_PKfPKjPS1_iiiii,@"STO_CUDA_ENTRY STV_DEFAULT"
_Z31indexed_matmul_kernel_optimizedI6__halfEvPKT_S3_PKfPKjPS1_iiiii:
.text._Z31indexed_matmul_kernel_optimizedI6__halfEvPKT_S3_PKfPKjPS1_iiiii:
        /* <DEDUP_REMOVED lines=20> */
[----:B0-----:R-:W0:Y:S01]  /*0140*/  MUFU.RCP R7, R7 ;  /* 0x0000000700077308 */ /* 0x001e220000001000 */
[----:B------:R-:W-:Y:S01]  /*0150*/  MOV R4, R0 ;  /* 0x0000000000047202 */ /* 0x000fe20000000f00 */
[----:B0-----:R-:W-:-:S06]  /*0160*/  VIADD R2, R7, 0xffffffe ;  /* 0x0ffffffe07027836 */ /* 0x001fcc0000000000 */
[----:B------:R0:W1:Y:S02]  /*0170*/  F2I.FTZ.U32.TRUNC.NTZ R3, R2 ;  /* 0x0000000200037305 */ /* 0x000064000021f000 */
[----:B0-----:R-:W-:Y:S02]  /*0180*/  HFMA2 R2, -RZ, RZ, 0, 0 ;  /* 0x00000000ff027431 */ /* 0x001fe400000001ff */
[----:B-1----:R-:W-:-:S04]  /*0190*/  IMAD.MOV R9, RZ, RZ, -R3 ;  /* 0x000000ffff097224 */ /* 0x002fc800078e0a03 */
[----:B------:R-:W-:-:S04]  /*01a0*/  IMAD R9, R9, UR17, RZ ;  /* 0x0000001109097c24 */ /* 0x000fc8000f8e02ff */
[----:B------:R-:W-:-:S06]  /*01b0*/  IMAD.HI.U32 R8, R3, R9, R2 ;  /* 0x0000000903087227 */ /* 0x000fcc00078e0002 */
[----:B------:R-:W-:-:S04]  /*01c0*/  IMAD.HI.U32 R3, R8, R5, RZ ;  /* 0x0000000508037227 */ /* 0x000fc800078e00ff */
[----:B------:R-:W-:-:S04]  /*01d0*/  IMAD.MOV R2, RZ, RZ, -R3 ;  /* 0x000000ffff027224 */ /* 0x000fc800078e0a03 */
[----:B------:R-:W-:-:S05]  /*01e0*/  IMAD R5, R2, UR17, R5 ;  /* 0x0000001102057c24 */ /* 0x000fca000f8e0205 */
[----:B------:R-:W-:-:S13]  /*01f0*/  ISETP.GE.U32.AND P0, PT, R5, UR17, PT ;  /* 0x0000001105007c0c */ /* 0x000fda000bf06070 */
[----:B------:R-:W-:Y:S01]  /*0200*/  @P0 VIADD R5, R5, -UR17 ;  /* 0x8000001105050c36 */ /* 0x000fe20008000000 */
[----:B------:R-:W-:-:S04]  /*0210*/  @P0 IADD3 R3, PT, PT, R3, 0x1, RZ ;  /* 0x0000000103030810 */ /* 0x000fc80007ffe0ff */
        /* <DEDUP_REMOVED lines=8> */
[----:B------:R-:W0:Y:S01]  /*02a0*/  S2R R4, SR_CgaCtaId ;  /* 0x0000000000047919 */ /* 0x000e220000008800 */
[----:B------:R-:W1:Y:S01]  /*02b0*/  LDC.64 R6, c[0x0][0x380] ;  /* 0x0000e000ff067b82 */ /* 0x000e620000000a00 */
[----:B------:R-:W-:Y:S01]  /*02c0*/  MOV R3, 0x400 ;  /* 0x0000040000037802 */ /* 0x000fe20000000f00 */
[----:B------:R-:W-:Y:S02]  /*02d0*/  VIADD R2, R2, 0x1 ;  /* 0x0000000102027836 */ /* 0x000fe40000000000 */
[----:B------:R-:W-:-:S03]  /*02e0*/  IMAD.MOV.U32 R5, RZ, RZ, RZ ;  /* 0x000000ffff057224 */ /* 0x000fc600078e00ff */
[----:B------:R-:W-:Y:S02]  /*02f0*/  LOP3.LUT R10, R2, 0x3, RZ, 0xc0, !PT ;  /* 0x00000003020a7812 */ /* 0x000fe400078ec0ff */
[----:B0-----:R-:W-:Y:S02]  /*0300*/  LEA R9, R4, R3, 0x18 ;  /* 0x0000000304097211 */ /* 0x001fe400078ec0ff */
[----:B------:R-:W-:-:S07]  /*0310*/  MOV R4, R0 ;  /* 0x0000000000047202 */ /* 0x000fce0000000f00 */
.L_x_57:
[----:B0-----:R-:W-:-:S04]  /*0320*/  IMAD.U32 R3, RZ, RZ, UR4 ;  /* 0x00000004ff037e24 */ /* 0x001fc8000f8e00ff */
[----:B------:R-:W-:-:S04]  /*0330*/  IMAD R3, R3, UR16, R4 ;  /* 0x0000001003037c24 */ /* 0x000fc8000f8e0204 */
[----:B-1----:R-:W-:-:S06]  /*0340*/  IMAD.WIDE R2, R3, 0x2, R6 ;  /* 0x0000000203027825 */ /* 0x002fcc00078e0206 */
[----:B------:R-:W2:Y:S01]  /*0350*/  LDG.E.U16 R3, desc[UR10][R2.64] ;  /* 0x0000000a02037981 */ /* 0x000ea2000c1e1500 */
[C---:B------:R-:W-:Y:S01]  /*0360*/  IMAD R8, R4.reuse, 0x2, R9 ;  /* 0x0000000204087824 */ /* 0x040fe200078e0209 */
[----:B------:R-:W-:Y:S01]  /*0370*/  IADD3 R5, PT, PT, R5, 0x1, RZ ;  /* 0x0000000105057810 */ /* 0x000fe20007ffe0ff */
[----:B------:R-:W-:-:S03]  /*0380*/  VIADD R4, R4, UR17 ;  /* 0x0000001104047c36 */ /* 0x000fc60008000000 */
[----:B------:R-:W-:Y:S01]  /*0390*/  ISETP.NE.AND P0, PT, R5, R10, PT ;  /* 0x0000000a0500720c */ /* 0x000fe20003f05270 */
[----:B--2---:R0:W-:-:S12]  /*03a0*/  STS.U16 [R8], R3 ;  /* 0x0000000308007388 */ /* 0x0041d80000000400 */
[----:B------:R-:W-:Y:S05]  /*03b0*/  @P0 BRA `(.L_x_57) ;  /* 0xfffffffc00d80947 */ /* 0x000fea000383ffff */
.L_x_56:
[----:B------:R-:W-:Y:S05]  /*03c0*/  BSYNC.RECONVERGENT B1 ;  /* 0x0000000000017941 */ /* 0x000fea0003800200 */
.L_x_55:
[----:B------:R-:W-:Y:S05]  /*03d0*/  @!P1 BRA `(.L_x_54) ;  /* 0x00000000007c9947 */ /* 0x000fea0003800000 */
[----:B------:R-:W1:Y:S01]  /*03e0*/  S2R R6, SR_CgaCtaId ;  /* 0x0000000000067919 */ /* 0x000e620000008800 */
[----:B0-----:R-:W0:Y:S01]  /*03f0*/  LDC.64 R2, c[0x0][0x380] ;  /* 0x0000e000ff027b82 */ /* 0x001e220000000a00 */
[----:B------:R-:W-:Y:S01]  /*0400*/  MOV R5, 0x400 ;  /* 0x0000040000057802 */ /* 0x000fe20000000f00 */
[----:B------:R-:W-:-:S03]  /*0410*/  IMAD.U32 R7, RZ, RZ, UR17 ;  /* 0x00000011ff077e24 */ /* 0x000fc6000f8e00ff */
[----:B-1----:R-:W-:Y:S02]  /*0420*/  LEA R17, R6, R5, 0x18 ;  /* 0x0000000506117211 */ /* 0x002fe400078ec0ff */
[----:B------:R-:W-:-:S07]  /*0430*/  SHF.L.U32 R5, R7, 0x1, RZ ;  /* 0x0000000107057819 */ /* 0x000fce00000006ff */
.L_x_58:
[----:B------:R-:W-:-:S04]  /*0440*/  IMAD.U32 R13, RZ, RZ, UR4 ;  /* 0x00000004ff0d7e24 */ /* 0x000fc8000f8e00ff */
[----:B------:R-:W-:-:S04]  /*0450*/  IMAD R13, R13, UR16, R4 ;  /* 0x000000100d0d7c24 */ /* 0x000fc8000f8e0204 */
[----:B01----:R-:W-:-:S03]  /*0460*/  IMAD.WIDE R12, R13, 0x2, R2 ;  /* 0x000000020d0c7825 */ /* 0x003fc600078e0202 */
[----:B------:R-:W-:-:S03]  /*0470*/  IADD3 R6, P0, PT, R12, R5, RZ ;  /* 0x000000050c067210 */ /* 0x000fc60007f1e0ff */
[----:B------:R0:W2:Y:S02]  /*0480*/  LDG.E.U16 R12, desc[UR10][R12.64] ;  /* 0x0000000a0c0c7981 */ /* 0x0000a4000c1e1500 */
[----:B------:R-:W-:Y:S01]  /*0490*/  IMAD.X R7, RZ, RZ, R13, P0 ;  /* 0x000000ffff077224 */ /* 0x000fe200000e060d */
[----:B------:R-:W-:-:S04]  /*04a0*/  IADD3 R8, P0, PT, R5, R6, RZ ;  /* 0x0000000605087210 */ /* 0x000fc80007f1e0ff */
[----:B------:R-:W-:Y:S02]  /*04b0*/  IADD3.X R9, PT, PT, RZ, R7, RZ, P0, !PT ;  /* 0x00000007ff097210 */ /* 0x000fe400007fe4ff */
[----:B------:R-:W-:Y:S01]  /*04c0*/  IADD3 R10, P0, PT, R5, R8, RZ ;  /* 0x00000008050a7210 */ /* 0x000fe20007f1e0ff */
[----:B------:R-:W3:Y:S04]  /*04d0*/  LDG.E.U16 R7, desc[UR10][R6.64] ;  /* 0x0000000a06077981 */ /* 0x000ee8000c1e1500 */
[----:B------:R-:W-:Y:S02]  /*04e0*/  IMAD.X R11, RZ, RZ, R9, P0 ;  /* 0x000000ffff0b7224 */ /* 0x000fe400000e0609 */
[----:B------:R-:W4:Y:S04]  /*04f0*/  LDG.E.U16 R9, desc[UR10][R8.64] ;  /* 0x0000000a08097981 */ /* 0x000f28000c1e1500 */
[----:B------:R-:W5:Y:S01]  /*0500*/  LDG.E.U16 R10, desc[UR10][R10.64] ;  /* 0x0000000a0a0a7981 */ /* 0x000f62000c1e1500 */
[----:B------:R-:W-:-:S05]  /*0510*/  IMAD R18, R4, 0x2, R17 ;  /* 0x0000000204127824 */ /* 0x000fca00078e0211 */
[----:B------:R-:W-:-:S05]  /*0520*/  IADD3 R14, PT, PT, R18, R5, RZ ;  /* 0x00000005120e7210 */ /* 0x000fca0007ffe0ff */
[----:B------:R-:W-:Y:S01]  /*0530*/  IMAD.IADD R16, R5, 0x1, R14 ;  /* 0x0000000105107824 */ /* 0x000fe200078e020e */
[----:B0-----:R-:W-:-:S03]  /*0540*/  MOV R13, UR17 ;  /* 0x00000011000d7c02 */ /* 0x001fc60008000f00 */
[----:B------:R-:W-:Y:S02]  /*0550*/  IMAD.IADD R15, R5, 0x1, R16 ;  /* 0x00000001050f7824 */ /* 0x000fe400078e0210 */
[----:B------:R-:W-:-:S05]  /*0560*/  IMAD R4, R13, 0x4, R4 ;  /* 0x000000040d047824 */ /* 0x000fca00078e0204 */
[----:B------:R-:W-:Y:S01]  /*0570*/  ISETP.GE.AND P0, PT, R4, UR4, PT ;  /* 0x0000000404007c0c */ /* 0x000fe2000bf06270 */
[----:B--2---:R1:W-:Y:S04]  /*0580*/  STS.U16 [R18], R12 ;  /* 0x0000000c12007388 */ /* 0x0043e80000000400 */
[----:B---3--:R1:W-:Y:S04]  /*0590*/  STS.U16 [R14], R7 ;  /* 0x000000070e007388 */ /* 0x0083e80000000400 */
[----:B----4-:R1:W-:Y:S04]  /*05a0*/  STS.U16 [R16], R9 ;  /* 0x0000000910007388 */ /* 0x0103e80000000400 */
[----:B-----5:R1:W-:Y:S01]  /*05b0*/  STS.U16 [R15], R10 ;  /* 0x0000000a0f007388 */ /* 0x0203e20000000400 */
[----:B------:R-:W-:Y:S05]  /*05c0*/  @!P0 BRA `(.L_x_58) ;  /* 0xfffffffc009c8947 */ /* 0x000fea000383ffff */
.L_x_54:
[----:B------:R-:W-:Y:S05]  /*05d0*/  BSYNC.RECONVERGENT B0 ;  /* 0x0000000000007941 */ /* 0x000fea0003800200 */
.L_x_53:
        /* <DEDUP_REMOVED lines=10> */
[----:B------:R-:W-:Y:S02]  /*0680*/  USHF.L.U32 UR14, UR5, 0x3, URZ ;  /* 0x00000003050e7899 */ /* 0x000fe400080006ff */
[----:B------:R-:W-:Y:S01]  /*0690*/  UIMAD UR15, UR5, 0x9, URZ ;  /* 0x00000009050f78a4 */ /* 0x000fe2000f8e02ff */
[----:B------:R-:W2:Y:S01]  /*06a0*/  LDCU.64 UR12, c[0x0][0x388] ;  /* 0x00007100ff0c77ac */ /* 0x000ea20008000a00 */
[----:B------:R-:W-:Y:S02]  /*06b0*/  ULOP3.LUT UR4, UR4, 0x7ffffff0, URZ, 0xc0, !UPT ;  /* 0x7ffffff004047892 */ /* 0x000fe4000f8ec0ff */
[----:B------:R-:W-:-:S12]  /*06c0*/  UIMAD UR5, UR5, 0xe, URZ ;  /* 0x0000000e050578a4 */ /* 0x000fd8000f8e02ff */
.L_x_67:
[----:B0--3--:R-:W-:-:S07]  /*06d0*/  CS2R R2, SRZ ;  /* 0x0000000000027805 */ /* 0x009fce000001ff00 */
.L_x_66:
[----:B-1----:R-:W0:Y:S01]  /*06e0*/  LDC.64 R6, c[0x0][0x398] ;  /* 0x0000e600ff067b82 */ /* 0x002e220000000a00 */
[----:B------:R-:W-:Y:S01]  /*06f0*/  VIADD R5, R3, UR9 ;  /* 0x0000000903057c36 */ /* 0x000fe20008000000 */
[----:B------:R-:W1:Y:S01]  /*0700*/  LDCU UR7, c[0x0][0x3ac] ;  /* 0x00007580ff0777ac */ /* 0x000e620008000800 */
[----:B------:R-:W3:Y:S05]  /*0710*/  LDCU UR6, c[0x0][0x3b8] ;  /* 0x00007700ff0677ac */ /* 0x000eea0008000800 */
[----:B------:R-:W4:Y:S01]  /*0720*/  LDC.64 R8, c[0x0][0x390] ;  /* 0x0000e400ff087b82 */ /* 0x000f220000000a00 */
[----:B------:R-:W2:Y:S01]  /*0730*/  LDCU UR8, c[0x0][0x3b4] ;  /* 0x00007680ff0877ac */ /* 0x000ea20008000800 */
[----:B0-----:R-:W-:-:S06]  /*0740*/  IMAD.WIDE.U32 R6, R5, 0x4, R6 ;  /* 0x0000000405067825 */ /* 0x001fcc00078e0006 */
[----:B------:R-:W3:Y:S01]  /*0750*/  LDG.E R6, desc[UR10][R6.64] ;  /* 0x0000000a06067981 */ /* 0x000ee2000c1e1900 */
[----:B----4-:R-:W-:-:S05]  /*0760*/  IMAD.WIDE.U32 R8, R5, 0x4, R8 ;  /* 0x0000000405087825 */ /* 0x010fca00078e0008 */
[----:B------:R0:W5:Y:S01]  /*0770*/  LDG.E R5, desc[UR10][R8.64] ;  /* 0x0000000a08057981 */ /* 0x000162000c1e1900 */
[----:B-1----:R-:W-:Y:S01]  /*0780*/  UISETP.GE.U32.AND UP0, UPT, UR7, 0x10, UPT ;  /* 0x000000100700788c */ /* 0x002fe2000bf06070 */
[----:B------:R-:W-:Y:S01]  /*0790*/  IADD3 R3, PT, PT, R3, 0x1, RZ ;  /* 0x0000000103037810 */ /* 0x000fe20007ffe0ff */
[----:B------:R-:W-:Y:S02]  /*07a0*/  IMAD.MOV.U32 R30, RZ, RZ, RZ ;  /* 0x000000ffff1e7224 */ /* 0x000fe400078e00ff */
[----:B------:R-:W-:Y:S01]  /*07b0*/  IMAD.MOV.U32 R18, RZ, RZ, RZ ;  /* 0x000000ffff127224 */ /* 0x000fe200078e00ff */
[----:B--2---:R-:W-:Y:S01]  /*07c0*/  ISETP.NE.AND P0, PT, R3, UR8, PT ;  /* 0x0000000803007c0c */ /* 0x004fe2000bf05270 */
[----:B---3--:R-:W-:-:S05]  /*07d0*/  IMAD R11, R6, UR6, RZ ;  /* 0x00000006060b7c24 */ /* 0x008fca000f8e02ff */
[----:B------:R-:W-:-:S04]  /*07e0*/  IADD3 R4, P1, PT, R11, R0, RZ ;  /* 0x000000000b047210 */ /* 0x000fc80007f3e0ff */
[----:B------:R-:W-:Y:S01]  /*07f0*/  LEA.HI.X.SX32 R6, R11, RZ, 0x1, P1 ;  /* 0x000000ff0b067211 */ /* 0x000fe200008f0eff */
[----:B0-----:R-:W-:Y:S08]  /*0800*/  BRA.U !UP0, `(.L_x_61) ;  /* 0x0000000908e07547 */ /* 0x001ff0000b800000 */
[----:B------:R-:W0:Y:S01]  /*0810*/  S2UR UR7, SR_CgaCtaId ;  /* 0x00000000000779c3 */ /* 0x000e220000008800 */
[----:B------:R-:W1:Y:S01]  /*0820*/  LDCU UR8, c[0x0][0x3b0] ;  /* 0x00007600ff0877ac */ /* 0x000e620008000800 */
[----:B------:R-:W-:Y:S02]  /*0830*/  HFMA2 R30, -RZ, RZ, 0, 0 ;  /* 0x00000000ff1e7431 */ /* 0x000fe400000001ff */
[----:B------:R-:W-:Y:S01]  /*0840*/  IMAD.MOV.U32 R27, RZ, RZ, RZ ;  /* 0x000000ffff1b7224 */ /* 0x000fe200078e00ff */
[----:B------:R-:W-:Y:S01]  /*0850*/  MOV R23, UR15 ;  /* 0x0000000f00177c02 */ /* 0x000fe20008000f00 */
[----:B------:R-:W2:Y:S01]  /*0860*/  LDCU UR18, c[0x0][0x3b0] ;  /* 0x00007600ff1277ac */ /* 0x000ea20008000800 */
[----:B------:R-:W-:Y:S01]  /*0870*/  IMAD.U32 R31, RZ, RZ, UR5 ;  /* 0x00000005ff1f7e24 */ /* 0x000fe2000f8e00ff */
[----:B------:R-:W3:Y:S01]  /*0880*/  LDC R16, c[0x0][0x3b0] ;  /* 0x0000ec00ff107b82 */ /* 0x000ee20000000800 */
[----:B------:R-:W-:Y:S01]  /*0890*/  UMOV UR6, 0x400 ;  /* 0x0000040000067882 */ /* 0x000fe20000000000 */
[----:B------:R-:W-:Y:S01]  /*08a0*/  UIADD3 UR19, UPT, UPT, -UR4, URZ, URZ ;  /* 0x000000ff04137290 */ /* 0x000fe2000fffe1ff */
[----:B------:R-:W-:-:S05]  /*08b0*/  IMAD.U32 R37, RZ, RZ, UR14 ;  /* 0x0000000eff257e24 */ /* 0x000fca000f8e00ff */
[----:B------:R-:W-:Y:S01]  /*08c0*/  MOV R28, UR19 ;  /* 0x00000013001c7c02 */ /* 0x000fe20008000f00 */
[----:B-1----:R-:W-:Y:S02]  /*08d0*/  USHF.L.U32 UR20, UR8, 0x1, URZ ;  /* 0x0000000108147899 */ /* 0x002fe400080006ff */
[----:B------:R-:W-:Y:S02]  /*08e0*/  UIMAD UR21, UR8, 0x3, URZ ;  /* 0x00000003081578a4 */ /* 0x000fe4000f8e02ff */
[----:B------:R-:W-:Y:S01]  /*08f0*/  USHF.L.U32 UR22, UR8, 0x2, URZ ;  /* 0x0000000208167899 */ /* 0x000fe200080006ff */
[----:B--2---:R-:W-:Y:S01]  /*0900*/  IMAD.U32 R7, RZ, RZ, UR18 ;  /* 0x00000012ff077e24 */ /* 0x004fe2000f8e00ff */
[----:B0-----:R-:W-:Y:S01]  /*0910*/  ULEA UR6, UR7, UR6, 0x18 ;  /* 0x0000000607067291 */ /* 0x001fe2000f8ec0ff */
[----:B------:R-:W-:Y:S01]  /*0920*/  MOV R25, UR20 ;  /* 0x0000001400197c02 */ /* 0x000fe20008000f00 */
[----:B------:R-:W-:Y:S01]  /*0930*/  UIMAD UR23, UR8, 0x5, URZ ;  /* 0x00000005081778a4 */ /* 0x000fe2000f8e02ff */
[----:B------:R-:W-:Y:S01]  /*0940*/  IMAD.U32 R26, RZ, RZ, UR21 ;  /* 0x00000015ff1a7e24 */ /* 0x000fe2000f8e00ff */
[----:B------:R-:W-:Y:S01]  /*0950*/  UIMAD UR24, UR8, 0x6, URZ ;  /* 0x00000006081878a4 */ /* 0x000fe2000f8e02ff */
[----:B------:R-:W-:Y:S01]  /*0960*/  IMAD.U32 R24, RZ, RZ, UR22 ;  /* 0x00000016ff187e24 */ /* 0x000fe2000f8e00ff */
[----:B------:R-:W-:Y:S01]  /*0970*/  UIMAD UR8, UR8, 0x7, URZ ;  /* 0x00000007080878a4 */ /* 0x000fe2000f8e02ff */
[C---:B---3--:R-:W-:Y:S01]  /*0980*/  IMAD R19, R16.reuse, 0xf, RZ ;  /* 0x0000000f10137824 */ /* 0x048fe200078e02ff */
[----:B------:R-:W-:Y:S01]  /*0990*/  UIADD3 UR6, UPT, UPT, UR6, 0x10, URZ ;  /* 0x0000001006067890 */ /* 0x000fe2000fffe0ff */
[C---:B------:R-:W-:Y:S01]  /*09a0*/  IMAD R35, R16.reuse, 0xc, RZ ;  /* 0x0000000c10237824 */ /* 0x040fe200078e02ff */
[----:B------:R-:W-:Y:S01]  /*09b0*/  MOV R22, UR23 ;  /* 0x0000001700167c02 */ /* 0x000fe20008000f00 */
[----:B------:R-:W-:-:S02]  /*09c0*/  IMAD R29, R16, 0xd, RZ ;  /* 0x0000000d101d7824 */ /* 0x000fc400078e02ff */
[C---:B------:R-:W-:Y:S02]  /*09d0*/  IMAD R21, R16.reuse, 0xa, RZ ;  /* 0x0000000a10157824 */ /* 0x040fe400078e02ff */
[----:B------:R-:W-:Y:S02]  /*09e0*/  IMAD R33, R16, 0xb, RZ ;  /* 0x0000000b10217824 */ /* 0x000fe400078e02ff */
[----:B------:R-:W-:Y:S02]  /*09f0*/  IMAD.U32 R18, RZ, RZ, UR8 ;  /* 0x00000008ff127e24 */ /* 0x000fe4000f8e00ff */
[----:B------:R-:W-:Y:S02]  /*0a00*/  IMAD.U32 R20, RZ, RZ, UR24 ;  /* 0x00000018ff147e24 */ /* 0x000fe4000f8e00ff */
[----:B------:R-:W-:-:S07]  /*0a10*/  IMAD.U32 R17, RZ, RZ, UR6 ;  /* 0x00000006ff117e24 */ /* 0x000fce000f8e00ff */
.L_x_62:
[----:B------:R-:W-:-:S04]  /*0a20*/  IADD3 R8, P1, PT, R27, R4, RZ ;  /* 0x000000041b087210 */ /* 0x000fc80007f3e0ff */
[----:B------:R-:W-:Y:S02]  /*0a30*/  LEA.HI.X.SX32 R9, R27, R6, 0x1, P1 ;  /* 0x000000061b097211 */ /* 0x000fe400008f0eff */
[----:B------:R-:W-:-:S04]  /*0a40*/  LEA R12, P1, R8, UR12, 0x1 ;  /* 0x0000000c080c7c11 */ /* 0x000fc8000f8208ff */
[----:B------:R-:W-:Y:S02]  /*0a50*/  LEA.HI.X R13, R8, UR13, R9, 0x1, P1 ;  /* 0x0000000d080d7c11 */ /* 0x000fe400088f0c09 */
[----:B------:R-:W0:Y:S04]  /*0a60*/  LDS.128 R8, [R17+-0x10] ;  /* 0xfffff00011087984 */ /* 0x000e280000000c00 */
[----:B------:R-:W2:Y:S01]  /*0a70*/  LDG.E.U16 R12, desc[UR10][R12.64] ;  /* 0x0000000a0c0c7981 */ /* 0x000ea2000c1e1500 */
[----:B------:R-:W-:-:S04]  /*0a80*/  IADD3 R15, P1, PT, R7, R4, RZ ;  /* 0x00000004070f7210 */ /* 0x000fc80007f3e0ff */
[----:B------:R-:W-:Y:S02]  /*0a90*/  LEA.HI.X.SX32 R32, R7, R6, 0x1, P1 ;  /* 0x0000000607207211 */ /* 0x000fe400008f0eff */
[----:B------:R-:W-:-:S04]  /*0aa0*/  LEA R14, P1, R15, UR12, 0x1 ;  /* 0x0000000c0f0e7c11 */ /* 0x000fc8000f8208ff */
[----:B------:R-:W-:-:S05]  /*0ab0*/  LEA.HI.X R15, R15, UR13, R32, 0x1, P1 ;  /* 0x0000000d0f0f7c11 */ /* 0x000fca00088f0c20 */
[----:B------:R1:W3:Y:S01]  /*0ac0*/  LDG.E.U16 R14, desc[UR10][R14.64] ;  /* 0x0000000a0e0e7981 */ /* 0x0002e2000c1e1500 */
[----:B0-----:R-:W-:Y:S02]  /*0ad0*/  HADD2.F32 R32, -RZ, R8.H0_H0 ;  /* 0x20000008ff207230 */ /* 0x001fe40000004100 */
[----:B--2---:R-:W-:-:S05]  /*0ae0*/  HADD2.F32 R34, -RZ, R12.H0_H0 ;  /* 0x2000000cff227230 */ /* 0x004fca0000004100 */
[----:B------:R-:W-:Y:S01]  /*0af0*/  FFMA R30, R32, R34, R30 ;  /* 0x00000022201e7223 */ /* 0x000fe2000000001e */
[----:B------:R-:W-:-:S04]  /*0b00*/  IADD3 R32, P1, PT, R25, R4, RZ ;  /* 0x0000000419207210 */ /* 0x000fc80007f3e0ff */
[----:B------:R-:W-:Y:S02]  /*0b10*/  LEA.HI.X.SX32 R13, R25, R6, 0x1, P1 ;  /* 0x00000006190d7211 */ /* 0x000fe400008f0eff */
[----:B------:R-:W-:-:S04]  /*0b20*/  LEA R12, P1, R32, UR12, 0x1 ;  /* 0x0000000c200c7c11 */ /* 0x000fc8000f8208ff */
[----:B------:R-:W-:-:S05]  /*0b30*/  LEA.HI.X R13, R32, UR13, R13, 0x1, P1 ;  /* 0x0000000d200d7c11 */ /* 0x000fca00088f0c0d */
[----:B------:R-:W2:Y:S01]  /*0b40*/  LDG.E.U16 R12, desc[UR10][R12.64] ;  /* 0x0000000a0c0c7981 */ /* 0x000ea2000c1e1500 */
[----:B------:R-:W-:Y:S01]  /*0b50*/  HADD2.F32 R8, -RZ, R8.H1_H1 ;  /* 0x30000008ff087230 */ /* 0x000fe20000004100 */
[----:B-1----:R-:W-:Y:S01]  /*0b60*/  IADD3 R15, P1, PT, R26, R4, RZ ;  /* 0x000000041a0f7210 */ /* 0x002fe20007f3e0ff */
[----:B---3--:R-:W-:-:S05]  /*0b70*/  HADD2.F32 R32, -RZ, R14.H0_H0 ;  /* 0x2000000eff207230 */ /* 0x008fca0000004100 */
[----:B------:R-:W-:Y:S01]  /*0b80*/  FFMA R8, R8, R32, R30 ;  /* 0x0000002008087223 */ /* 0x000fe2000000001e */
[----:B------:R-:W-:Y:S02]  /*0b90*/  LEA.HI.X.SX32 R30, R26, R6, 0x1, P1 ;  /* 0x000000061a1e7211 */ /* 0x000fe400008f0eff */
[----:B------:R-:W-:-:S04]  /*0ba0*/  LEA R14, P1, R15, UR12, 0x1 ;  /* 0x0000000c0f0e7c11 */ /* 0x000fc8000f8208ff */
[----:B------:R-:W-:-:S05]  /*0bb0*/  LEA.HI.X R15, R15, UR13, R30, 0x1, P1 ;  /* 0x0000000d0f0f7c11 */ /* 0x000fca00088f0c1e */
[----:B------:R0:W3:Y:S01]  /*0bc0*/  LDG.E.U16 R14, desc[UR10][R14.64] ;  /* 0x0000000a0e0e7981 */ /* 0x0000e2000c1e1500 */
[----:B------:R-:W-:Y:S02]  /*0bd0*/  HADD2.F32 R34, -RZ, R9.H0_H0 ;  /* 0x20000009ff227230 */ /* 0x000fe40000004100 */
[----:B--2---:R-:W-:-:S05]  /*0be0*/  HADD2.F32 R30, -RZ, R12.H0_H0 ;  /* 0x2000000cff1e7230 */ /* 0x004fca0000004100 */
[----:B------:R-:W-:Y:S01]  /*0bf0*/  FFMA R34, R34, R30, R8 ;  /* 0x0000001e22227223 */ /* 0x000fe20000000008 */
[----:B------:R-:W-:-:S04]  /*0c00*/  IADD3 R8, P1, PT, R24, R4, RZ ;  /* 0x0000000418087210 */ /* 0x000fc80007f3e0ff */
[----:B------:R-:W-:Y:S02]  /*0c10*/  LEA.HI.X.SX32 R13, R24, R6, 0x1, P1 ;  /* 0x00000006180d7211 */ /* 0x000fe400008f0eff */
[----:B------:R-:W-:-:S04]  /*0c20*/  LEA R12, P1, R8, UR12, 0x1 ;  /* 0x0000000c080c7c11 */ /* 0x000fc8000f8208ff */
[----:B------:R-:W-:-:S05]  /*0c30*/  LEA.HI.X R13, R8, UR13, R13, 0x1, P1 ;  /* 0x0000000d080d7c11 */ /* 0x000fca00088f0c0d */
[----:B------:R1:W2:Y:S01]  /*0c40*/  LDG.E.U16 R12, desc[UR10][R12.64] ;  /* 0x0000000a0c0c7981 */ /* 0x0002a2000c1e1500 */
[----:B------:R-:W-:Y:S01]  /*0c50*/  HADD2.F32 R9, -RZ, R9.H1_H1 ;  /* 0x30000009ff097230 */ /* 0x000fe20000004100 */
[----:B0-----:R-:W-:Y:S01]  /*0c60*/  IADD3 R15, P1, PT, R22, R4, RZ ;  /* 0x00000004160f7210 */ /* 0x001fe20007f3e0ff */
[----:B---3--:R-:W-:-:S05]  /*0c70*/  HADD2.F32 R8, -RZ, R14.H0_H0 ;  /* 0x2000000eff087230 */ /* 0x008fca0000004100 */
[----:B------:R-:W-:Y:S01]  /*0c80*/  FFMA R34, R9, R8, R34 ;  /* 0x0000000809227223 */ /* 0x000fe20000000022 */
[----:B------:R-:W-:Y:S02]  /*0c90*/  LEA.HI.X.SX32 R8, R22, R6, 0x1, P1 ;  /* 0x0000000616087211 */ /* 0x000fe400008f0eff */
[----:B------:R-:W-:-:S04]  /*0ca0*/  LEA R14, P1, R15, UR12, 0x1 ;  /* 0x0000000c0f0e7c11 */ /* 0x000fc8000f8208ff */
[----:B------:R-:W-:Y:S02]  /*0cb0*/  LEA.HI.X R15, R15, UR13, R8, 0x1, P1 ;  /* 0x0000000d0f0f7c11 */ /* 0x000fe400088f0c08 */
[----:B------:R-:W-:-:S03]  /*0cc0*/  IADD3 R9, P1, PT, R20, R4, RZ ;  /* 0x0000000414097210 */ /* 0x000fc60007f3e0ff */
[----:B------:R0:W3:Y:S01]  /*0cd0*/  LDG.E.U16 R14, desc[UR10][R14.64] ;  /* 0x0000000a0e0e7981 */ /* 0x0000e2000c1e1500 */
[----:B------:R-:W-:Y:S02]  /*0ce0*/  LEA.HI.X.SX32 R30, R20, R6, 0x1, P1 ;  /* 0x00000006141e7211 */ /* 0x000fe400008f0eff */
[----:B------:R-:W-:-:S04]  /*0cf0*/  LEA R8, P1, R9, UR12, 0x1 ;  /* 0x0000000c09087c11 */ /* 0x000fc8000f8208ff */
[----:B------:R-:W-:-:S05]  /*0d00*/  LEA.HI.X R9, R9, UR13, R30, 0x1, P1 ;  /* 0x0000000d09097c11 */ /* 0x000fca00088f0c1e */
[----:B------:R4:W3:Y:S01]  /*0d10*/  LDG.E.U16 R32, desc[UR10][R8.64] ;  /* 0x0000000a08207981 */ /* 0x0008e2000c1e1500 */
[----:B-1----:R-:W-:Y:S02]  /*0d20*/  HADD2.F32 R13, -RZ, R10.H0_H0 ;  /* 0x2000000aff0d7230 */ /* 0x002fe40000004100 */
[----:B--2---:R-:W-:-:S05]  /*0d30*/  HADD2.F32 R12, -RZ, R12.H0_H0 ;  /* 0x2000000cff0c7230 */ /* 0x004fca0000004100 */
[----:B------:R-:W-:Y:S01]  /*0d40*/  FFMA R34, R13, R12, R34 ;  /* 0x0000000c0d227223 */ /* 0x000fe20000000022 */
[----:B------:R-:W-:-:S04]  /*0d50*/  IADD3 R13, P1, PT, R18, R4, RZ ;  /* 0x00000004120d7210 */ /* 0x000fc80007f3e0ff */
[----:B------:R-:W-:Y:S02]  /*0d60*/  LEA.HI.X.SX32 R30, R18, R6, 0x1, P1 ;  /* 0x00000006121e7211 */ /* 0x000fe400008f0eff */
[----:B------:R-:W-:-:S04]  /*0d70*/  LEA R12, P1, R13, UR12, 0x1 ;  /* 0x0000000c0d0c7c11 */ /* 0x000fc8000f8208ff */
[----:B------:R-:W-:Y:S02]  /*0d80*/  LEA.HI.X R13, R13, UR13, R30, 0x1, P1 ;  /* 0x0000000d0d0d7c11 */ /* 0x000fe400088f0c1e */
[----:B0-----:R-:W-:-:S03]  /*0d90*/  IADD3 R15, P1, PT, R37, R4, RZ ;  /* 0x00000004250f7210 */ /* 0x001fc60007f3e0ff */
[----:B------:R-:W2:Y:S01]  /*0da0*/  LDG.E.U16 R30, desc[UR10][R12.64] ;  /* 0x0000000a0c1e7981 */ /* 0x000ea2000c1e1500 */
[----:B------:R-:W-:Y:S02]  /*0db0*/  LEA.HI.X.SX32 R36, R37, R6, 0x1, P1 ;  /* 0x0000000625247211 */ /* 0x000fe400008f0eff */
[----:B----4-:R-:W-:-:S04]  /*0dc0*/  LEA R8, P1, R15, UR12, 0x1 ;  /* 0x0000000c0f087c11 */ /* 0x010fc8000f8208ff */
[----:B------:R-:W-:-:S05]  /*0dd0*/  LEA.HI.X R9, R15, UR13, R36, 0x1, P1 ;  /* 0x0000000d0f097c11 */ /* 0x000fca00088f0c24 */
[----:B------:R0:W4:Y:S01]  /*0de0*/  LDG.E.U16 R8, desc[UR10][R8.64] ;  /* 0x0000000a08087981 */ /* 0x000122000c1e1500 */
[----:B------:R-:W-:Y:S02]  /*0df0*/  HADD2.F32 R15, -RZ, R10.H1_H1 ;  /* 0x3000000aff0f7230 */ /* 0x000fe40000004100 */
[----:B---3--:R-:W-:Y:S02]  /*0e00*/  HADD2.F32 R14, -RZ, R14.H0_H0 ;  /* 0x2000000eff0e7230 */ /* 0x008fe40000004100 */
[----:B------:R-:W-:-:S03]  /*0e10*/  HADD2.F32 R32, -RZ, R32.H0_H0 ;  /* 0x20000020ff207230 */ /* 0x000fc60000004100 */
[----:B------:R-:W-:Y:S01]  /*0e20*/  FFMA R14, R15, R14, R34 ;  /* 0x0000000e0f0e7223 */ /* 0x000fe20000000022 */
[--C-:B------:R-:W-:Y:S01]  /*0e30*/  HADD2.F32 R15, -RZ, R11.reuse.H0_H0 ;  /* 0x2000000bff0f7230 */ /* 0x100fe20000004100 */
[----:B0-----:R-:W-:Y:S01]  /*0e40*/  IADD3 R9, P1, PT, R23, R4, RZ ;  /* 0x0000000417097210 */ /* 0x001fe20007f3e0ff */
[----:B------:R-:W-:-:S03]  /*0e50*/  HADD2.F32 R11, -RZ, R11.H1_H1 ;  /* 0x3000000bff0b7230 */ /* 0x000fc60000004100 */
[----:B------:R-:W-:Y:S02]  /*0e60*/  FFMA R32, R15, R32, R14 ;  /* 0x000000200f207223 */ /* 0x000fe4000000000e */
[----:B------:R-:W0:Y:S01]  /*0e70*/  LDS.128 R12, [R17] ;  /* 0x00000000110c7984 */ /* 0x000e220000000c00 */
[----:B--2---:R-:W-:-:S05]  /*0e80*/  HADD2.F32 R30, -RZ, R30.H0_H0 ;  /* 0x2000001eff1e7230 */ /* 0x004fca0000004100 */
[----:B------:R-:W-:Y:S01]  /*0e90*/  FFMA R30, R11, R30, R32 ;  /* 0x0000001e0b1e7223 */ /* 0x000fe20000000020 */
[----:B------:R-:W-:Y:S02]  /*0ea0*/  LEA.HI.X.SX32 R32, R23, R6, 0x1, P1 ;  /* 0x0000000617207211 */ /* 0x000fe400008f0eff */
[----:B------:R-:W-:-:S04]  /*0eb0*/  LEA R10, P1, R9, UR12, 0x1 ;  /* 0x0000000c090a7c11 */ /* 0x000fc8000f8208ff */
[----:B------:R-:W-:Y:S01]  /*0ec0*/  LEA.HI.X R11, R9, UR13, R32, 0x1, P1 ;  /* 0x0000000d090b7c11 */ /* 0x000fe200088f0c20 */
[----:B----4-:R-:W-:Y:S02]  /*0ed0*/  HADD2.F32 R8, -RZ, R8.H0_H0 ;  /* 0x20000008ff087230 */ /* 0x010fe40000004100 */
[----:B0-----:R-:W-:Y:S02]  /*0ee0*/  HADD2.F32 R9, -RZ, R12.H0_H0 ;  /* 0x2000000cff097230 */ /* 0x001fe40000004100 */
[----:B------:R0:W2:Y:S03]  /*0ef0*/  LDG.E.U16 R10, desc[UR10][R10.64] ;  /* 0x0000000a0a0a7981 */ /* 0x0000a6000c1e1500 */
[----:B------:R-:W-:Y:S01]  /*0f00*/  FFMA R30, R9, R8, R30 ;  /* 0x00000008091e7223 */ /* 0x000fe2000000001e */
[----:B------:R-:W-:-:S04]  /*0f10*/  IADD3 R9, P1, PT, R21, R4, RZ ;  /* 0x0000000415097210 */ /* 0x000fc80007f3e0ff */
[----:B------:R-:W-:Y:S02]  /*0f20*/  LEA.HI.X.SX32 R32, R21, R6, 0x1, P1 ;  /* 0x0000000615207211 */ /* 0x000fe400008f0eff */
[----:B------:R-:W-:-:S04]  /*0f30*/  LEA R8, P1, R9, UR12, 0x1 ;  /* 0x0000000c09087c11 */ /* 0x000fc8000f8208ff */
[----:B------:R-:W-:-:S05]  /*0f40*/  LEA.HI.X R9, R9, UR13, R32, 0x1, P1 ;  /* 0x0000000d09097c11 */ /* 0x000fca00088f0c20 */
[----:B------:R-:W3:Y:S01]  /*0f50*/  LDG.E.U16 R8, desc[UR10][R8.64] ;  /* 0x0000000a08087981 */ /* 0x000ee2000c1e1500 */
[----:B------:R-:W-:Y:S01]  /*0f60*/  HADD2.F32 R12, -RZ, R12.H1_H1 ;  /* 0x3000000cff0c7230 */ /* 0x000fe20000004100 */
[----:B0-----:R-:W-:Y:S01]  /*0f70*/  IADD3 R11, P1, PT, R33, R4, RZ ;  /* 0x00000004210b7210 */ /* 0x001fe20007f3e0ff */
[----:B--2---:R-:W-:-:S05]  /*0f80*/  HADD2.F32 R32, -RZ, R10.H0_H0 ;  /* 0x2000000aff207230 */ /* 0x004fca0000004100 */
[----:B------:R-:W-:Y:S01]  /*0f90*/  FFMA R12, R12, R32, R30 ;  /* 0x000000200c0c7223 */ /* 0x000fe2000000001e */
[----:B------:R-:W-:Y:S02]  /*0fa0*/  HADD2.F32 R30, -RZ, R13.H0_H0 ;  /* 0x2000000dff1e7230 */ /* 0x000fe40000004100 */
[----:B---3--:R-:W-:-:S05]  /*0fb0*/  HADD2.F32 R32, -RZ, R8.H0_H0 ;  /* 0x20000008ff207230 */ /* 0x008fca0000004100 */
[----:B------:R-:W-:Y:S01]  /*0fc0*/  FFMA R12, R30, R32, R12 ;  /* 0x000000201e0c7223 */ /* 0x000fe2000000000c */
        /* <DEDUP_REMOVED lines=8> */
[----:B------:R-:W3:Y:S01]  /*1050*/  LDG.E.U16 R8, desc[UR10][R8.64] ;  /* 0x0000000a08087981 */ /* 0x000ee2000c1e1500 */
[----:B------:R-:W-:Y:S01]  /*1060*/  HADD2.F32 R30, -RZ, R13.H1_H1 ;  /* 0x3000000dff1e7230 */ /* 0x000fe20000004100 */
[----:B------:R-:W-:-:S04]  /*1070*/  IADD3 R13, P1, PT, R29, R4, RZ ;  /* 0x000000041d0d7210 */ /* 0x000fc80007f3e0ff */
[----:B------:R-:W-:Y:S01]  /*1080*/  LEA.HI.X.SX32 R34, R29, R6, 0x1, P1 ;  /* 0x000000061d227211 */ /* 0x000fe200008f0eff */
[----:B0-----:R-:W-:Y:S02]  /*1090*/  HADD2.F32 R11, -RZ, R14.H0_H0 ;  /* 0x2000000eff0b7230 */ /* 0x001fe40000004100 */
[----:B--2---:R-:W-:-:S05]  /*10a0*/  HADD2.F32 R32, -RZ, R10.H0_H0 ;  /* 0x2000000aff207230 */ /* 0x004fca0000004100 */
[----:B------:R-:W-:Y:S01]  /*10b0*/  FFMA R30, R30, R32, R12 ;  /* 0x000000201e1e7223 */ /* 0x000fe2000000000c */
[----:B------:R-:W-:-:S04]  /*10c0*/  LEA R12, P1, R13, UR12, 0x1 ;  /* 0x0000000c0d0c7c11 */ /* 0x000fc8000f8208ff */
[----:B------:R-:W-:Y:S01]  /*10d0*/  LEA.HI.X R13, R13, UR13, R34, 0x1, P1 ;  /* 0x0000000d0d0d7c11 */ /* 0x000fe200088f0c22 */
[----:B---3--:R-:W-:Y:S01]  /*10e0*/  HADD2.F32 R32, -RZ, R8.H0_H0 ;  /* 0x20000008ff207230 */ /* 0x008fe20000004100 */
[----:B------:R-:W-:-:S03]  /*10f0*/  IADD3 R9, P1, PT, R31, R4, RZ ;  /* 0x000000041f097210 */ /* 0x000fc60007f3e0ff */
[----:B------:R-:W2:Y:S01]  /*1100*/  LDG.E.U16 R12, desc[UR10][R12.64] ;  /* 0x0000000a0c0c7981 */ /* 0x000ea2000c1e1500 */
[----:B------:R-:W-:Y:S01]  /*1110*/  LEA.HI.X.SX32 R10, R31, R6, 0x1, P1 ;  /* 0x000000061f0a7211 */ /* 0x000fe200008f0eff */
[----:B------:R-:W-:Y:S01]  /*1120*/  FFMA R30, R11, R32, R30 ;  /* 0x000000200b1e7223 */ /* 0x000fe2000000001e */
[----:B------:R-:W-:Y:S02]  /*1130*/  LEA R8, P1, R9, UR12, 0x1 ;  /* 0x0000000c09087c11 */ /* 0x000fe4000f8208ff */
[----:B------:R-:W-:Y:S02]  /*1140*/  IADD3 R11, P2, PT, R19, R4, RZ ;  /* 0x00000004130b7210 */ /* 0x000fe40007f5e0ff */
[----:B------:R-:W-:Y:S02]  /*1150*/  LEA.HI.X R9, R9, UR13, R10, 0x1, P1 ;  /* 0x0000000d09097c11 */ /* 0x000fe400088f0c0a */
[----:B------:R-:W-:Y:S02]  /*1160*/  LEA.HI.X.SX32 R32, R19, R6, 0x1, P2 ;  /* 0x0000000613207211 */ /* 0x000fe400010f0eff */
[C---:B------:R-:W-:Y:S01]  /*1170*/  LEA R10, P1, R11.reuse, UR12, 0x1 ;  /* 0x0000000c0b0a7c11 */ /* 0x040fe2000f8208ff */
[----:B------:R-:W3:Y:S03]  /*1180*/  LDG.E.U16 R8, desc[UR10][R8.64] ;  /* 0x0000000a08087981 */ /* 0x000ee6000c1e1500 */
[----:B------:R-:W-:-:S05]  /*1190*/  LEA.HI.X R11, R11, UR13, R32, 0x1, P1 ;  /* 0x0000000d0b0b7c11 */ /* 0x000fca00088f0c20 */
[----:B------:R-:W4:Y:S01]  /*11a0*/  LDG.E.U16 R10, desc[UR10][R10.64] ;  /* 0x0000000a0a0a7981 */ /* 0x000f22000c1e1500 */
[----:B------:R-:W-:Y:S02]  /*11b0*/  VIADD R28, R28, 0x10 ;  /* 0x000000101c1c7836 */ /* 0x000fe40000000000 */
[----:B------:R-:W-:-:S03]  /*11c0*/  HADD2.F32 R14, -RZ, R14.H1_H1 ;  /* 0x3000000eff0e7230 */ /* 0x000fc60000004100 */
[----:B------:R-:W-:Y:S01]  /*11d0*/  ISETP.NE.AND P1, PT, R28, RZ, PT ;  /* 0x000000ff1c00720c */ /* 0x000fe20003f25270 */
[C---:B------:R-:W-:Y:S01]  /*11e0*/  IMAD R7, R16.reuse, 0x10, R7 ;  /* 0x0000001010077824 */ /* 0x040fe200078e0207 */
[----:B------:R-:W-:Y:S01]  /*11f0*/  IADD3 R17, PT, PT, R17, 0x20, RZ ;  /* 0x0000002011117810 */ /* 0x000fe20007ffe0ff */
[C---:B------:R-:W-:Y:S01]  /*1200*/  IMAD R25, R16.reuse, 0x10, R25 ;  /* 0x0000001010197824 */ /* 0x040fe200078e0219 */
[C---:B------:R-:W-:Y:S01]  /*1210*/  LEA R26, R16.reuse, R26, 0x4 ;  /* 0x0000001a101a7211 */ /* 0x040fe200078e20ff */
        /* <DEDUP_REMOVED lines=8> */
[----:B------:R-:W-:-:S02]  /*12a0*/  IMAD R21, R16, 0x10, R21 ;  /* 0x0000001010157824 */ /* 0x000fc400078e0215 */
[C---:B------:R-:W-:Y:S02]  /*12b0*/  IMAD R33, R16.reuse, 0x10, R33 ;  /* 0x0000001010217824 */ /* 0x040fe400078e0221 */
[C---:B------:R-:W-:Y:S02]  /*12c0*/  IMAD R29, R16.reuse, 0x10, R29 ;  /* 0x00000010101d7824 */ /* 0x040fe400078e021d */
[C---:B------:R-:W-:Y:S02]  /*12d0*/  IMAD R31, R16.reuse, 0x10, R31 ;  /* 0x00000010101f7824 */ /* 0x040fe400078e021f */
[----:B------:R-:W-:Y:S02]  /*12e0*/  IMAD R27, R16, 0x10, R27 ;  /* 0x00000010101b7824 */ /* 0x000fe400078e021b */
[----:B--2---:R-:W-:Y:S02]  /*12f0*/  HADD2.F32 R13, -RZ, R12.H0_H0 ;  /* 0x2000000cff0d7230 */ /* 0x004fe40000004100 */
[----:B------:R-:W-:-:S03]  /*1300*/  HADD2.F32 R12, -RZ, R15.H0_H0 ;  /* 0x2000000fff0c7230 */ /* 0x000fc60000004100 */
[----:B------:R-:W-:Y:S01]  /*1310*/  FFMA R13, R14, R13, R30 ;  /* 0x0000000d0e0d7223 */ /* 0x000fe2000000001e */
[----:B------:R-:W-:Y:S02]  /*1320*/  HADD2.F32 R15, -RZ, R15.H1_H1 ;  /* 0x3000000fff0f7230 */ /* 0x000fe40000004100 */
[----:B---3--:R-:W-:-:S05]  /*1330*/  HADD2.F32 R14, -RZ, R8.H0_H0 ;  /* 0x20000008ff0e7230 */ /* 0x008fca0000004100 */
[----:B------:R-:W-:Y:S01]  /*1340*/  FFMA R12, R12, R14, R13 ;  /* 0x0000000e0c0c7223 */ /* 0x000fe2000000000d */
[----:B----4-:R-:W-:-:S05]  /*1350*/  HADD2.F32 R30, -RZ, R10.H0_H0 ;  /* 0x2000000aff1e7230 */ /* 0x010fca0000004100 */
[----:B------:R-:W-:Y:S01]  /*1360*/  FFMA R30, R15, R30, R12 ;  /* 0x0000001e0f1e7223 */ /* 0x000fe2000000000c */
[----:B------:R-:W-:Y:S06]  /*1370*/  @P1 BRA `(.L_x_62) ;  /* 0xfffffff400a81947 */ /* 0x000fec000383ffff */
[----:B------:R-:W-:-:S07]  /*1380*/  IMAD.U32 R18, RZ, RZ, UR4 ;  /* 0x00000004ff127e24 */ /* 0x000fce000f8e00ff */
.L_x_61:
[----:B------:R-:W0:Y:S02]  /*1390*/  LDC R19, c[0x0][0x3ac] ;  /* 0x0000eb00ff137b82 */ /* 0x000e240000000800 */
[----:B0-----:R-:W-:-:S04]  /*13a0*/  LOP3.LUT R8, R19, 0xf, RZ, 0xc0, !PT ;  /* 0x0000000f13087812 */ /* 0x001fc800078ec0ff */
[----:B------:R-:W-:-:S13]  /*13b0*/  ISETP.NE.AND P1, PT, R8, RZ, PT ;  /* 0x000000ff0800720c */ /* 0x000fda0003f25270 */
[----:B------:R-:W-:Y:S05]  /*13c0*/  @!P1 BRA `(.L_x_63) ;  /* 0x0000000800c09947 */ /* 0x000fea0003800000 */
[----:B------:R-:W-:Y:S02]  /*13d0*/  IADD3 R8, PT, PT, R8, -0x1, RZ ;  /* 0xffffffff08087810 */ /* 0x000fe40007ffe0ff */
[----:B------:R-:W-:Y:S02]  /*13e0*/  LOP3.LUT R7, R19, 0x7, RZ, 0xc0, !PT ;  /* 0x0000000713077812 */ /* 0x000fe400078ec0ff */
        /* <DEDUP_REMOVED lines=11> */
[----:B-1----:R-:W-:Y:S02]  /*14a0*/  LEA R10, P2, R14, UR18, 0x1 ;  /* 0x000000120e0a7c11 */ /* 0x002fe4000f8408ff */
[----:B------:R-:W-:Y:S02]  /*14b0*/  LEA.HI.X.SX32 R13, R11, R6, 0x1, P3 ;  /* 0x000000060b0d7211 */ /* 0x000fe400018f0eff */
[----:B------:R-:W-:Y:S02]  /*14c0*/  LEA R12, P3, R8, UR18, 0x1 ;  /* 0x00000012080c7c11 */ /* 0x000fe4000f8608ff */
[----:B------:R-:W-:-:S02]  /*14d0*/  LEA.HI.X R11, R14, UR19, R15, 0x1, P2 ;  /* 0x000000130e0b7c11 */ /* 0x000fc400090f0c0f */
[C---:B------:R-:W-:Y:S02]  /*14e0*/  IADD3 R16, P4, PT, R9.reuse, R4, RZ ;  /* 0x0000000409107210 */ /* 0x040fe40007f9e0ff */
[C---:B------:R-:W-:Y:S01]  /*14f0*/  IADD3 R15, PT, PT, R9.reuse, UR6, RZ ;  /* 0x00000006090f7c10 */ /* 0x040fe2000fffe0ff */
[----:B------:R0:W2:Y:S01]  /*1500*/  LDG.E.U16 R20, desc[UR10][R10.64] ;  /* 0x0000000a0a147981 */ /* 0x0000a2000c1e1500 */
[----:B------:R-:W-:Y:S02]  /*1510*/  LEA.HI.X R13, R8, UR19, R13, 0x1, P3 ;  /* 0x00000013080d7c11 */ /* 0x000fe400098f0c0d */
[----:B------:R-:W-:Y:S01]  /*1520*/  LEA.HI.X.SX32 R9, R9, R6, 0x1, P4 ;  /* 0x0000000609097211 */ /* 0x000fe200020f0eff */
[C---:B------:R-:W-:Y:S01]  /*1530*/  VIADD R23, R15.reuse, UR6 ;  /* 0x000000060f177c36 */ /* 0x040fe20008000000 */
[----:B------:R-:W-:Y:S01]  /*1540*/  LEA R8, P2, R16, UR18, 0x1 ;  /* 0x0000001210087c11 */ /* 0x000fe2000f8408ff */
[----:B------:R1:W3:Y:S01]  /*1550*/  LDG.E.U16 R21, desc[UR10][R12.64] ;  /* 0x0000000a0c157981 */ /* 0x0002e2000c1e1500 */
[----:B------:R-:W-:-:S02]  /*1560*/  IADD3 R14, P3, PT, R15, R4, RZ ;  /* 0x000000040f0e7210 */ /* 0x000fc40007f7e0ff */
[----:B------:R-:W-:Y:S01]  /*1570*/  LEA.HI.X R9, R16, UR19, R9, 0x1, P2 ;  /* 0x0000001310097c11 */ /* 0x000fe200090f0c09 */
[----:B------:R-:W-:Y:S01]  /*1580*/  VIADD R25, R23, UR6 ;  /* 0x0000000617197c36 */ /* 0x000fe20008000000 */
[----:B------:R-:W-:Y:S02]  /*1590*/  LEA.HI.X.SX32 R17, R15, R6, 0x1, P3 ;  /* 0x000000060f117211 */ /* 0x000fe400018f0eff */
[C---:B------:R-:W-:Y:S01]  /*15a0*/  LEA R16, P2, R14.reuse, UR18, 0x1 ;  /* 0x000000120e107c11 */ /* 0x040fe2000f8408ff */
[----:B------:R4:W3:Y:S01]  /*15b0*/  LDG.E.U16 R22, desc[UR10][R8.64] ;  /* 0x0000000a08167981 */ /* 0x0008e2000c1e1500 */
[C---:B------:R-:W-:Y:S02]  /*15c0*/  IADD3 R15, P3, PT, R23.reuse, R4, RZ ;  /* 0x00000004170f7210 */ /* 0x040fe40007f7e0ff */
[----:B------:R-:W-:Y:S02]  /*15d0*/  LEA.HI.X R17, R14, UR19, R17, 0x1, P2 ;  /* 0x000000130e117c11 */ /* 0x000fe400090f0c11 */
[----:B------:R-:W-:-:S02]  /*15e0*/  LEA.HI.X.SX32 R24, R23, R6, 0x1, P3 ;  /* 0x0000000617187211 */ /* 0x000fc400018f0eff */
[----:B------:R-:W-:Y:S01]  /*15f0*/  LEA R14, P2, R15, UR18, 0x1 ;  /* 0x000000120f0e7c11 */ /* 0x000fe2000f8408ff */
[----:B------:R-:W3:Y:S01]  /*1600*/  LDG.E.U16 R23, desc[UR10][R16.64] ;  /* 0x0000000a10177981 */ /* 0x000ee2000c1e1500 */
[C---:B0-----:R-:W-:Y:S02]  /*1610*/  IADD3 R11, P3, PT, R25.reuse, R4, RZ ;  /* 0x00000004190b7210 */ /* 0x041fe40007f7e0ff */
[----:B------:R-:W-:Y:S02]  /*1620*/  IADD3 R27, PT, PT, R25, UR6, RZ ;  /* 0x00000006191b7c10 */ /* 0x000fe4000fffe0ff */
[----:B------:R-:W-:Y:S02]  /*1630*/  LEA.HI.X R15, R15, UR19, R24, 0x1, P2 ;  /* 0x000000130f0f7c11 */ /* 0x000fe400090f0c18 */
[----:B------:R-:W-:Y:S01]  /*1640*/  LEA.HI.X.SX32 R24, R25, R6, 0x1, P3 ;  /* 0x0000000619187211 */ /* 0x000fe200018f0eff */
[----:B-1----:R-:W-:Y:S01]  /*1650*/  VIADD R13, R27, UR6 ;  /* 0x000000061b0d7c36 */ /* 0x002fe20008000000 */
[----:B------:R-:W-:-:S02]  /*1660*/  LEA R10, P2, R11, UR18, 0x1 ;  /* 0x000000120b0a7c11 */ /* 0x000fc4000f8408ff */
[----:B------:R-:W-:Y:S02]  /*1670*/  IADD3 R12, P3, PT, R27, R4, RZ ;  /* 0x000000041b0c7210 */ /* 0x000fe40007f7e0ff */
[----:B------:R-:W-:Y:S02]  /*1680*/  LEA.HI.X R11, R11, UR19, R24, 0x1, P2 ;  /* 0x000000130b0b7c11 */ /* 0x000fe400090f0c18 */
[----:B------:R-:W-:Y:S01]  /*1690*/  LEA.HI.X.SX32 R27, R27, R6, 0x1, P3 ;  /* 0x000000061b1b7211 */ /* 0x000fe200018f0eff */
[----:B------:R0:W3:Y:S01]  /*16a0*/  LDG.E.U16 R24, desc[UR10][R14.64] ;  /* 0x0000000a0e187981 */ /* 0x0000e2000c1e1500 */
[C---:B----4-:R-:W-:Y:S02]  /*16b0*/  LEA R8, P2, R12.reuse, UR18, 0x1 ;  /* 0x000000120c087c11 */ /* 0x050fe4000f8408ff */
[----:B------:R-:W-:Y:S01]  /*16c0*/  IADD3 R25, P3, PT, R13, R4, RZ ;  /* 0x000000040d197210 */ /* 0x000fe20007f7e0ff */
[----:B------:R1:W4:Y:S01]  /*16d0*/  LDG.E.U16 R10, desc[UR10][R10.64] ;  /* 0x0000000a0a0a7981 */ /* 0x000322000c1e1500 */
[----:B------:R-:W-:-:S02]  /*16e0*/  LEA.HI.X R9, R12, UR19, R27, 0x1, P2 ;  /* 0x000000130c097c11 */ /* 0x000fc400090f0c1b */
[----:B------:R-:W-:Y:S02]  /*16f0*/  LEA.HI.X.SX32 R26, R13, R6, 0x1, P3 ;  /* 0x000000060d1a7211 */ /* 0x000fe400018f0eff */
[C---:B------:R-:W-:Y:S01]  /*1700*/  LEA R12, P2, R25.reuse, UR18, 0x1 ;  /* 0x00000012190c7c11 */ /* 0x040fe2000f8408ff */
[----:B------:R1:W4:Y:S03]  /*1710*/  LDG.E.U16 R8, desc[UR10][R8.64] ;  /* 0x0000000a08087981 */ /* 0x000326000c1e1500 */
[----:B------:R-:W-:-:S05]  /*1720*/  LEA.HI.X R13, R25, UR19, R26, 0x1, P2 ;  /* 0x00000013190d7c11 */ /* 0x000fca00090f0c1a */
[----:B------:R-:W4:Y:S01]  /*1730*/  LDG.E.U16 R12, desc[UR10][R12.64] ;  /* 0x0000000a0c0c7981 */ /* 0x000f22000c1e1500 */
[----:B------:R-:W0:Y:S01]  /*1740*/  S2UR UR7, SR_CgaCtaId ;  /* 0x00000000000779c3 */ /* 0x000e220000008800 */
[----:B------:R-:W-:Y:S02]  /*1750*/  UMOV UR6, 0x400 ;  /* 0x0000040000067882 */ /* 0x000fe40000000000 */
[----:B0-----:R-:W-:-:S06]  /*1760*/  ULEA UR6, UR7, UR6, 0x18 ;  /* 0x0000000607067291 */ /* 0x001fcc000f8ec0ff */
[----:B------:R-:W-:-:S05]  /*1770*/  LEA R25, R18, UR6, 0x1 ;  /* 0x0000000612197c11 */ /* 0x000fca000f8e08ff */
[----:B------:R-:W0:Y:S04]  /*1780*/  LDS.64 R14, [R25] ;  /* 0x00000000190e7984 */ /* 0x000e280000000a00 */
[----:B------:R-:W1:Y:S01]  /*1790*/  LDS.64 R16, [R25+0x8] ;  /* 0x0000080019107984 */ /* 0x000e620000000a00 */
[----:B------:R-:W-:Y:S02]  /*17a0*/  VIADD R18, R18, 0x8 ;  /* 0x0000000812127836 */ /* 0x000fe40000000000 */
[--C-:B0-----:R-:W-:Y:S02]  /*17b0*/  HADD2.F32 R27, -RZ, R14.reuse.H0_H0 ;  /* 0x2000000eff1b7230 */ /* 0x101fe40000004100 */
[----:B-1----:R-:W-:Y:S02]  /*17c0*/  HADD2.F32 R11, -RZ, R14.H1_H1 ;  /* 0x3000000eff0b7230 */ /* 0x002fe40000004100 */
[----:B------:R-:W-:-:S02]  /*17d0*/  HADD2.F32 R14, -RZ, R15.H0_H0 ;  /* 0x2000000fff0e7230 */ /* 0x000fc40000004100 */
[--C-:B------:R-:W-:Y:S02]  /*17e0*/  HADD2.F32 R9, -RZ, R17.reuse.H0_H0 ;  /* 0x20000011ff097230 */ /* 0x100fe40000004100 */
[----:B------:R-:W-:Y:S02]  /*17f0*/  HADD2.F32 R17, -RZ, R17.H1_H1 ;  /* 0x30000011ff117230 */ /* 0x000fe40000004100 */
[----:B--2---:R-:W-:-:S05]  /*1800*/  HADD2.F32 R20, -RZ, R20.H0_H0 ;  /* 0x20000014ff147230 */ /* 0x004fca0000004100 */
[----:B------:R-:W-:Y:S01]  /*1810*/  FFMA R20, R27, R20, R30 ;  /* 0x000000141b147223 */ /* 0x000fe2000000001e */
[----:B---3--:R-:W-:-:S05]  /*1820*/  HADD2.F32 R21, -RZ, R21.H0_H0 ;  /* 0x20000015ff157230 */ /* 0x008fca0000004100 */
[----:B------:R-:W-:Y:S01]  /*1830*/  FFMA R11, R11, R21, R20 ;  /* 0x000000150b0b7223 */ /* 0x000fe20000000014 */
[----:B------:R-:W-:Y:S02]  /*1840*/  HADD2.F32 R22, -RZ, R22.H0_H0 ;  /* 0x20000016ff167230 */ /* 0x000fe40000004100 */
[----:B------:R-:W-:-:S03]  /*1850*/  HADD2.F32 R20, -RZ, R15.H1_H1 ;  /* 0x3000000fff147230 */ /* 0x000fc60000004100 */
[----:B------:R-:W-:Y:S01]  /*1860*/  FFMA R11, R14, R22, R11 ;  /* 0x000000160e0b7223 */ /* 0x000fe2000000000b */
[----:B------:R-:W-:Y:S02]  /*1870*/  HADD2.F32 R23, -RZ, R23.H0_H0 ;  /* 0x20000017ff177230 */ /* 0x000fe40000004100 */
[----:B------:R-:W-:-:S03]  /*1880*/  HADD2.F32 R14, -RZ, R16.H0_H0 ;  /* 0x20000010ff0e7230 */ /* 0x000fc60000004100 */
[----:B------:R-:W-:Y:S01]  /*1890*/  FFMA R11, R20, R23, R11 ;  /* 0x00000017140b7223 */ /* 0x000fe2000000000b */
[----:B------:R-:W-:Y:S02]  /*18a0*/  HADD2.F32 R16, -RZ, R16.H1_H1 ;  /* 0x30000010ff107230 */ /* 0x000fe40000004100 */
[----:B------:R-:W-:Y:S02]  /*18b0*/  HADD2.F32 R24, -RZ, R24.H0_H0 ;  /* 0x20000018ff187230 */ /* 0x000fe40000004100 */
[----:B----4-:R-:W-:-:S03]  /*18c0*/  HADD2.F32 R10, -RZ, R10.H0_H0 ;  /* 0x2000000aff0a7230 */ /* 0x010fc60000004100 */
[----:B------:R-:W-:-:S04]  /*18d0*/  FFMA R11, R14, R24, R11 ;  /* 0x000000180e0b7223 */ /* 0x000fc8000000000b */
[----:B------:R-:W-:Y:S01]  /*18e0*/  FFMA R10, R16, R10, R11 ;  /* 0x0000000a100a7223 */ /* 0x000fe2000000000b */
[----:B------:R-:W-:-:S05]  /*18f0*/  HADD2.F32 R8, -RZ, R8.H0_H0 ;  /* 0x20000008ff087230 */ /* 0x000fca0000004100 */
[----:B------:R-:W-:Y:S01]  /*1900*/  FFMA R8, R9, R8, R10 ;  /* 0x0000000809087223 */ /* 0x000fe2000000000a */
[----:B------:R-:W-:-:S05]  /*1910*/  HADD2.F32 R12, -RZ, R12.H0_H0 ;  /* 0x2000000cff0c7230 */ /* 0x000fca0000004100 */
[----:B------:R-:W-:-:S07]  /*1920*/  FFMA R30, R17, R12, R8 ;  /* 0x0000000c111e7223 */ /* 0x000fce0000000008 */
.L_x_64:
        /* <DEDUP_REMOVED lines=19> */
[----:B------:R-:W-:Y:S02]  /*1a60*/  IADD3 R17, PT, PT, R7, UR6, RZ ;  /* 0x0000000607117c10 */ /* 0x000fe4000fffe0ff */
[----:B------:R-:W-:Y:S01]  /*1a70*/  LEA.HI.X R11, R13, UR19, R14, 0x1, P3 ;  /* 0x000000130d0b7c11 */ /* 0x000fe200098f0c0e */
[----:B------:R0:W2:Y:S01]  /*1a80*/  LDG.E.U16 R16, desc[UR10][R8.64] ;  /* 0x0000000a08107981 */ /* 0x0000a2000c1e1500 */
[----:B------:R-:W-:Y:S02]  /*1a90*/  LEA.HI.X.SX32 R14, R7, R6, 0x1, P4 ;  /* 0x00000006070e7211 */ /* 0x000fe400020f0eff */
[----:B------:R-:W-:Y:S02]  /*1aa0*/  LEA R12, P2, R15, UR18, 0x1 ;  /* 0x000000120f0c7c11 */ /* 0x000fe4000f8408ff */
[----:B------:R-:W-:Y:S01]  /*1ab0*/  IADD3 R7, P3, PT, R17, R4, RZ ;  /* 0x0000000411077210 */ /* 0x000fe20007f7e0ff */
[----:B------:R1:W3:Y:S01]  /*1ac0*/  LDG.E.U16 R11, desc[UR10][R10.64] ;  /* 0x0000000a0a0b7981 */ /* 0x0002e2000c1e1500 */
[----:B------:R-:W-:-:S02]  /*1ad0*/  LEA.HI.X R13, R15, UR19, R14, 0x1, P2 ;  /* 0x000000130f0d7c11 */ /* 0x000fc400090f0c0e */
[----:B------:R-:W-:Y:S02]  /*1ae0*/  LEA.HI.X.SX32 R20, R17, R6, 0x1, P3 ;  /* 0x0000000611147211 */ /* 0x000fe400018f0eff */
[C---:B------:R-:W-:Y:S02]  /*1af0*/  LEA R14, P2, R7.reuse, UR18, 0x1 ;  /* 0x00000012070e7c11 */ /* 0x040fe4000f8408ff */
[----:B------:R4:W3:Y:S02]  /*1b00*/  LDG.E.U16 R13, desc[UR10][R12.64] ;  /* 0x0000000a0c0d7981 */ /* 0x0008e4000c1e1500 */
[----:B------:R-:W-:-:S05]  /*1b10*/  LEA.HI.X R15, R7, UR19, R20, 0x1, P2 ;  /* 0x00000013070f7c11 */ /* 0x000fca00090f0c14 */
[----:B------:R-:W3:Y:S01]  /*1b20*/  LDG.E.U16 R14, desc[UR10][R14.64] ;  /* 0x0000000a0e0e7981 */ /* 0x000ee2000c1e1500 */
[----:B------:R-:W0:Y:S01]  /*1b30*/  S2UR UR7, SR_CgaCtaId ;  /* 0x00000000000779c3 */ /* 0x000e220000008800 */
[----:B------:R-:W-:Y:S02]  /*1b40*/  UMOV UR6, 0x400 ;  /* 0x0000040000067882 */ /* 0x000fe40000000000 */
[----:B0-----:R-:W-:-:S06]  /*1b50*/  ULEA UR6, UR7, UR6, 0x18 ;  /* 0x0000000607067291 */ /* 0x001fcc000f8ec0ff */
[----:B------:R-:W-:-:S06]  /*1b60*/  LEA R8, R18, UR6, 0x1 ;  /* 0x0000000612087c11 */ /* 0x000fcc000f8e08ff */
[----:B------:R-:W0:Y:S01]  /*1b70*/  LDS.64 R8, [R8] ;  /* 0x0000000008087984 */ /* 0x000e220000000a00 */
[----:B------:R-:W-:Y:S02]  /*1b80*/  VIADD R18, R18, 0x4 ;  /* 0x0000000412127836 */ /* 0x000fe40000000000 */
[--C-:B0-----:R-:W-:Y:S02]  /*1b90*/  HADD2.F32 R7, -RZ, R8.reuse.H0_H0 ;  /* 0x20000008ff077230 */ /* 0x101fe40000004100 */
[----:B-1----:R-:W-:Y:S02]  /*1ba0*/  HADD2.F32 R10, -RZ, R8.H1_H1 ;  /* 0x30000008ff0a7230 */ /* 0x002fe40000004100 */
[----:B----4-:R-:W-:Y:S02]  /*1bb0*/  HADD2.F32 R12, -RZ, R9.H0_H0 ;  /* 0x20000009ff0c7230 */ /* 0x010fe40000004100 */
[----:B--2---:R-:W-:-:S05]  /*1bc0*/  HADD2.F32 R16, -RZ, R16.H0_H0 ;  /* 0x20000010ff107230 */ /* 0x004fca0000004100 */
[----:B------:R-:W-:Y:S01]  /*1bd0*/  FFMA R7, R7, R16, R30 ;  /* 0x0000001007077223 */ /* 0x000fe2000000001e */
[----:B---3--:R-:W-:Y:S02]  /*1be0*/  HADD2.F32 R11, -RZ, R11.H0_H0 ;  /* 0x2000000bff0b7230 */ /* 0x008fe40000004100 */
[----:B------:R-:W-:-:S03]  /*1bf0*/  HADD2.F32 R30, -RZ, R9.H1_H1 ;  /* 0x30000009ff1e7230 */ /* 0x000fc60000004100 */
[----:B------:R-:W-:Y:S01]  /*1c00*/  FFMA R7, R10, R11, R7 ;  /* 0x0000000b0a077223 */ /* 0x000fe20000000007 */
[----:B------:R-:W-:-:S05]  /*1c10*/  HADD2.F32 R13, -RZ, R13.H0_H0 ;  /* 0x2000000dff0d7230 */ /* 0x000fca0000004100 */
[----:B------:R-:W-:Y:S01]  /*1c20*/  FFMA R7, R12, R13, R7 ;  /* 0x0000000d0c077223 */ /* 0x000fe20000000007 */
[----:B------:R-:W-:-:S05]  /*1c30*/  HADD2.F32 R14, -RZ, R14.H0_H0 ;  /* 0x2000000eff0e7230 */ /* 0x000fca0000004100 */
[----:B------:R-:W-:-:S07]  /*1c40*/  FFMA R30, R30, R14, R7 ;  /* 0x0000000e1e1e7223 */ /* 0x000fce0000000007 */
.L_x_65:
        /* <DEDUP_REMOVED lines=15> */
[----:B0-----:R-:W-:Y:S02]  /*1d40*/  HADD2.F32 R7, -RZ, R7.H0_H0 ;  /* 0x20000007ff077230 */ /* 0x001fe40000004100 */
[----:B--2---:R-:W-:-:S05]  /*1d50*/  HADD2.F32 R10, -RZ, R8.H0_H0 ;  /* 0x20000008ff0a7230 */ /* 0x004fca0000004100 */
[----:B------:R-:W-:Y:S01]  /*1d60*/  FFMA R30, R7, R10, R30 ;  /* 0x0000000a071e7223 */ /* 0x000fe2000000001e */
[----:B------:R-:W-:Y:S06]  /*1d70*/  @!P1 BRA `(.L_x_63) ;  /* 0x0000000000549947 */ /* 0x000fec0003800000 */
[----:B------:R-:W-:Y:S01]  /*1d80*/  ISETP.NE.AND P1, PT, R19, 0x2, PT ;  /* 0x000000021300780c */ /* 0x000fe20003f25270 */
[----:B------:R-:W-:-:S05]  /*1d90*/  IMAD.IADD R11, R11, 0x1, R12 ;  /* 0x000000010b0b7824 */ /* 0x000fca00078e020c */
[----:B------:R-:W-:-:S04]  /*1da0*/  IADD3 R9, P2, PT, R11, R4, RZ ;  /* 0x000000040b097210 */ /* 0x000fc80007f5e0ff */
[----:B------:R-:W-:Y:S02]  /*1db0*/  LEA.HI.X.SX32 R10, R11, R6, 0x1, P2 ;  /* 0x000000060b0a7211 */ /* 0x000fe400010f0eff */
[----:B------:R-:W-:Y:S02]  /*1dc0*/  LEA R8, P2, R9, UR18, 0x1 ;  /* 0x0000001209087c11 */ /* 0x000fe4000f8408ff */
[----:B------:R-:W-:Y:S02]  /*1dd0*/  @P1 IADD3 R7, PT, PT, R11, R12, RZ ;  /* 0x0000000c0b071210 */ /* 0x000fe40007ffe0ff */
[----:B------:R-:W-:Y:S02]  /*1de0*/  LEA.HI.X R9, R9, UR19, R10, 0x1, P2 ;  /* 0x0000001309097c11 */ /* 0x000fe400090f0c0a */
[C---:B------:R-:W-:Y:S01]  /*1df0*/  @P1 IADD3 R4, P3, PT, R7.reuse, R4, RZ ;  /* 0x0000000407041210 */ /* 0x040fe20007f7e0ff */
[----:B------:R-:W0:Y:S03]  /*1e00*/  @P1 LDS.U16 R10, [R18+0x4] ;  /* 0x00000400120a1984 */ /* 0x000e260000000400 */
[----:B------:R-:W-:Y:S01]  /*1e10*/  @P1 LEA.HI.X.SX32 R7, R7, R6, 0x1, P3 ;  /* 0x0000000607071211 */ /* 0x000fe200018f0eff */
[----:B------:R-:W2:Y:S01]  /*1e20*/  LDG.E.U16 R8, desc[UR10][R8.64] ;  /* 0x0000000a08087981 */ /* 0x000ea2000c1e1500 */
[----:B------:R-:W-:-:S04]  /*1e30*/  @P1 LEA R6, P2, R4, UR18, 0x1 ;  /* 0x0000001204061c11 */ /* 0x000fc8000f8408ff */
[----:B------:R-:W-:Y:S02]  /*1e40*/  @P1 LEA.HI.X R7, R4, UR19, R7, 0x1, P2 ;  /* 0x0000001304071c11 */ /* 0x000fe400090f0c07 */
[----:B------:R-:W1:Y:S04]  /*1e50*/  LDS.U16 R4, [R18+0x2] ;  /* 0x0000020012047984 */ /* 0x000e680000000400 */
[----:B------:R-:W3:Y:S01]  /*1e60*/  @P1 LDG.E.U16 R6, desc[UR10][R6.64] ;  /* 0x0000000a06061981 */ /* 0x000ee2000c1e1500 */
[----:B0-----:R-:W-:Y:S02]  /*1e70*/  @P1 HADD2.F32 R13, -RZ, R10.H0_H0 ;  /* 0x2000000aff0d1230 */ /* 0x001fe40000004100 */
[----:B-1----:R-:W-:Y:S02]  /*1e80*/  HADD2.F32 R11, -RZ, R4.H0_H0 ;  /* 0x20000004ff0b7230 */ /* 0x002fe40000004100 */
[----:B--2---:R-:W-:-:S05]  /*1e90*/  HADD2.F32 R4, -RZ, R8.H0_H0 ;  /* 0x20000008ff047230 */ /* 0x004fca0000004100 */
[----:B------:R-:W-:Y:S01]  /*1ea0*/  FFMA R30, R11, R4, R30 ;  /* 0x000000040b1e7223 */ /* 0x000fe2000000001e */
[----:B---3--:R-:W-:-:S05]  /*1eb0*/  @P1 HADD2.F32 R10, -RZ, R6.H0_H0 ;  /* 0x20000006ff0a1230 */ /* 0x008fca0000004100 */
[----:B------:R-:W-:-:S07]  /*1ec0*/  @P1 FFMA R30, R13, R10, R30 ;  /* 0x0000000a0d1e1223 */ /* 0x000fce000000001e */
.L_x_63:
[----:B-----5:R-:W-:Y:S01]  /*1ed0*/  FFMA R2, R5, R30, R2 ;  /* 0x0000001e05027223 */ /* 0x020fe20000000002 */
[----:B------:R-:W-:Y:S06]  /*1ee0*/  @P0 BRA `(.L_x_66) ;  /* 0xffffffe400fc0947 */ /* 0x000fec000383ffff */
[----:B------:R-:W0:Y:S01]  /*1ef0*/  LDC R7, c[0x0][0x3b0] ;  /* 0x0000ec00ff077b82 */ /* 0x000e220000000800 */
[----:B------:R-:W-:-:S04]  /*1f00*/  F2FP.F16.F32.PACK_AB R2, RZ, R2 ;  /* 0x00000002ff02723e */ /* 0x000fc800000000ff */
[----:B------:R-:W-:-:S03]  /*1f10*/  PRMT R6, R2, 0x7610, R6 ;  /* 0x0000761002067816 */ /* 0x000fc60000000006 */
[----:B------:R-:W1:Y:S01]  /*1f20*/  LDC.64 R4, c[0x0][0x3a0] ;  /* 0x0000e800ff047b82 */ /* 0x000e620000000a00 */
[----:B0-----:R-:W-:Y:S02]  /*1f30*/  IMAD R3, R7, UR16, R0 ;  /* 0x0000001007037c24 */ /* 0x001fe4000f8e0200 */
[----:B------:R-:W-:-:S05]  /*1f40*/  VIADD R0, R0, UR17 ;  /* 0x0000001100007c36 */ /* 0x000fca0008000000 */
[----:B------:R-:W-:Y:S01]  /*1f50*/  ISETP.GE.AND P0, PT, R0, R7, PT ;  /* 0x000000070000720c */ /* 0x000fe20003f06270 */
[----:B-1----:R-:W-:-:S05]  /*1f60*/  IMAD.WIDE R2, R3, 0x2, R4 ;  /* 0x0000000203027825 */ /* 0x002fca00078e0204 */
[----:B------:R3:W-:Y:S07]  /*1f70*/  STG.E.U16 desc[UR10][R2.64], R6 ;  /* 0x0000000602007986 */ /* 0x0007ee000c10150a */
[----:B------:R-:W-:Y:S05]  /*1f80*/  @!P0 BRA `(.L_x_67) ;  /* 0xffffffe400d08947 */ /* 0x000fea000383ffff */
[----:B------:R-:W-:Y:S05]  /*1f90*/  EXIT ;  /* 0x000000000000794d */ /* 0x000fea0003800000 */
.L_x_60:
        /* <DEDUP_REMOVED lines=8> */
.L_x_73:
[----:B--2---:R-:W2:Y:S01]  /*2020*/  LDCU UR6, c[0x0][0x3b4] ;  /* 0x00007680ff0677ac */ /* 0x004ea20008000800 */
[----:B0-----:R-:W-:Y:S01]  /*2030*/  CS2R R2, SRZ ;  /* 0x0000000000027805 */ /* 0x001fe2000001ff00 */
[----:B--2---:R-:W-:-:S09]  /*2040*/  UISETP.GE.U32.AND UP2, UPT, UR6, 0x10, UPT ;  /* 0x000000100600788c */ /* 0x004fd2000bf46070 */
[----:B------:R-:W-:Y:S05]  /*2050*/  BRA.U !UP2, `(.L_x_68) ;  /* 0x000000010aa47547 */ /* 0x000fea000b800000 */
[----:B------:R-:W-:Y:S01]  /*2060*/  IMAD.MOV.U32 R2, RZ, RZ, RZ ;  /* 0x000000ffff027224 */ /* 0x000fe200078e00ff */
[----:B-1----:R-:W-:-:S07]  /*2070*/  MOV R7, RZ ;  /* 0x000000ff00077202 */ /* 0x002fce0000000f00 */
.L_x_69:
        /* <DEDUP_REMOVED lines=38> */
[----:B------:R-:W-:-:S07]  /*22e0*/  MOV R3, UR13 ;  /* 0x0000000d00037c02 */ /* 0x000fce0008000f00 */
.L_x_68:
[----:B------:R-:W-:-:S09]  /*22f0*/  UISETP.NE.AND UP2, UPT, UR5, URZ, UPT ;  /* 0x000000ff0500728c */ /* 0x000fd2000bf45270 */
[----:B------:R-:W-:Y:S05]  /*2300*/  BRA.U !UP2, `(.L_x_70) ;  /* 0x000000050a087547 */ /* 0x000fea000b800000 */
[----:B------:R-:W-:Y:S01]  /*2310*/  UISETP.NE.AND UP2, UPT, UR8, URZ, UPT ;  /* 0x000000ff0800728c */ /* 0x000fe2000bf45270 */
[----:B------:R-:W-:Y:S10]  /*2320*/  BRA.U !UP0, `(.L_x_71) ;  /* 0x0000000108647547 */ /* 0x000ff4000b800000 */
[----:B------:R-:W0:Y:S01]  /*2330*/  LDC.64 R4, c[0x0][0x390] ;  /* 0x0000e400ff047b82 */ /* 0x000e220000000a00 */
[C---:B------:R-:W-:Y:S01]  /*2340*/  IADD3 R8, P0, PT, R3.reuse, UR9, RZ ;  /* 0x0000000903087c10 */ /* 0x040fe2000ff1e0ff */
[----:B-1----:R-:W-:-:S04]  /*2350*/  VIADD R7, R3, UR9 ;  /* 0x0000000903077c36 */ /* 0x002fc80008000000 */
        /* <DEDUP_REMOVED lines=22> */
.L_x_71:
        /* <DEDUP_REMOVED lines=15> */
[----:B------:R-:W-:Y:S01]  /*25b0*/  IADD3 R3, PT, PT, R3, 0x4, RZ ;  /* 0x0000000403037810 */ /* 0x000fe20007ffe0ff */
[----:B--2---:R-:W-:-:S04]  /*25c0*/  FFMA R2, RZ, R5, R2 ;  /* 0x00000005ff027223 */ /* 0x004fc80000000002 */
[----:B---3--:R-:W-:-:S04]  /*25d0*/  FFMA R2, RZ, R9, R2 ;  /* 0x00000009ff027223 */ /* 0x008fc80000000002 */
[----:B----4-:R-:W-:-:S04]  /*25e0*/  FFMA R2, RZ, R11, R2 ;  /* 0x0000000bff027223 */ /* 0x010fc80000000002 */
[----:B-----5:R-:W-:-:S07]  /*25f0*/  FFMA R2, RZ, R13, R2 ;  /* 0x0000000dff027223 */ /* 0x020fce0000000002 */
.L_x_72:
[----:B------:R-:W-:Y:S05]  /*2600*/  BRA.U !UP2, `(.L_x_70) ;  /* 0x000000010a487547 */ /* 0x000fea000b800000 */
[----:B------:R-:W0:Y:S01]  /*2610*/  LDC.64 R4, c[0x0][0x390] ;  /* 0x0000e400ff047b82 */ /* 0x000e220000000a00 */
[----:B-1----:R-:W-:-:S04]  /*2620*/  VIADD R7, R3, UR9 ;  /* 0x0000000903077c36 */ /* 0x002fc80008000000 */
        /* <DEDUP_REMOVED lines=16> */
.L_x_70:
[----:B-1----:R-:W0:Y:S01]  /*2730*/  LDC R7, c[0x0][0x3b0] ;  /* 0x0000ec00ff077b82 */ /* 0x002e220000000800 */
[----:B------:R-:W-:-:S04]  /*2740*/  F2FP.F16.F32.PACK_AB R2, RZ, R2 ;  /* 0x00000002ff02723e */ /* 0x000fc800000000ff */
[----:B------:R-:W-:-:S03]  /*2750*/  PRMT R6, R2, 0x7610, R6 ;  /* 0x0000761002067816 */ /* 0x000fc60000000006 */
[----:B------:R-:W1:Y:S01]  /*2760*/  LDC.64 R4, c[0x0][0x3a0] ;  /* 0x0000e800ff047b82 */ /* 0x000e620000000a00 */
[----:B0-----:R-:W-:Y:S01]  /*2770*/  IMAD R3, R7, UR16, R0 ;  /* 0x0000001007037c24 */ /* 0x001fe2000f8e0200 */
[----:B------:R-:W-:-:S04]  /*2780*/  IADD3 R0, PT, PT, R0, UR17, RZ ;  /* 0x0000001100007c10 */ /* 0x000fc8000fffe0ff */
[----:B------:R-:W-:Y:S01]  /*2790*/  ISETP.GE.AND P0, PT, R0, R7, PT ;  /* 0x000000070000720c */ /* 0x000fe20003f06270 */
[----:B-1----:R-:W-:-:S05]  /*27a0*/  IMAD.WIDE R2, R3, 0x2, R4 ;  /* 0x0000000203027825 */ /* 0x002fca00078e0204 */
[----:B------:R2:W-:Y:S07]  /*27b0*/  STG.E.U16 desc[UR10][R2.64], R6 ;  /* 0x0000000602007986 */ /* 0x0005ee000c10150a */
[----:B------:R-:W-:Y:S05]  /*27c0*/  @!P0 BRA `(.L_x_73) ;  /* 0xfffffff800148947 */ /* 0x000fea000383ffff */
[----:B------:R-:W-:Y:S05]  /*27d0*/  EXIT ;  /* 0x000000000000794d */ /* 0x000fea0003800000 */
.L_x_59:
        /* <DEDUP_REMOVED lines=8> */
[----:B-1----:R-:W1:Y:S02]  /*2860*/  MUFU.RCP R7, R7 ;  /* 0x0000000700077308 */ /* 0x002e640000001000 */
[----:B-1----:R-:W-:-:S06]  /*2870*/  VIADD R2, R7, 0xffffffe ;  /* 0x0ffffffe07027836 */ /* 0x002fcc0000000000 */
[----:B0-----:R0:W1:Y:S02]  /*2880*/  F2I.FTZ.U32.TRUNC.NTZ R3, R2 ;  /* 0x0000000200037305 */ /* 0x001064000021f000 */
        /* <DEDUP_REMOVED lines=8> */
[----:B------:R-:W-:Y:S01]  /*2910*/  @P0 IADD3 R4, PT, PT, R4, -UR17, RZ ;  /* 0x8000001104040c10 */ /* 0x000fe2000fffe0ff */
[----:B------:R-:W-:-:S03]  /*2920*/  @P0 VIADD R2, R2, 0x1 ;  /* 0x0000000102020836 */ /* 0x000fc60000000000 */
[----:B------:R-:W-:-:S13]  /*2930*/  ISETP.GE.U32.AND P1, PT, R4, UR17, PT ;  /* 0x0000001104007c0c */ /* 0x000fda000bf26070 */
[----:B------:R-:W-:Y:S01]  /*2940*/  @P1 VIADD R2, R2, 0x1 ;  /* 0x0000000102021836 */ /* 0x000fe20000000000 */
[----:B------:R-:W-:-:S04]  /*2950*/  @!P2 LOP3.LUT R2, RZ, UR17, RZ, 0x33, !PT ;  /* 0x00000011ff02ac12 */ /* 0x000fc8000f8e33ff */
[----:B------:R-:W-:-:S04]  /*2960*/  IADD3 R2, PT, PT, R5, R2, RZ ;  /* 0x0000000205027210 */ /* 0x000fc80007ffe0ff */
        /* <DEDUP_REMOVED lines=8> */
.L_x_76:
[----:B-1----:R-:W-:Y:S01]  /*29f0*/  MOV R3, UR5 ;  /* 0x0000000500037c02 */ /* 0x002fe20008000f00 */
[----:B------:R-:W-:-:S04]  /*2a00*/  VIADD R6, R6, 0x1 ;  /* 0x0000000106067836 */ /* 0x000fc80000000000 */
[----:B------:R-:W-:Y:S01]  /*2a10*/  IMAD R3, R3, UR16, R0 ;  /* 0x0000001003037c24 */ /* 0x000fe2000f8e0200 */
[----:B------:R-:W-:Y:S01]  /*2a20*/  ISETP.NE.AND P0, PT, R6, R7, PT ;  /* 0x000000070600720c */ /* 0x000fe20003f05270 */
[----:B------:R-:W-:Y:S02]  /*2a30*/  VIADD R0, R0, UR17 ;  /* 0x0000001100007c36 */ /* 0x000fe40008000000 */
[----:B0-----:R-:W-:-:S05]  /*2a40*/  IMAD.WIDE R2, R3, 0x2, R4 ;  /* 0x0000000203027825 */ /* 0x001fca00078e0204 */
[----:B------:R1:W-:Y:S05]  /*2a50*/  STG.E.U16 desc[UR10][R2.64], RZ ;  /* 0x000000ff02007986 */ /* 0x0003ea000c10150a */
[----:B------:R-:W-:Y:S05]  /*2a60*/  @P0 BRA `(.L_x_76) ;  /* 0xfffffffc00e00947 */ /* 0x000fea000383ffff */
.L_x_75:
[----:B------:R-:W-:Y:S05]  /*2a70*/  BSYNC.RECONVERGENT B0 ;  /* 0x0000000000007941 */ /* 0x000fea0003800200 */
.L_x_74:
[----:B------:R-:W-:Y:S05]  /*2a80*/  @!P1 EXIT ;  /* 0x000000000000994d */ /* 0x000fea0003800000 */
[----:B------:R-:W0:Y:S01]  /*2a90*/  LDC.64 R8, c[0x0][0x3a0] ;  /* 0x0000e800ff087b82 */ /* 0x000e220000000a00 */
[----:B------:R-:W-:-:S12]  /*2aa0*/  USHF.L.U32 UR4, UR17, 0x1, URZ ;  /* 0x0000000111047899 */ /* 0x000fd800080006ff */
.L_x_77:
[----:B------:R-:W-:Y:S01]  /*2ab0*/  MOV R11, UR5 ;  /* 0x00000005000b7c02 */ /* 0x000fe20008000f00 */
[----:B------:R-:W-:-:S04]  /*2ac0*/  IMAD.U32 R13, RZ, RZ, UR17 ;  /* 0x00000011ff0d7e24 */ /* 0x000fc8000f8e00ff */
[----:B------:R-:W-:Y:S01]  /*2ad0*/  IMAD R11, R11, UR16, R0 ;  /* 0x000000100b0b7c24 */ /* 0x000fe2000f8e0200 */
[----:B------:R-:W-:-:S03]  /*2ae0*/  LEA R0, R13, R0, 0x2 ;  /* 0x000000000d007211 */ /* 0x000fc600078e10ff */
[----:B0-----:R-:W-:-:S03]  /*2af0*/  IMAD.WIDE R10, R11, 0x2, R8 ;  /* 0x000000020b0a7825 */ /* 0x001fc600078e0208 */
[----:B-1----:R-:W-:Y:S02]  /*2b00*/  IADD3 R2, P0, PT, R10, UR4, RZ ;  /* 0x000000040a027c10 */ /* 0x002fe4000ff1e0ff */
[----:B------:R2:W-:Y:S03]  /*2b10*/  STG.E.U16 desc[UR10][R10.64], RZ ;  /* 0x000000ff0a007986 */ /* 0x0005e6000c10150a */
[----:B------:R-:W-:Y:S01]  /*2b20*/  IMAD.X R3, RZ, RZ, R11, P0 ;  /* 0x000000ffff037224 */ /* 0x000fe200000e060b */
[----:B------:R-:W-:-:S04]  /*2b30*/  IADD3 R4, P0, PT, R2, UR4, RZ ;  /* 0x0000000402047c10 */ /* 0x000fc8000ff1e0ff */
[----:B------:R2:W-:Y:S01]  /*2b40*/  STG.E.U16 desc[UR10][R2.64], RZ ;  /* 0x000000ff02007986 */ /* 0x0005e2000c10150a */
[----:B------:R-:W-:Y:S01]  /*2b50*/  IMAD.X R5, RZ, RZ, R3, P0 ;  /* 0x000000ffff057224 */ /* 0x000fe200000e0603 */
[----:B------:R-:W-:-:S04]  /*2b60*/  IADD3 R6, P0, PT, R4, UR4, RZ ;  /* 0x0000000404067c10 */ /* 0x000fc8000ff1e0ff */
[----:B------:R-:W-:Y:S01]  /*2b70*/  IADD3.X R7, PT, PT, RZ, R5, RZ, P0, !PT ;  /* 0x00000005ff077210 */ /* 0x000fe200007fe4ff */
[----:B------:R2:W-:Y:S01]  /*2b80*/  STG.E.U16 desc[UR10][R4.64], RZ ;  /* 0x000000ff04007986 */ /* 0x0005e2000c10150a */
[----:B------:R-:W-:-:S03]  /*2b90*/  ISETP.GE.AND P0, PT, R0, UR5, PT ;  /* 0x0000000500007c0c */ /* 0x000fc6000bf06270 */
[----:B------:R2:W-:Y:S10]  /*2ba0*/  STG.E.U16 desc[UR10][R6.64], RZ ;  /* 0x000000ff06007986 */ /* 0x0005f4000c10150a */
[----:B--2---:R-:W-:Y:S05]  /*2bb0*/  @!P0 BRA `(.L_x_77) ;  /* 0xfffffffc00bc8947 */ /* 0x004fea000383ffff */
[----:B------:R-:W-:Y:S05]  /*2bc0*/  EXIT ;  /* 0x000000000000794d */ /* 0x000fea0003800000 */
.L_x_78:
        /* <DEDUP_REMOVED lines=11> */
.L_x_123:


//--------------------- .text._Z21indexed_matmul_kernelIfEvPKT_S2_PKfPKjPS0_iiiii --------------------------
	.section	.text._Z21indexed_matmul_kernelIfEvPKT_S2_PKfPKjPS0_iiiii,"ax",@progbits
	.align	128
        .global         _Z21indexed_matmul_kernelIfEvPKT_S2_PKfPKjPS0_iiiii
        .type           _Z21indexed_matmul_kernelIfEvPKT_S2_PKfPKjPS0_iiiii,@function
        .size           _Z21indexed_matmul_kernelIfEvPKT_S2_PKfPKjPS0_iiiii,(.L_x_124 - _Z21indexed_matmul_kernelIfEvPKT_S2_PKfPKjPS0_iiiii)
        .other          _Z21indexed_matmul_kernelIfEvPKT_S2_PKfPKjPS0_iiiii,@"STO_CUDA_ENTRY STV_DEFAULT"
_Z21indexed_matmul_kernelIfEvPKT_S2_PKfPKjPS0_iiiii:
.text._Z21indexed_matmul_kernelIfEvPKT_S2_PKfPKjPS0_iiiii:
[----:B------:R-:W-:Y:S01]  /*0000*/  LDC R1, c[0x0][0x37c] ;  /* 0x0000df00ff017b82 */ /* 0x000fe20000000800 */
[----:B------:R-:W0:Y:S07]  /*0010*/  S2R R3, SR_TID.X ;  /* 0x0000000000037919 */ /* 0x000e2e0000002100 */
[----:B------:R-:W0:Y:S01]  /*0020*/  S2UR UR4, SR_CTAID.Y ;  /* 0x00000000000479c3 */ /* 0x000e220000002600 */
[----:B------:R-:W1:Y:S07]  /*0030*/  LDCU UR5, c[0x0][0x3b0] ;  /* 0x00007600ff0577ac */ /* 0x000e6e0008000800 */
[----:B------:R-:W0:Y:S08]  /*0040*/  LDC R2, c[0x0][0x360] ;  /* 0x0000d800ff027b82 */ /* 0x000e300000000800 */
[----:B------:R-:W2:Y:S08]  /*0050*/  S2UR UR13, SR_CTAID.X ;  /* 0x00000000000d79c3 */ /* 0x000eb00000002500 */
[----:B------:R-:W2:Y:S01]  /*0060*/  LDC R0, c[0x0][0x3a8] ;  /* 0x0000ea00ff007b82 */ /* 0x000ea20000000800 */
[----:B0-----:R-:W-:-:S05]  /*0070*/  IMAD R2, R2, UR4, R3 ;  /* 0x0000000402027c24 */ /* 0x001fca000f8e0203 */
[----:B-1----:R-:W-:-:S04]  /*0080*/  ISETP.GE.AND P0, PT, R2, UR5, PT ;  /* 0x0000000502007c0c */ /* 0x002fc8000bf06270 */
[----:B--2---:R-:W-:-:S13]  /*0090*/  ISETP.LE.OR P0, PT, R0, UR13, P0 ;  /* 0x0000000d00007c0c */ /* 0x004fda0008703670 */
[----:B------:R-:W-:Y:S05]  /*00a0*/  @P0 EXIT ;  /* 0x000000000000094d */ /* 0x000fea0003800000 */
[----:B------:R-:W0:Y:S01]  /*00b0*/  LDCU UR5, c[0x0][0x3b4] ;  /* 0x00007680ff0577ac */ /* 0x000e220008000800 */
[----:B------:R-:W-:Y:S01]  /*00c0*/  IMAD.MOV.U32 R0, RZ, RZ, RZ ;  /* 0x000000ffff007224 */ /* 0x000fe200078e00ff */
[----:B------:R-:W1:Y:S01]  /*00d0*/  LDCU.64 UR10, c[0x0][0x358] ;  /* 0x00006b00ff0a77ac */ /* 0x000e620008000a00 */
[----:B0-----:R-:W-:-:S09]  /*00e0*/  UISETP.GE.AND UP0, UPT, UR5, 0x1, UPT ;  /* 0x000000010500788c */ /* 0x001fd2000bf06270 */
[----:B-1----:R-:W-:Y:S05]  /*00f0*/  BRA.U !UP0, `(.L_x_79) ;  /* 0x00000015085c7547 */ /* 0x002fea000b800000 */
[----:B------:R-:W0:Y:S02]  /*0100*/  LDCU UR6, c[0x0][0x3ac] ;  /* 0x00007580ff0677ac */ /* 0x000e240008000800 */
[----:B0-----:R-:W-:-:S09]  /*0110*/  UISETP.GE.AND UP0, UPT, UR6, 0x1, UPT ;  /* 0x000000010600788c */ /* 0x001fd2000bf06270 */
[----:B------:R-:W-:Y:S05]  /*0120*/  BRA.U !UP0, `(.L_x_80) ;  /* 0x0000000d088c7547 */ /* 0x000fea000b800000 */
[----:B------:R-:W0:Y:S01]  /*0130*/  LDCU.64 UR4, c[0x0][0x380] ;  /* 0x00007000ff0477ac */ /* 0x000e220008000a00 */
[----:B------:R-:W-:Y:S01]  /*0140*/  IMAD.MOV.U32 R0, RZ, RZ, RZ ;  /* 0x000000ffff007224 */ /* 0x000fe200078e00ff */
[----:B------:R-:W-:-:S04]  /*0150*/  UIMAD UR12, UR13, UR6, URZ ;  /* 0x000000060d0c72a4 */ /* 0x000fc8000f8e02ff */
[----:B0-----:R-:W-:-:S04]  /*0160*/  ULEA UR4, UP0, UR12, UR4, 0x2 ;  /* 0x000000040c047291 */ /* 0x001fc8000f8010ff */
[----:B------:R-:W-:Y:S02]  /*0170*/  ULEA.HI.X UR7, UR12, UR5, URZ, 0x2, UP0 ;  /* 0x000000050c077291 */ /* 0x000fe400080f14ff */
[----:B------:R-:W-:Y:S02]  /*0180*/  UIADD3 URZ, UP0, UPT, UR4, 0x10, URZ ;  /* 0x0000001004ff7890 */ /* 0x000fe4000ff1e0ff */
[----:B------:R-:W-:Y:S02]  /*0190*/  ULOP3.LUT UR5, UR6, 0x7ffffff8, URZ, 0xc0, !UPT ;  /* 0x7ffffff806057892 */ /* 0x000fe4000f8ec0ff */
[----:B------:R-:W-:Y:S01]  /*01a0*/  UIADD3.X UR7, UPT, UPT, URZ, UR7, URZ, UP0, !UPT ;  /* 0x00000007ff077290 */ /* 0x000fe200087fe4ff */
[----:B------:R-:W-:-:S11]  /*01b0*/  UMOV UR4, URZ ;  /* 0x000000ff00047c82 */ /* 0x000fd60008000000 */
.L_x_86:
[----:B------:R-:W0:Y:S01]  /*01c0*/  LDC R3, c[0x0][0x3b4] ;  /* 0x0000ed00ff037b82 */ /* 0x000e220000000800 */
[----:B------:R-:W1:Y:S01]  /*01d0*/  LDCU UR8, c[0x0][0x3ac] ;  /* 0x00007580ff0877ac */ /* 0x000e620008000800 */
[----:B------:R-:W2:Y:S06]  /*01e0*/  LDCU UR6, c[0x0][0x3b8] ;  /* 0x00007700ff0677ac */ /* 0x000eac0008000800 */
[----:B------:R-:W3:Y:S08]  /*01f0*/  LDC.64 R8, c[0x0][0x398] ;  /* 0x0000e600ff087b82 */ /* 0x000ef00000000a00 */
[----:B------:R-:W4:Y:S01]  /*0200*/  LDC.64 R10, c[0x0][0x390] ;  /* 0x0000e400ff0a7b82 */ /* 0x000f220000000a00 */
[----:B0-----:R-:W-:-:S05]  /*0210*/  IMAD R3, R3, UR13, RZ ;  /* 0x0000000d03037c24 */ /* 0x001fca000f8e02ff */
[----:B------:R-:W-:-:S05]  /*0220*/  IADD3 R3, PT, PT, R3, UR4, RZ ;  /* 0x0000000403037c10 */ /* 0x000fca000fffe0ff */
[----:B---3--:R-:W-:-:S06]  /*0230*/  IMAD.WIDE.U32 R8, R3, 0x4, R8 ;  /* 0x0000000403087825 */ /* 0x008fcc00078e0008 */
[----:B------:R-:W2:Y:S01]  /*0240*/  LDG.E R8, desc[UR10][R8.64] ;  /* 0x0000000a08087981 */ /* 0x000ea2000c1e1900 */
[----:B----4-:R-:W-:-:S05]  /*0250*/  IMAD.WIDE.U32 R10, R3, 0x4, R10 ;  /* 0x00000004030a7825 */ /* 0x010fca00078e000a */
[----:B------:R0:W5:Y:S01]  /*0260*/  LDG.E R3, desc[UR10][R10.64] ;  /* 0x0000000a0a037981 */ /* 0x000162000c1e1900 */
[----:B-1----:R-:W-:Y:S01]  /*0270*/  UISETP.GE.U32.AND UP0, UPT, UR8, 0x8, UPT ;  /* 0x000000080800788c */ /* 0x002fe2000bf06070 */
[----:B------:R-:W-:Y:S02]  /*0280*/  IMAD.MOV.U32 R12, RZ, RZ, RZ ;  /* 0x000000ffff0c7224 */ /* 0x000fe400078e00ff */
[----:B------:R-:W-:Y:S02]  /*0290*/  IMAD.MOV.U32 R5, RZ, RZ, RZ ;  /* 0x000000ffff057224 */ /* 0x000fe400078e00ff */
[----:B--2---:R-:W-:-:S05]  /*02a0*/  IMAD R7, R8, UR6, RZ ;  /* 0x0000000608077c24 */ /* 0x004fca000f8e02ff */
[----:B------:R-:W-:-:S04]  /*02b0*/  IADD3 R4, P0, PT, R2, R7, RZ ;  /* 0x0000000702047210 */ /* 0x000fc80007f1e0ff */
[----:B------:R-:W-:Y:S01]  /*02c0*/  LEA.HI.X.SX32 R6, R7, RZ, 0x1, P0 ;  /* 0x000000ff07067211 */ /* 0x000fe200000f0eff */
[----:B0-----:R-:W-:Y:S08]  /*02d0*/  BRA.U !UP0, `(.L_x_81) ;  /* 0x00000005087c7547 */ /* 0x001ff0000b800000 */
[----:B------:R-:W0:Y:S01]  /*02e0*/  LDCU UR8, c[0x0][0x380] ;  /* 0x00007000ff0877ac */ /* 0x000e220008000800 */
[----:B------:R-:W1:Y:S01]  /*02f0*/  LDC R8, c[0x0][0x3b0] ;  /* 0x0000ec00ff087b82 */ /* 0x000e620000000800 */
[----:B------:R-:W-:Y:S02]  /*0300*/  HFMA2 R12, -RZ, RZ, 0, 0 ;  /* 0x00000000ff0c7431 */ /* 0x000fe400000001ff */
[----:B------:R-:W-:Y:S01]  /*0310*/  IMAD.MOV.U32 R9, RZ, RZ, RZ ;  /* 0x000000ffff097224 */ /* 0x000fe200078e00ff */
[----:B------:R-:W2:Y:S01]  /*0320*/  LDCU UR6, c[0x0][0x3b0] ;  /* 0x00007600ff0677ac */ /* 0x000ea20008000800 */
[----:B------:R-:W-:Y:S01]  /*0330*/  IMAD.U32 R24, RZ, RZ, UR7 ;  /* 0x00000007ff187e24 */ /* 0x000fe2000f8e00ff */
[----:B------:R-:W-:Y:S02]  /*0340*/  UIADD3 UR9, UPT, UPT, -UR5, URZ, URZ ;  /* 0x000000ff05097290 */ /* 0x000fe4000fffe1ff */
[----:B------:R-:W3:Y:S01]  /*0350*/  LDC R5, c[0x0][0x3b0] ;  /* 0x0000ec00ff057b82 */ /* 0x000ee20000000800 */
[----:B------:R-:W4:Y:S01]  /*0360*/  LDCU.64 UR14, c[0x0][0x388] ;  /* 0x00007100ff0e77ac */ /* 0x000f220008000a00 */
[----:B0-----:R-:W-:-:S02]  /*0370*/  ULEA UR8, UR12, UR8, 0x2 ;  /* 0x000000080c087291 */ /* 0x001fc4000f8e10ff */
[----:B--2---:R-:W-:Y:S02]  /*0380*/  USHF.L.U32 UR16, UR6, 0x1, URZ ;  /* 0x0000000106107899 */ /* 0x004fe400080006ff */
[----:B------:R-:W-:Y:S01]  /*0390*/  USHF.L.U32 UR17, UR6, 0x2, URZ ;  /* 0x0000000206117899 */ /* 0x000fe200080006ff */
[----:B-1----:R-:W-:Y:S01]  /*03a0*/  IMAD R11, R8, 0x7, RZ ;  /* 0x00000007080b7824 */ /* 0x002fe200078e02ff */
[----:B------:R-:W-:Y:S02]  /*03b0*/  UIMAD UR18, UR6, 0x5, URZ ;  /* 0x00000005061278a4 */ /* 0x000fe4000f8e02ff */
[----:B------:R-:W-:Y:S01]  /*03c0*/  UIMAD UR19, UR6, 0x6, URZ ;  /* 0x00000006061378a4 */ /* 0x000fe2000f8e02ff */
[----:B------:R-:W-:Y:S01]  /*03d0*/  IMAD.U32 R7, RZ, RZ, UR16 ;  /* 0x00000010ff077e24 */ /* 0x000fe2000f8e00ff */
[----:B------:R-:W-:Y:S01]  /*03e0*/  UIMAD UR6, UR6, 0x3, URZ ;  /* 0x00000003060678a4 */ /* 0x000fe2000f8e02ff */
[----:B------:R-:W-:Y:S01]  /*03f0*/  IMAD.U32 R27, RZ, RZ, UR17 ;  /* 0x00000011ff1b7e24 */ /* 0x000fe2000f8e00ff */
[----:B------:R-:W-:Y:S01]  /*0400*/  UIADD3 UR8, UPT, UPT, UR8, 0x10, URZ ;  /* 0x0000001008087890 */ /* 0x000fe2000fffe0ff */
[----:B------:R-:W-:Y:S01]  /*0410*/  IMAD.U32 R25, RZ, RZ, UR18 ;  /* 0x00000012ff197e24 */ /* 0x000fe2000f8e00ff */
[----:B------:R-:W-:-:S02]  /*0420*/  MOV R13, UR19 ;  /* 0x00000013000d7c02 */ /* 0x000fc40008000f00 */
[----:B------:R-:W-:Y:S02]  /*0430*/  MOV R29, UR6 ;  /* 0x00000006001d7c02 */ /* 0x000fe40008000f00 */
[----:B---34-:R-:W-:-:S07]  /*0440*/  IMAD.U32 R19, RZ, RZ, UR8 ;  /* 0x00000008ff137e24 */ /* 0x018fce000f8e00ff */
.L_x_82:
[-C--:B------:R-:W-:Y:S02]  /*0450*/  IADD3 R14, P0, PT, R9, R4.reuse, RZ ;  /* 0x00000004090e7210 */ /* 0x080fe40007f1e0ff */
[----:B------:R-:W-:Y:S02]  /*0460*/  IADD3 R10, P1, PT, R5, R4, RZ ;  /* 0x00000004050a7210 */ /* 0x000fe40007f3e0ff */
[-C--:B------:R-:W-:Y:S02]  /*0470*/  LEA.HI.X.SX32 R15, R9, R6.reuse, 0x1, P0 ;  /* 0x00000006090f7211 */ /* 0x080fe400000f0eff */
[----:B------:R-:W-:Y:S02]  /*0480*/  LEA R16, P0, R14, UR14, 0x2 ;  /* 0x0000000e0e107c11 */ /* 0x000fe4000f8010ff */
[----:B------:R-:W-:Y:S02]  /*0490*/  LEA.HI.X.SX32 R21, R5, R6, 0x1, P1 ;  /* 0x0000000605157211 */ /* 0x000fe400008f0eff */
[----:B------:R-:W-:-:S02]  /*04a0*/  LEA R18, P1, R10, UR14, 0x2 ;  /* 0x0000000e0a127c11 */ /* 0x000fc4000f8210ff */
[----:B------:R-:W-:Y:S01]  /*04b0*/  LEA.HI.X R17, R14, UR15, R15, 0x2, P0 ;  /* 0x0000000f0e117c11 */ /* 0x000fe200080f140f */
[----:B------:R-:W-:Y:S01]  /*04c0*/  IMAD.MOV.U32 R15, RZ, RZ, R24 ;  /* 0x000000ffff0f7224 */ /* 0x000fe200078e0018 */
[----:B------:R-:W-:Y:S02]  /*04d0*/  MOV R14, R19 ;  /* 0x00000013000e7202 */ /* 0x000fe40000000f00 */
[----:B------:R-:W-:Y:S02]  /*04e0*/  LEA.HI.X R19, R10, UR15, R21, 0x2, P1 ;  /* 0x0000000f0a137c11 */ /* 0x000fe400088f1415 */
[----:B------:R-:W2:Y:S01]  /*04f0*/  LDG.E R17, desc[UR10][R16.64] ;  /* 0x0000000a10117981 */ /* 0x000ea2000c1e1900 */
[----:B------:R-:W-:-:S03]  /*0500*/  IADD3 R20, P0, PT, R7, R4, RZ ;  /* 0x0000000407147210 */ /* 0x000fc60007f1e0ff */
[----:B------:R-:W2:Y:S01]  /*0510*/  LDG.E R10, desc[UR10][R14.64+-0x10] ;  /* 0xfffff00a0e0a7981 */ /* 0x000ea2000c1e1900 */
[----:B------:R-:W-:-:S03]  /*0520*/  LEA.HI.X.SX32 R21, R7, R6, 0x1, P0 ;  /* 0x0000000607157211 */ /* 0x000fc600000f0eff */
[----:B------:R0:W3:Y:S01]  /*0530*/  LDG.E R19, desc[UR10][R18.64] ;  /* 0x0000000a12137981 */ /* 0x0000e2000c1e1900 */
[----:B------:R-:W-:-:S03]  /*0540*/  LEA R22, P0, R20, UR14, 0x2 ;  /* 0x0000000e14167c11 */ /* 0x000fc6000f8010ff */
[----:B------:R-:W3:Y:S01]  /*0550*/  LDG.E R16, desc[UR10][R14.64+-0xc] ;  /* 0xfffff40a0e107981 */ /* 0x000ee2000c1e1900 */
[----:B------:R-:W-:Y:S02]  /*0560*/  LEA.HI.X R23, R20, UR15, R21, 0x2, P0 ;  /* 0x0000000f14177c11 */ /* 0x000fe400080f1415 */
[C---:B------:R-:W-:Y:S01]  /*0570*/  IADD3 R21, P0, PT, R29.reuse, R4, RZ ;  /* 0x000000041d157210 */ /* 0x040fe20007f1e0ff */
[----:B------:R-:W4:Y:S03]  /*0580*/  LDG.E R28, desc[UR10][R14.64+-0x4] ;  /* 0xfffffc0a0e1c7981 */ /* 0x000f26000c1e1900 */
[----:B------:R-:W-:Y:S01]  /*0590*/  LEA.HI.X.SX32 R24, R29, R6, 0x1, P0 ;  /* 0x000000061d187211 */ /* 0x000fe200000f0eff */
[----:B------:R-:W4:Y:S01]  /*05a0*/  LDG.E R22, desc[UR10][R22.64] ;  /* 0x0000000a16167981 */ /* 0x000f22000c1e1900 */
[----:B------:R-:W-:-:S04]  /*05b0*/  LEA R20, P0, R21, UR14, 0x2 ;  /* 0x0000000e15147c11 */ /* 0x000fc8000f8010ff */
[----:B------:R-:W-:Y:S02]  /*05c0*/  LEA.HI.X R21, R21, UR15, R24, 0x2, P0 ;  /* 0x0000000f15157c11 */ /* 0x000fe400080f1418 */
[----:B------:R-:W4:Y:S04]  /*05d0*/  LDG.E R24, desc[UR10][R14.64+-0x8] ;  /* 0xfffff80a0e187981 */ /* 0x000f28000c1e1900 */
[----:B------:R1:W4:Y:S01]  /*05e0*/  LDG.E R26, desc[UR10][R20.64] ;  /* 0x0000000a141a7981 */ /* 0x000322000c1e1900 */
[-C--:B0-----:R-:W-:Y:S01]  /*05f0*/  IADD3 R18, P0, PT, R27, R4.reuse, RZ ;  /* 0x000000041b127210 */ /* 0x081fe20007f1e0ff */
[----:B--2---:R-:W-:Y:S01]  /*0600*/  FFMA R17, R10, R17, R12 ;  /* 0x000000110a117223 */ /* 0x004fe2000000000c */
[----:B------:R-:W-:-:S03]  /*0610*/  IADD3 R10, P1, PT, R25, R4, RZ ;  /* 0x00000004190a7210 */ /* 0x000fc60007f3e0ff */
[----:B---3--:R-:W-:Y:S01]  /*0620*/  FFMA R12, R16, R19, R17 ;  /* 0x00000013100c7223 */ /* 0x008fe20000000011 */
[-C--:B------:R-:W-:Y:S02]  /*0630*/  LEA.HI.X.SX32 R17, R27, R6.reuse, 0x1, P0 ;  /* 0x000000061b117211 */ /* 0x080fe400000f0eff */
[C---:B------:R-:W-:Y:S02]  /*0640*/  LEA R16, P0, R18.reuse, UR14, 0x2 ;  /* 0x0000000e12107c11 */ /* 0x040fe4000f8010ff */
[----:B------:R-:W-:Y:S02]  /*0650*/  LEA.HI.X.SX32 R19, R25, R6, 0x1, P1 ;  /* 0x0000000619137211 */ /* 0x000fe400008f0eff */
[----:B------:R-:W-:Y:S02]  /*0660*/  LEA.HI.X R17, R18, UR15, R17, 0x2, P0 ;  /* 0x0000000f12117c11 */ /* 0x000fe400080f1411 */
[----:B------:R-:W-:-:S03]  /*0670*/  LEA R18, P0, R10, UR14, 0x2 ;  /* 0x0000000e0a127c11 */ /* 0x000fc6000f8010ff */
[----:B------:R-:W2:Y:S01]  /*0680*/  LDG.E R16, desc[UR10][R16.64] ;  /* 0x0000000a10107981 */ /* 0x000ea2000c1e1900 */
[----:B------:R-:W-:Y:S02]  /*0690*/  LEA.HI.X R19, R10, UR15, R19, 0x2, P0 ;  /* 0x0000000f0a137c11 */ /* 0x000fe400080f1413 */
[----:B------:R-:W-:Y:S01]  /*06a0*/  IADD3 R10, P0, PT, R13, R4, RZ ;  /* 0x000000040d0a7210 */ /* 0x000fe20007f1e0ff */
[----:B----4-:R-:W-:Y:S01]  /*06b0*/  FFMA R23, R24, R22, R12 ;  /* 0x0000001618177223 */ /* 0x010fe2000000000c */
[----:B------:R-:W-:Y:S01]  /*06c0*/  IADD3 R12, P1, PT, R11, R4, RZ ;  /* 0x000000040b0c7210 */ /* 0x000fe20007f3e0ff */
[----:B------:R-:W3:Y:S01]  /*06d0*/  LDG.E R18, desc[UR10][R18.64] ;  /* 0x0000000a12127981 */ /* 0x000ee2000c1e1900 */
[----:B-1----:R-:W-:Y:S02]  /*06e0*/  LEA.HI.X.SX32 R21, R13, R6, 0x1, P0 ;  /* 0x000000060d157211 */ /* 0x002fe400000f0eff */
[----:B------:R-:W-:Y:S01]  /*06f0*/  LEA R20, P0, R10, UR14, 0x2 ;  /* 0x0000000e0a147c11 */ /* 0x000fe2000f8010ff */
[----:B------:R-:W2:Y:S01]  /*0700*/  LDG.E R17, desc[UR10][R14.64] ;  /* 0x0000000a0e117981 */ /* 0x000ea2000c1e1900 */
[----:B------:R-:W-:Y:S01]  /*0710*/  FFMA R26, R28, R26, R23 ;  /* 0x0000001a1c1a7223 */ /* 0x000fe20000000017 */
[----:B------:R-:W-:-:S02]  /*0720*/  LEA.HI.X.SX32 R23, R11, R6, 0x1, P1 ;  /* 0x000000060b177211 */ /* 0x000fc400008f0eff */
[----:B------:R-:W-:Y:S02]  /*0730*/  LEA.HI.X R21, R10, UR15, R21, 0x2, P0 ;  /* 0x0000000f0a157c11 */ /* 0x000fe400080f1415 */
[C---:B------:R-:W-:Y:S01]  /*0740*/  LEA R22, P0, R12.reuse, UR14, 0x2 ;  /* 0x0000000e0c167c11 */ /* 0x040fe2000f8010ff */
[----:B------:R-:W3:Y:S03]  /*0750*/  LDG.E R19, desc[UR10][R14.64+0x4] ;  /* 0x0000040a0e137981 */ /* 0x000ee6000c1e1900 */
[----:B------:R-:W-:Y:S01]  /*0760*/  LEA.HI.X R23, R12, UR15, R23, 0x2, P0 ;  /* 0x0000000f0c177c11 */ /* 0x000fe200080f1417 */
[----:B------:R-:W4:Y:S04]  /*0770*/  LDG.E R21, desc[UR10][R20.64] ;  /* 0x0000000a14157981 */ /* 0x000f28000c1e1900 */
[----:B------:R-:W4:Y:S04]  /*0780*/  LDG.E R10, desc[UR10][R14.64+0x8] ;  /* 0x0000080a0e0a7981 */ /* 0x000f28000c1e1900 */
[----:B------:R-:W4:Y:S04]  /*0790*/  LDG.E R22, desc[UR10][R22.64] ;  /* 0x0000000a16167981 */ /* 0x000f28000c1e1900 */
[----:B------:R-:W4:Y:S01]  /*07a0*/  LDG.E R12, desc[UR10][R14.64+0xc] ;  /* 0x00000c0a0e0c7981 */ /* 0x000f22000c1e1900 */
[----:B------:R-:W-:-:S04]  /*07b0*/  UIADD3 UR9, UPT, UPT, UR9, 0x8, URZ ;  /* 0x0000000809097890 */ /* 0x000fc8000fffe0ff */
[----:B------:R-:W-:Y:S01]  /*07c0*/  UISETP.NE.AND UP0, UPT, UR9, URZ, UPT ;  /* 0x000000ff0900728c */ /* 0x000fe2000bf05270 */
[C---:B------:R-:W-:Y:S01]  /*07d0*/  LEA R5, R8.reuse, R5, 0x3 ;  /* 0x0000000508057211 */ /* 0x040fe200078e18ff */
[C---:B------:R-:W-:Y:S01]  /*07e0*/  IMAD R7, R8.reuse, 0x8, R7 ;  /* 0x0000000808077824 */ /* 0x040fe200078e0207 */
[C---:B------:R-:W-:Y:S01]  /*07f0*/  LEA R27, R8.reuse, R27, 0x3 ;  /* 0x0000001b081b7211 */ /* 0x040fe200078e18ff */
[C---:B------:R-:W-:Y:S01]  /*0800*/  IMAD R29, R8.reuse, 0x8, R29 ;  /* 0x00000008081d7824 */ /* 0x040fe200078e021d */
[C---:B------:R-:W-:Y:S01]  /*0810*/  LEA R11, R8.reuse, R11, 0x3 ;  /* 0x0000000b080b7211 */ /* 0x040fe200078e18ff */
[C---:B------:R-:W-:Y:S02]  /*0820*/  IMAD R25, R8.reuse, 0x8, R25 ;  /* 0x0000000808197824 */ /* 0x040fe400078e0219 */
[C---:B------:R-:W-:Y:S02]  /*0830*/  IMAD R13, R8.reuse, 0x8, R13 ;  /* 0x00000008080d7824 */ /* 0x040fe400078e020d */
[----:B------:R-:W-:-:S02]  /*0840*/  IMAD R9, R8, 0x8, R9 ;  /* 0x0000000808097824 */ /* 0x000fc400078e0209 */
[----:B--2---:R-:W-:-:S04]  /*0850*/  FFMA R16, R17, R16, R26 ;  /* 0x0000001011107223 */ /* 0x004fc8000000001a */
[----:B---3--:R-:W-:Y:S01]  /*0860*/  FFMA R17, R19, R18, R16 ;  /* 0x0000001213117223 */ /* 0x008fe20000000010 */
[----:B------:R-:W-:-:S03]  /*0870*/  IADD3 R19, P0, PT, R14, 0x20, RZ ;  /* 0x000000200e137810 */ /* 0x000fc60007f1e0ff */
[----:B----4-:R-:W-:Y:S02]  /*0880*/  FFMA R17, R10, R21, R17 ;  /* 0x000000150a117223 */ /* 0x010fe40000000011 */
[----:B------:R-:W-:Y:S02]  /*0890*/  IMAD.X R24, RZ, RZ, R15, P0 ;  /* 0x000000ffff187224 */ /* 0x000fe400000e060f */
[----:B------:R-:W-:Y:S01]  /*08a0*/  FFMA R12, R12, R22, R17 ;  /* 0x000000160c0c7223 */ /* 0x000fe20000000011 */
[----:B------:R-:W-:Y:S06]  /*08b0*/  BRA.U UP0, `(.L_x_82) ;  /* 0xfffffff900e47547 */ /* 0x000fec000b83ffff */
[----:B------:R-:W-:-:S07]  /*08c0*/  IMAD.U32 R5, RZ, RZ, UR5 ;  /* 0x00000005ff057e24 */ /* 0x000fce000f8e00ff */
.L_x_81:
[----:B------:R-:W0:Y:S02]  /*08d0*/  LDCU UR6, c[0x0][0x3ac] ;  /* 0x00007580ff0677ac */ /* 0x000e240008000800 */
[----:B0-----:R-:W-:-:S04]  /*08e0*/  ULOP3.LUT UR8, UR6, 0x7, URZ, 0xc0, !UPT ;  /* 0x0000000706087892 */ /* 0x001fc8000f8ec0ff */
[----:B------:R-:W-:-:S09]  /*08f0*/  UISETP.NE.AND UP0, UPT, UR8, URZ, UPT ;  /* 0x000000ff0800728c */ /* 0x000fd2000bf05270 */
[----:B------:R-:W-:Y:S05]  /*0900*/  BRA.U !UP0, `(.L_x_83) ;  /* 0x00000005087c7547 */ /* 0x000fea000b800000 */
[----:B------:R-:W-:Y:S02]  /*0910*/  ULOP3.LUT UR9, UR6, 0x3, URZ, 0xc0, !UPT ;  /* 0x0000000306097892 */ /* 0x000fe4000f8ec0ff */
[----:B------:R-:W-:Y:S02]  /*0920*/  UIADD3 UR6, UPT, UPT, UR8, -0x1, URZ ;  /* 0xffffffff08067890 */ /* 0x000fe4000fffe0ff */
[----:B------:R-:W-:Y:S02]  /*0930*/  UISETP.NE.AND UP1, UPT, UR9, URZ, UPT ;  /* 0x000000ff0900728c */ /* 0x000fe4000bf25270 */
[----:B------:R-:W-:-:S09]  /*0940*/  UISETP.GE.U32.AND UP0, UPT, UR6, 0x3, UPT ;  /* 0x000000030600788c */ /* 0x000fd2000bf06070 */
[----:B------:R-:W-:Y:S05]  /*0950*/  BRA.U !UP0, `(.L_x_84) ;  /* 0x0000000108ac7547 */ /* 0x000fea000b800000 */
[----:B------:R-:W0:Y:S01]  /*0960*/  LDCU UR6, c[0x0][0x3b0] ;  /* 0x00007600ff0677ac */ /* 0x000e220008000800 */
[----:B------:R-:W1:Y:S01]  /*0970*/  LDC.64 R8, c[0x0][0x388] ;  /* 0x0000e200ff087b82 */ /* 0x000e620000000a00 */
[----:B------:R-:W-:-:S07]  /*0980*/  IADD3 R7, PT, PT, R5, UR12, RZ ;  /* 0x0000000c05077c10 */ /* 0x000fce000fffe0ff */
[----:B------:R-:W2:Y:S08]  /*0990*/  LDC.64 R16, c[0x0][0x380] ;  /* 0x0000e000ff107b82 */ /* 0x000eb00000000a00 */
[----:B------:R-:W3:Y:S01]  /*09a0*/  LDC.64 R14, c[0x0][0x380] ;  /* 0x0000e000ff0e7b82 */ /* 0x000ee20000000a00 */
[----:B0-----:R-:W-:-:S04]  /*09b0*/  IMAD R11, R5, UR6, RZ ;  /* 0x00000006050b7c24 */ /* 0x001fc8000f8e02ff */
[C---:B------:R-:W-:Y:S01]  /*09c0*/  VIADD R13, R11.reuse, UR6 ;  /* 0x000000060b0d7c36 */ /* 0x040fe20008000000 */
[----:B------:R-:W-:-:S04]  /*09d0*/  IADD3 R19, P0, PT, R11, R4, RZ ;  /* 0x000000040b137210 */ /* 0x000fc80007f1e0ff */
[----:B------:R-:W-:Y:S02]  /*09e0*/  IADD3 R21, P1, PT, R13, R4, RZ ;  /* 0x000000040d157210 */ /* 0x000fe40007f3e0ff */
[-C--:B------:R-:W-:Y:S02]  /*09f0*/  LEA.HI.X.SX32 R24, R11, R6.reuse, 0x1, P0 ;  /* 0x000000060b187211 */ /* 0x080fe400000f0eff */
[C---:B------:R-:W-:Y:S01]  /*0a00*/  LEA.HI.X.SX32 R22, R13.reuse, R6, 0x1, P1 ;  /* 0x000000060d167211 */ /* 0x040fe200008f0eff */
[----:B------:R-:W-:Y:S01]  /*0a10*/  VIADD R13, R13, UR6 ;  /* 0x000000060d0d7c36 */ /* 0x000fe20008000000 */
[-C--:B-1----:R-:W-:Y:S01]  /*0a20*/  LEA R10, P2, R21, R8.reuse, 0x2 ;  /* 0x00000008150a7211 */ /* 0x082fe200078410ff */
[----:B--2---:R-:W-:Y:S01]  /*0a30*/  IMAD.WIDE.U32 R16, R7, 0x4, R16 ;  /* 0x0000000407107825 */ /* 0x004fe200078e0010 */
[----:B------:R-:W-:Y:S02]  /*0a40*/  LEA R18, P0, R19, R8, 0x2 ;  /* 0x0000000813127211 */ /* 0x000fe400078010ff */
[----:B------:R-:W-:-:S02]  /*0a50*/  IADD3 R20, P1, PT, R5, UR12, RZ ;  /* 0x0000000c05147c10 */ /* 0x000fc4000ff3e0ff */
[-C--:B------:R-:W-:Y:S01]  /*0a60*/  LEA.HI.X R11, R21, R9.reuse, R22, 0x2, P2 ;  /* 0x00000009150b7211 */ /* 0x080fe200010f1416 */
[C---:B------:R-:W-:Y:S01]  /*0a70*/  VIADD R21, R13.reuse, UR6 ;  /* 0x000000060d157c36 */ /* 0x040fe20008000000 */
[----:B------:R-:W-:Y:S01]  /*0a80*/  IADD3 R22, P2, PT, R13, R4, RZ ;  /* 0x000000040d167210 */ /* 0x000fe20007f5e0ff */
[----:B------:R0:W2:Y:S01]  /*0a90*/  LDG.E R7, desc[UR10][R16.64] ;  /* 0x0000000a10077981 */ /* 0x0000a2000c1e1900 */
[----:B------:R-:W-:Y:S02]  /*0aa0*/  LEA.HI.X R19, R19, R9, R24, 0x2, P0 ;  /* 0x0000000913137211 */ /* 0x000fe400000f1418 */
[----:B------:R-:W-:Y:S01]  /*0ab0*/  IADD3.X R23, PT, PT, RZ, RZ, RZ, P1, !PT ;  /* 0x000000ffff177210 */ /* 0x000fe20000ffe4ff */
[----:B------:R-:W4:Y:S01]  /*0ac0*/  LDG.E R10, desc[UR10][R10.64] ;  /* 0x0000000a0a0a7981 */ /* 0x000f22000c1e1900 */
[----:B---3--:R-:W-:-:S03]  /*0ad0*/  LEA R14, P0, R20, R14, 0x2 ;  /* 0x0000000e140e7211 */ /* 0x008fc600078010ff */
[----:B------:R-:W2:Y:S01]  /*0ae0*/  LDG.E R18, desc[UR10][R18.64] ;  /* 0x0000000a12127981 */ /* 0x000ea2000c1e1900 */
[----:B0-----:R-:W-:Y:S02]  /*0af0*/  LEA.HI.X.SX32 R17, R13, R6, 0x1, P2 ;  /* 0x000000060d117211 */ /* 0x001fe400010f0eff */
[----:B------:R-:W-:Y:S02]  /*0b00*/  LEA R16, P1, R22, R8, 0x2 ;  /* 0x0000000816107211 */ /* 0x000fe400078210ff */
[C---:B------:R-:W-:Y:S02]  /*0b10*/  IADD3 R13, P2, PT, R21.reuse, R4, RZ ;  /* 0x00000004150d7210 */ /* 0x040fe40007f5e0ff */
[----:B------:R-:W-:Y:S02]  /*0b20*/  LEA.HI.X R15, R20, R15, R23, 0x2, P0 ;  /* 0x0000000f140f7211 */ /* 0x000fe400000f1417 */
[----:B------:R-:W-:Y:S02]  /*0b30*/  LEA.HI.X R17, R22, R9, R17, 0x2, P1 ;  /* 0x0000000916117211 */ /* 0x000fe400008f1411 */
[----:B------:R-:W-:Y:S01]  /*0b40*/  LEA.HI.X.SX32 R22, R21, R6, 0x1, P2 ;  /* 0x0000000615167211 */ /* 0x000fe200010f0eff */
[----:B------:R-:W4:Y:S01]  /*0b50*/  LDG.E R20, desc[UR10][R14.64+0x4] ;  /* 0x0000040a0e147981 */ /* 0x000f22000c1e1900 */
[----:B------:R-:W-:-:S03]  /*0b60*/  LEA R8, P0, R13, R8, 0x2 ;  /* 0x000000080d087211 */ /* 0x000fc600078010ff */
[----:B------:R-:W3:Y:S01]  /*0b70*/  LDG.E R16, desc[UR10][R16.64] ;  /* 0x0000000a10107981 */ /* 0x000ee2000c1e1900 */
[----:B------:R-:W-:-:S03]  /*0b80*/  LEA.HI.X R9, R13, R9, R22, 0x2, P0 ;  /* 0x000000090d097211 */ /* 0x000fc600000f1416 */
[----:B------:R-:W3:Y:S04]  /*0b90*/  LDG.E R22, desc[UR10][R14.64+0x8] ;  /* 0x0000080a0e167981 */ /* 0x000ee8000c1e1900 */
[----:B------:R-:W3:Y:S04]  /*0ba0*/  LDG.E R8, desc[UR10][R8.64] ;  /* 0x0000000a08087981 */ /* 0x000ee8000c1e1900 */
[----:B------:R-:W3:Y:S01]  /*0bb0*/  LDG.E R24, desc[UR10][R14.64+0xc] ;  /* 0x00000c0a0e187981 */ /* 0x000ee2000c1e1900 */
[----:B------:R-:W-:Y:S02]  /*0bc0*/  VIADD R5, R5, 0x4 ;  /* 0x0000000405057836 */ /* 0x000fe40000000000 */
[----:B--2---:R-:W-:-:S04]  /*0bd0*/  FFMA R7, R7, R18, R12 ;  /* 0x0000001207077223 */ /* 0x004fc8000000000c */
[----:B----4-:R-:W-:-:S04]  /*0be0*/  FFMA R7, R20, R10, R7 ;  /* 0x0000000a14077223 */ /* 0x010fc80000000007 */
[----:B---3--:R-:W-:-:S04]  /*0bf0*/  FFMA R7, R22, R16, R7 ;  /* 0x0000001016077223 */ /* 0x008fc80000000007 */
[----:B------:R-:W-:-:S07]  /*0c00*/  FFMA R12, R24, R8, R7 ;  /* 0x00000008180c7223 */ /* 0x000fce0000000007 */
.L_x_84:
[----:B------:R-:W-:Y:S05]  /*0c10*/  BRA.U !UP1, `(.L_x_83) ;  /* 0x0000000109b87547 */ /* 0x000fea000b800000 */
[----:B------:R-:W0:Y:S01]  /*0c20*/  LDCU UR6, c[0x0][0x3ac] ;  /* 0x00007580ff0677ac */ /* 0x000e220008000800 */
[----:B------:R-:W-:Y:S02]  /*0c30*/  UISETP.NE.AND UP0, UPT, UR9, 0x1, UPT ;  /* 0x000000010900788c */ /* 0x000fe4000bf05270 */
[----:B0-----:R-:W-:-:S07]  /*0c40*/  ULOP3.LUT UP1, URZ, UR6, 0x1, URZ, 0xc0, !UPT ;  /* 0x0000000106ff7892 */ /* 0x001fce000f82c0ff */
[----:B------:R-:W-:Y:S05]  /*0c50*/  BRA.U !UP0, `(.L_x_85) ;  /* 0x0000000108707547 */ /* 0x000fea000b800000 */
[----:B------:R-:W0:Y:S01]  /*0c60*/  LDCU UR6, c[0x0][0x3b0] ;  /* 0x00007600ff0677ac */ /* 0x000e220008000800 */
[----:B------:R-:W1:Y:S01]  /*0c70*/  LDC.64 R10, c[0x0][0x388] ;  /* 0x0000e200ff0a7b82 */ /* 0x000e620000000a00 */
[C---:B------:R-:W-:Y:S01]  /*0c80*/  IADD3 R7, PT, PT, R5.reuse, UR12, RZ ;  /* 0x0000000c05077c10 */ /* 0x040fe2000fffe0ff */
[----:B------:R-:W2:Y:S06]  /*0c90*/  LDCU UR8, c[0x0][0x3b0] ;  /* 0x00007600ff0877ac */ /* 0x000eac0008000800 */
[----:B------:R-:W3:Y:S08]  /*0ca0*/  LDC.64 R16, c[0x0][0x380] ;  /* 0x0000e000ff107b82 */ /* 0x000ef00000000a00 */
[----:B------:R-:W4:Y:S01]  /*0cb0*/  LDC.64 R8, c[0x0][0x380] ;  /* 0x0000e000ff087b82 */ /* 0x000f220000000a00 */
[----:B0-----:R-:W-:-:S04]  /*0cc0*/  IMAD R13, R5, UR6, RZ ;  /* 0x00000006050d7c24 */ /* 0x001fc8000f8e02ff */
[C---:B--2---:R-:W-:Y:S01]  /*0cd0*/  VIADD R19, R13.reuse, UR8 ;  /* 0x000000080d137c36 */ /* 0x044fe20008000000 */
[----:B------:R-:W-:-:S04]  /*0ce0*/  IADD3 R15, P0, PT, R13, R4, RZ ;  /* 0x000000040d0f7210 */ /* 0x000fc80007f1e0ff */
[----:B------:R-:W-:Y:S02]  /*0cf0*/  LEA.HI.X.SX32 R18, R13, R6, 0x1, P0 ;  /* 0x000000060d127211 */ /* 0x000fe400000f0eff */
[----:B-1----:R-:W-:Y:S02]  /*0d00*/  LEA R14, P1, R15, R10, 0x2 ;  /* 0x0000000a0f0e7211 */ /* 0x002fe400078210ff */
[----:B------:R-:W-:Y:S01]  /*0d10*/  IADD3 R13, P2, PT, R5, UR12, RZ ;  /* 0x0000000c050d7c10 */ /* 0x000fe2000ff5e0ff */
[----:B---3--:R-:W-:Y:S01]  /*0d20*/  IMAD.WIDE.U32 R16, R7, 0x4, R16 ;  /* 0x0000000407107825 */ /* 0x008fe200078e0010 */
[----:B------:R-:W-:Y:S02]  /*0d30*/  IADD3 R7, P0, PT, R19, R4, RZ ;  /* 0x0000000413077210 */ /* 0x000fe40007f1e0ff */
[----:B------:R-:W-:Y:S01]  /*0d40*/  LEA.HI.X R15, R15, R11, R18, 0x2, P1 ;  /* 0x0000000b0f0f7211 */ /* 0x000fe200008f1412 */
[----:B------:R-:W-:Y:S01]  /*0d50*/  IMAD.X R18, RZ, RZ, RZ, P2 ;  /* 0x000000ffff127224 */ /* 0x000fe200010e06ff */
[----:B------:R-:W-:Y:S01]  /*0d60*/  LEA.HI.X.SX32 R20, R19, R6, 0x1, P0 ;  /* 0x0000000613147211 */ /* 0x000fe200000f0eff */
[----:B------:R-:W2:Y:S01]  /*0d70*/  LDG.E R17, desc[UR10][R16.64] ;  /* 0x0000000a10117981 */ /* 0x000ea2000c1e1900 */
[----:B------:R-:W-:-:S02]  /*0d80*/  LEA R10, P0, R7, R10, 0x2 ;  /* 0x0000000a070a7211 */ /* 0x000fc400078010ff */
[----:B----4-:R-:W-:Y:S01]  /*0d90*/  LEA R8, P1, R13, R8, 0x2 ;  /* 0x000000080d087211 */ /* 0x010fe200078210ff */
[----:B------:R-:W2:Y:S01]  /*0da0*/  LDG.E R14, desc[UR10][R14.64] ;  /* 0x0000000a0e0e7981 */ /* 0x000ea2000c1e1900 */
[----:B------:R-:W-:Y:S02]  /*0db0*/  LEA.HI.X R11, R7, R11, R20, 0x2, P0 ;  /* 0x0000000b070b7211 */ /* 0x000fe400000f1414 */
[----:B------:R-:W-:-:S03]  /*0dc0*/  LEA.HI.X R9, R13, R9, R18, 0x2, P1 ;  /* 0x000000090d097211 */ /* 0x000fc600008f1412 */
[----:B------:R-:W3:Y:S04]  /*0dd0*/  LDG.E R10, desc[UR10][R10.64] ;  /* 0x0000000a0a0a7981 */ /* 0x000ee8000c1e1900 */
[----:B------:R-:W3:Y:S01]  /*0de0*/  LDG.E R9, desc[UR10][R8.64+0x4] ;  /* 0x0000040a08097981 */ /* 0x000ee2000c1e1900 */
[----:B------:R-:W-:Y:S01]  /*0df0*/  IADD3 R5, PT, PT, R5, 0x2, RZ ;  /* 0x0000000205057810 */ /* 0x000fe20007ffe0ff */
[----:B--2---:R-:W-:-:S04]  /*0e00*/  FFMA R12, R17, R14, R12 ;  /* 0x0000000e110c7223 */ /* 0x004fc8000000000c */
[----:B---3--:R-:W-:-:S07]  /*0e10*/  FFMA R12, R9, R10, R12 ;  /* 0x0000000a090c7223 */ /* 0x008fce000000000c */
.L_x_85:
[----:B------:R-:W-:Y:S05]  /*0e20*/  BRA.U !UP1, `(.L_x_83) ;  /* 0x0000000109347547 */ /* 0x000fea000b800000 */
[----:B------:R-:W0:Y:S01]  /*0e30*/  LDCU UR6, c[0x0][0x3b0] ;  /* 0x00007600ff0677ac */ /* 0x000e220008000800 */
[----:B------:R-:W1:Y:S01]  /*0e40*/  LDC.64 R8, c[0x0][0x380] ;  /* 0x0000e000ff087b82 */ /* 0x000e620000000a00 */
[----:B------:R-:W2:Y:S01]  /*0e50*/  LDCU.64 UR8, c[0x0][0x388] ;  /* 0x00007100ff0877ac */ /* 0x000ea20008000a00 */
[C---:B0-----:R-:W-:Y:S02]  /*0e60*/  IMAD R7, R5.reuse, UR6, RZ ;  /* 0x0000000605077c24 */ /* 0x041fe4000f8e02ff */
[----:B------:R-:W-:-:S03]  /*0e70*/  VIADD R5, R5, UR12 ;  /* 0x0000000c05057c36 */ /* 0x000fc60008000000 */
[----:B------:R-:W-:Y:S01]  /*0e80*/  IADD3 R10, P0, PT, R7, R4, RZ ;  /* 0x00000004070a7210 */ /* 0x000fe20007f1e0ff */
[----:B-1----:R-:W-:-:S03]  /*0e90*/  IMAD.WIDE.U32 R4, R5, 0x4, R8 ;  /* 0x0000000405047825 */ /* 0x002fc600078e0008 */
[----:B------:R-:W-:Y:S02]  /*0ea0*/  LEA.HI.X.SX32 R7, R7, R6, 0x1, P0 ;  /* 0x0000000607077211 */ /* 0x000fe400000f0eff */
[C---:B--2---:R-:W-:Y:S01]  /*0eb0*/  LEA R6, P0, R10.reuse, UR8, 0x2 ;  /* 0x000000080a067c11 */ /* 0x044fe2000f8010ff */
[----:B------:R-:W2:Y:S03]  /*0ec0*/  LDG.E R5, desc[UR10][R4.64] ;  /* 0x0000000a04057981 */ /* 0x000ea6000c1e1900 */
[----:B------:R-:W-:-:S05]  /*0ed0*/  LEA.HI.X R7, R10, UR9, R7, 0x2, P0 ;  /* 0x000000090a077c11 */ /* 0x000fca00080f1407 */
[----:B------:R-:W2:Y:S02]  /*0ee0*/  LDG.E R6, desc[UR10][R6.64] ;  /* 0x0000000a06067981 */ /* 0x000ea4000c1e1900 */
[----:B--2---:R-:W-:-:S07]  /*0ef0*/  FFMA R12, R5, R6, R12 ;  /* 0x00000006050c7223 */ /* 0x004fce000000000c */
.L_x_83:
[----:B------:R-:W0:Y:S01]  /*0f00*/  LDCU UR6, c[0x0][0x3b4] ;  /* 0x00007680ff0677ac */ /* 0x000e220008000800 */
[----:B-----5:R-:W-:Y:S01]  /*0f10*/  FFMA R0, R3, R12, R0 ;  /* 0x0000000c03007223 */ /* 0x020fe20000000000 */
[----:B------:R-:W-:-:S04]  /*0f20*/  UIADD3 UR4, UPT, UPT, UR4, 0x1, URZ ;  /* 0x0000000104047890 */ /* 0x000fc8000fffe0ff */
[----:B0-----:R-:W-:-:S09]  /*0f30*/  UISETP.NE.AND UP0, UPT, UR4, UR6, UPT ;  /* 0x000000060400728c */ /* 0x001fd2000bf05270 */
[----:B------:R-:W-:Y:S05]  /*0f40*/  BRA.U !UP0, `(.L_x_79) ;  /* 0x0000000508c87547 */ /* 0x000fea000b800000 */
[----:B------:R-:W-:Y:S05]  /*0f50*/  BRA `(.L_x_86) ;  /* 0xfffffff000987947 */ /* 0x000fea000383ffff */
.L_x_80:
[----:B------:R-:W0:Y:S01]  /*0f60*/  LDCU UR4, c[0x0][0x3b4] ;  /* 0x00007680ff0477ac */ /* 0x000e220008000800 */
[----:B------:R-:W-:Y:S01]  /*0f70*/  MOV R0, RZ ;  /* 0x000000ff00007202 */ /* 0x000fe20000000f00 */
[----:B------:R-:W-:Y:S01]  /*0f80*/  IMAD.MOV.U32 R3, RZ, RZ, RZ ;  /* 0x000000ffff037224 */ /* 0x000fe200078e00ff */
[----:B------:R-:W-:Y:S02]  /*0f90*/  UISETP.GE.U32.AND UP0, UPT, UR5, 0x10, UPT ;  /* 0x000000100500788c */ /* 0x000fe4000bf06070 */
[----:B------:R-:W-:-:S04]  /*0fa0*/  ULOP3.LUT UR7, UR5, 0xf, URZ, 0xc0, !UPT ;  /* 0x0000000f05077892 */ /* 0x000fc8000f8ec0ff */
[----:B------:R-:W-:Y:S02]  /*0fb0*/  UISETP.NE.AND UP1, UPT, UR7, URZ, UPT ;  /* 0x000000ff0700728c */ /* 0x000fe4000bf25270 */
[----:B0-----:R-:W-:Y:S01]  /*0fc0*/  UIMAD UR6, UR13, UR4, URZ ;  /* 0x000000040d0672a4 */ /* 0x001fe2000f8e02ff */
[----:B------:R-:W-:Y:S11]  /*0fd0*/  BRA.U !UP0, `(.L_x_87) ;  /* 0x0000000108a87547 */ /* 0x000ff6000b800000 */
[----:B------:R-:W-:Y:S01]  /*0fe0*/  ULOP3.LUT UR4, UR5, 0x7ffffff0, URZ, 0xc0, !UPT ;  /* 0x7ffffff005047892 */ /* 0x000fe2000f8ec0ff */
[----:B------:R-:W-:Y:S02]  /*0ff0*/  HFMA2 R0, -RZ, RZ, 0, 0 ;  /* 0x00000000ff007431 */ /* 0x000fe400000001ff */
[----:B------:R-:W-:-:S03]  /*1000*/  IMAD.MOV.U32 R6, RZ, RZ, RZ ;  /* 0x000000ffff067224 */ /* 0x000fc600078e00ff */
[----:B------:R-:W-:-:S07]  /*1010*/  MOV R3, UR4 ;  /* 0x0000000400037c02 */ /* 0x000fce0008000f00 */
.L_x_88:
        /* <DEDUP_REMOVED lines=38> */
.L_x_87:
[----:B------:R-:W-:Y:S05]  /*1280*/  BRA.U !UP1, `(.L_x_79) ;  /* 0x0000000109f87547 */ /* 0x000fea000b800000 */
[----:B------:R-:W-:Y:S02]  /*1290*/  UISETP.GE.U32.AND UP0, UPT, UR7, 0x8, UPT ;  /* 0x000000080700788c */ /* 0x000fe4000bf06070 */
[----:B------:R-:W-:-:S04]  /*12a0*/  ULOP3.LUT UR4, UR5, 0x7, URZ, 0xc0, !UPT ;  /* 0x0000000705047892 */ /* 0x000fc8000f8ec0ff */
[----:B------:R-:W-:-:S03]  /*12b0*/  UISETP.NE.AND UP1, UPT, UR4, URZ, UPT ;  /* 0x000000ff0400728c */ /* 0x000fc6000bf25270 */
[----:B------:R-:W-:Y:S08]  /*12c0*/  BRA.U !UP0, `(.L_x_89) ;  /* 0x0000000108647547 */ /* 0x000ff0000b800000 */
[----:B------:R-:W0:Y:S01]  /*12d0*/  LDC.64 R6, c[0x0][0x390] ;  /* 0x0000e400ff067b82 */ /* 0x000e220000000a00 */
[C---:B------:R-:W-:Y:S01]  /*12e0*/  IADD3 R8, P0, PT, R3.reuse, UR6, RZ ;  /* 0x0000000603087c10 */ /* 0x040fe2000ff1e0ff */
[----:B------:R-:W-:-:S03]  /*12f0*/  VIADD R5, R3, UR6 ;  /* 0x0000000603057c36 */ /* 0x000fc60008000000 */
[----:B------:R-:W-:-:S03]  /*1300*/  IADD3.X R9, PT, PT, RZ, RZ, RZ, P0, !PT ;  /* 0x000000ffff097210 */ /* 0x000fc600007fe4ff */
        /* <DEDUP_REMOVED lines=21> */
.L_x_89:
[----:B------:R-:W-:Y:S05]  /*1460*/  BRA.U !UP1, `(.L_x_79) ;  /* 0x0000000109807547 */ /* 0x000fea000b800000 */
[----:B------:R-:W-:Y:S02]  /*1470*/  UISETP.GE.U32.AND UP0, UPT, UR4, 0x4, UPT ;  /* 0x000000040400788c */ /* 0x000fe4000bf06070 */
[----:B------:R-:W-:-:S04]  /*1480*/  ULOP3.LUT UR5, UR5, 0x3, URZ, 0xc0, !UPT ;  /* 0x0000000305057892 */ /* 0x000fc8000f8ec0ff */
[----:B------:R-:W-:-:S03]  /*1490*/  UISETP.NE.AND UP1, UPT, UR5, URZ, UPT ;  /* 0x000000ff0500728c */ /* 0x000fc6000bf25270 */
[----:B------:R-:W-:Y:S08]  /*14a0*/  BRA.U !UP0, `(.L_x_90) ;  /* 0x0000000108447547 */ /* 0x000ff0000b800000 */
[----:B------:R-:W0:Y:S01]  /*14b0*/  LDC.64 R4, c[0x0][0x390] ;  /* 0x0000e400ff047b82 */ /* 0x000e220000000a00 */
[C---:B------:R-:W-:Y:S02]  /*14c0*/  IADD3 R8, P0, PT, R3.reuse, UR6, RZ ;  /* 0x0000000603087c10 */ /* 0x040fe4000ff1e0ff */
[----:B------:R-:W-:-:S03]  /*14d0*/  IADD3 R7, PT, PT, R3, UR6, RZ ;  /* 0x0000000603077c10 */ /* 0x000fc6000fffe0ff */
        /* <DEDUP_REMOVED lines=14> */
.L_x_90:
[----:B------:R-:W-:Y:S05]  /*15c0*/  BRA.U !UP1, `(.L_x_79) ;  /* 0x0000000109287547 */ /* 0x000fea000b800000 */
[----:B------:R-:W0:Y:S01]  /*15d0*/  LDC.64 R6, c[0x0][0x390] ;  /* 0x0000e400ff067b82 */ /* 0x000e220000000a00 */
[----:B------:R-:W-:-:S05]  /*15e0*/  UMOV UR4, URZ ;  /* 0x000000ff00047c82 */ /* 0x000fca0008000000 */
.L_x_91:
[----:B------:R-:W-:-:S04]  /*15f0*/  VIADD R5, R3, UR6 ;  /* 0x0000000603057c36 */ /* 0x000fc80008000000 */
[----:B0-----:R-:W-:-:S06]  /*1600*/  IMAD.WIDE.U32 R4, R5, 0x4, R6 ;  /* 0x0000000405047825 */ /* 0x001fcc00078e0006 */
[----:B------:R-:W2:Y:S01]  /*1610*/  LDG.E R5, desc[UR10][R4.64] ;  /* 0x0000000a04057981 */ /* 0x000ea2000c1e1900 */
[----:B------:R-:W-:Y:S01]  /*1620*/  UIADD3 UR4, UPT, UPT, UR4, 0x1, URZ ;  /* 0x0000000104047890 */ /* 0x000fe2000fffe0ff */
[----:B------:R-:W-:-:S03]  /*1630*/  IADD3 R3, PT, PT, R3, 0x1, RZ ;  /* 0x0000000103037810 */ /* 0x000fc60007ffe0ff */
[----:B------:R-:W-:Y:S01]  /*1640*/  UISETP.NE.AND UP0, UPT, UR4, UR5, UPT ;  /* 0x000000050400728c */ /* 0x000fe2000bf05270 */
[----:B--2---:R-:W-:-:S08]  /*1650*/  FFMA R0, RZ, R5, R0 ;  /* 0x00000005ff007223 */ /* 0x004fd00000000000 */
[----:B------:R-:W-:Y:S05]  /*1660*/  BRA.U UP0, `(.L_x_91) ;  /* 0xfffffffd00e07547 */ /* 0x000fea000b83ffff */
.L_x_79:
[----:B------:R-:W0:Y:S08]  /*1670*/  LDC R3, c[0x0][0x3b0] ;  /* 0x0000ec00ff037b82 */ /* 0x000e300000000800 */
[----:B------:R-:W1:Y:S01]  /*1680*/  LDC.64 R4, c[0x0][0x3a0] ;  /* 0x0000e800ff047b82 */ /* 0x000e620000000a00 */
[----:B0-----:R-:W-:-:S04]  /*1690*/  IMAD R3, R3, UR13, R2 ;  /* 0x0000000d03037c24 */ /* 0x001fc8000f8e0202 */
[----:B-1----:R-:W-:-:S05]  /*16a0*/  IMAD.WIDE R2, R3, 0x4, R4 ;  /* 0x0000000403027825 */ /* 0x002fca00078e0204 */
[----:B------:R-:W-:Y:S01]  /*16b0*/  STG.E desc[UR10][R2.64], R0 ;  /* 0x0000000002007986 */ /* 0x000fe2000c10190a */
[----:B------:R-:W-:Y:S05]  /*16c0*/  EXIT ;  /* 0x000000000000794d */ /* 0x000fea0003800000 */
.L_x_92:
        /* <DEDUP_REMOVED lines=11> */
.L_x_124:


//--------------------- .text._Z21indexed_matmul_kernelI13__nv_bfloat16EvPKT_S3_PKfPKjPS1_iiiii --------------------------
	.section	.text._Z21indexed_matmul_kernelI13__nv_bfloat16EvPKT_S3_PKfPKjPS1_iiiii,"ax",@progbits
	.align	128
        .global         _Z21indexed_matmul_kernelI13__nv_bfloat16EvPKT_S3_PKfPKjPS1_iiiii
        .type           _Z21indexed_matmul_kernelI13__nv_bfloat16EvPKT_S3_PKfPKjPS1_iiiii,@function
        .size           _Z21indexed_matmul_kernelI13__nv_bfloat16EvPKT_S3_PKfPKjPS1_iiiii,(.L_x_125 - _Z21indexed_matmul_kernelI13__nv_bfloat16EvPKT_S3_PKfPKjPS1_iiiii)
        .other          _Z21indexed_matmul_kernelI13__nv_bfloat16EvPKT_S3_PKfPKjPS1_iiiii,@"STO_CUDA_ENTRY STV_DEFAULT"
_Z21indexed_matmul_kernelI13__nv_bfloat16EvPKT_S3_PKfPKjPS1_iiiii:
.text._Z21indexed_matmul_kernelI13__nv_bfloat16EvPKT_S3_PKfPKjPS1_iiiii:
        /* <DEDUP_REMOVED lines=28> */
.L_x_100:
        /* <DEDUP_REMOVED lines=41> */
.L_x_96:
[-C--:B------:R-:W-:Y:S01]  /*0450*/  IADD3 R15, P1, PT, R9, R4.reuse, RZ ;  /* 0x00000004090f7210 */ /* 0x080fe20007f3e0ff */
[----:B------:R-:W2:Y:S01]  /*0460*/  LDG.E.U16 R26, desc[UR10][R12.64+-0x4] ;  /* 0xfffffc0a0c1a7981 */ /* 0x000ea2000c1e1500 */
[----:B------:R-:W-:Y:S02]  /*0470*/  IADD3 R17, P0, PT, R5, R4, RZ ;  /* 0x0000000405117210 */ /* 0x000fe40007f1e0ff */
[----:B------:R-:W-:Y:S02]  /*0480*/  LEA.HI.X.SX32 R16, R9, R6, 0x1, P1 ;  /* 0x0000000609107211 */ /* 0x000fe400008f0eff */
[----:B------:R-:W-:Y:S02]  /*0490*/  IADD3 R19, P1, PT, R7, R4, RZ ;  /* 0x0000000407137210 */ /* 0x000fe40007f3e0ff */
[----:B------:R-:W-:Y:S02]  /*04a0*/  LEA R14, P2, R15, UR14, 0x1 ;  /* 0x0000000e0f0e7c11 */ /* 0x000fe4000f8408ff */
[----:B------:R-:W-:-:S02]  /*04b0*/  LEA.HI.X.SX32 R20, R7, R6, 0x1, P1 ;  /* 0x0000000607147211 */ /* 0x000fc400008f0eff */
[----:B------:R-:W-:Y:S02]  /*04c0*/  LEA.HI.X.SX32 R22, R5, R6, 0x1, P0 ;  /* 0x0000000605167211 */ /* 0x000fe400000f0eff */
[----:B------:R-:W-:Y:S02]  /*04d0*/  LEA.HI.X R15, R15, UR15, R16, 0x1, P2 ;  /* 0x0000000f0f0f7c11 */ /* 0x000fe400090f0c10 */
[----:B------:R-:W-:Y:S02]  /*04e0*/  LEA R18, P1, R19, UR14, 0x1 ;  /* 0x0000000e13127c11 */ /* 0x000fe4000f8208ff */
[----:B------:R-:W-:Y:S01]  /*04f0*/  LEA R16, P0, R17, UR14, 0x1 ;  /* 0x0000000e11107c11 */ /* 0x000fe2000f8008ff */
[----:B------:R-:W3:Y:S01]  /*0500*/  LDG.E.U16 R14, desc[UR10][R14.64] ;  /* 0x0000000a0e0e7981 */ /* 0x000ee2000c1e1500 */
[----:B------:R-:W-:Y:S02]  /*0510*/  LEA.HI.X R19, R19, UR15, R20, 0x1, P1 ;  /* 0x0000000f13137c11 */ /* 0x000fe400088f0c14 */
[----:B------:R-:W-:Y:S01]  /*0520*/  LEA.HI.X R17, R17, UR15, R22, 0x1, P0 ;  /* 0x0000000f11117c11 */ /* 0x000fe200080f0c16 */
[----:B------:R-:W4:Y:S01]  /*0530*/  LDG.E.U16 R20, desc[UR10][R12.64+-0x8] ;  /* 0xfffff80a0c147981 */ /* 0x000f22000c1e1500 */
[----:B------:R-:W-:-:S03]  /*0540*/  IADD3 R24, P0, PT, R27, R4, RZ ;  /* 0x000000041b187210 */ /* 0x000fc60007f1e0ff */
[----:B------:R0:W4:Y:S01]  /*0550*/  LDG.E.U16 R16, desc[UR10][R16.64] ;  /* 0x0000000a10107981 */ /* 0x000122000c1e1500 */
[----:B------:R-:W-:Y:S02]  /*0560*/  LEA.HI.X.SX32 R29, R27, R6, 0x1, P0 ;  /* 0x000000061b1d7211 */ /* 0x000fe400000f0eff */
[C---:B------:R-:W-:Y:S01]  /*0570*/  LEA R28, P0, R24.reuse, UR14, 0x1 ;  /* 0x0000000e181c7c11 */ /* 0x040fe2000f8008ff */
[----:B------:R-:W4:Y:S03]  /*0580*/  LDG.E.U16 R22, desc[UR10][R12.64+-0x6] ;  /* 0xfffffa0a0c167981 */ /* 0x000f26000c1e1500 */
[----:B------:R-:W-:Y:S01]  /*0590*/  LEA.HI.X R29, R24, UR15, R29, 0x1, P0 ;  /* 0x0000000f181d7c11 */ /* 0x000fe200080f0c1d */
[----:B------:R-:W4:Y:S04]  /*05a0*/  LDG.E.U16 R18, desc[UR10][R18.64] ;  /* 0x0000000a12127981 */ /* 0x000f28000c1e1500 */
[----:B------:R-:W4:Y:S04]  /*05b0*/  LDG.E.U16 R24, desc[UR10][R12.64+-0x2] ;  /* 0xfffffe0a0c187981 */ /* 0x000f28000c1e1500 */
[----:B------:R1:W4:Y:S01]  /*05c0*/  LDG.E.U16 R28, desc[UR10][R28.64] ;  /* 0x0000000a1c1c7981 */ /* 0x000322000c1e1500 */
[----:B0-----:R-:W-:Y:S01]  /*05d0*/  IADD3 R17, P1, PT, R23, R4, RZ ;  /* 0x0000000417117210 */ /* 0x001fe20007f3e0ff */
[----:B--2---:R-:W-:-:S02]  /*05e0*/  IMAD.U32 R26, R26, 0x10000, RZ ;  /* 0x000100001a1a7824 */ /* 0x004fc400078e00ff */
[----:B---3--:R-:W-:Y:S01]  /*05f0*/  IMAD.U32 R14, R14, 0x10000, RZ ;  /* 0x000100000e0e7824 */ /* 0x008fe200078e00ff */
[----:B----4-:R-:W-:Y:S02]  /*0600*/  SHF.L.U32 R15, R20, 0x10, RZ ;  /* 0x00000010140f7819 */ /* 0x010fe400000006ff */
[----:B------:R-:W-:-:S03]  /*0610*/  SHF.L.U32 R16, R16, 0x10, RZ ;  /* 0x0000001010107819 */ /* 0x000fc600000006ff */
[----:B------:R-:W-:Y:S01]  /*0620*/  FFMA R14, R15, R14, R10 ;  /* 0x0000000e0f0e7223 */ /* 0x000fe2000000000a */
[----:B------:R-:W-:Y:S01]  /*0630*/  IADD3 R10, P0, PT, R25, R4, RZ ;  /* 0x00000004190a7210 */ /* 0x000fe20007f1e0ff */
[----:B------:R-:W-:-:S03]  /*0640*/  IMAD.U32 R15, R22, 0x10000, RZ ;  /* 0x00010000160f7824 */ /* 0x000fc600078e00ff */
[----:B-1----:R-:W-:Y:S01]  /*0650*/  LEA.HI.X.SX32 R29, R25, R6, 0x1, P0 ;  /* 0x00000006191d7211 */ /* 0x002fe200000f0eff */
[----:B------:R-:W-:Y:S01]  /*0660*/  FFMA R15, R15, R16, R14 ;  /* 0x000000100f0f7223 */ /* 0x000fe2000000000e */
[----:B------:R-:W-:Y:S01]  /*0670*/  IMAD.U32 R18, R18, 0x10000, RZ ;  /* 0x0001000012127824 */ /* 0x000fe200078e00ff */
[----:B------:R-:W-:Y:S02]  /*0680*/  LEA R14, P0, R10, UR14, 0x1 ;  /* 0x0000000e0a0e7c11 */ /* 0x000fe4000f8008ff */
[----:B------:R-:W-:Y:S01]  /*0690*/  SHF.L.U32 R19, R24, 0x10, RZ ;  /* 0x0000001018137819 */ /* 0x000fe200000006ff */
[----:B------:R-:W-:Y:S01]  /*06a0*/  FFMA R18, R26, R18, R15 ;  /* 0x000000121a127223 */ /* 0x000fe2000000000f */
[----:B------:R-:W-:Y:S01]  /*06b0*/  LEA.HI.X R15, R10, UR15, R29, 0x1, P0 ;  /* 0x0000000f0a0f7c11 */ /* 0x000fe200080f0c1d */
[----:B------:R-:W2:Y:S01]  /*06c0*/  LDG.E.U16 R26, desc[UR10][R12.64+0x6] ;  /* 0x0000060a0c1a7981 */ /* 0x000ea2000c1e1500 */
[----:B------:R-:W-:Y:S01]  /*06d0*/  IMAD.U32 R20, R28, 0x10000, RZ ;  /* 0x000100001c147824 */ /* 0x000fe200078e00ff */
[----:B------:R-:W-:-:S02]  /*06e0*/  IADD3 R10, P2, PT, R21, R4, RZ ;  /* 0x00000004150a7210 */ /* 0x000fc40007f5e0ff */
[----:B------:R-:W-:Y:S01]  /*06f0*/  LEA.HI.X.SX32 R22, R23, R6, 0x1, P1 ;  /* 0x0000000617167211 */ /* 0x000fe200008f0eff */
[----:B------:R-:W-:Y:S01]  /*0700*/  FFMA R20, R19, R20, R18 ;  /* 0x0000001413147223 */ /* 0x000fe20000000012 */
[----:B------:R-:W-:Y:S01]  /*0710*/  LEA R16, P0, R17, UR14, 0x1 ;  /* 0x0000000e11107c11 */ /* 0x000fe2000f8008ff */
[----:B------:R-:W3:Y:S01]  /*0720*/  LDG.E.U16 R14, desc[UR10][R14.64] ;  /* 0x0000000a0e0e7981 */ /* 0x000ee2000c1e1500 */
[----:B------:R-:W-:Y:S02]  /*0730*/  LEA.HI.X.SX32 R19, R21, R6, 0x1, P2 ;  /* 0x0000000615137211 */ /* 0x000fe400010f0eff */
[C---:B------:R-:W-:Y:S02]  /*0740*/  LEA R18, P1, R10.reuse, UR14, 0x1 ;  /* 0x0000000e0a127c11 */ /* 0x040fe4000f8208ff */
[----:B------:R-:W-:Y:S02]  /*0750*/  LEA.HI.X R17, R17, UR15, R22, 0x1, P0 ;  /* 0x0000000f11117c11 */ /* 0x000fe400080f0c16 */
[----:B------:R-:W-:Y:S01]  /*0760*/  LEA.HI.X R19, R10, UR15, R19, 0x1, P1 ;  /* 0x0000000f0a137c11 */ /* 0x000fe200088f0c13 */
[----:B------:R-:W4:Y:S01]  /*0770*/  LDG.E.U16 R22, desc[UR10][R12.64+0x2] ;  /* 0x0000020a0c167981 */ /* 0x000f22000c1e1500 */
[----:B------:R-:W-:-:S03]  /*0780*/  IADD3 R24, P0, PT, R11, R4, RZ ;  /* 0x000000040b187210 */ /* 0x000fc60007f1e0ff */
[----:B------:R-:W2:Y:S01]  /*0790*/  LDG.E.U16 R10, desc[UR10][R12.64] ;  /* 0x0000000a0c0a7981 */ /* 0x000ea2000c1e1500 */
[----:B------:R-:W-:Y:S02]  /*07a0*/  LEA.HI.X.SX32 R29, R11, R6, 0x1, P0 ;  /* 0x000000060b1d7211 */ /* 0x000fe400000f0eff */
[C---:B------:R-:W-:Y:S01]  /*07b0*/  LEA R28, P0, R24.reuse, UR14, 0x1 ;  /* 0x0000000e181c7c11 */ /* 0x040fe2000f8008ff */
[----:B------:R-:W4:Y:S03]  /*07c0*/  LDG.E.U16 R16, desc[UR10][R16.64] ;  /* 0x0000000a10107981 */ /* 0x000f26000c1e1500 */
[----:B------:R-:W-:Y:S01]  /*07d0*/  LEA.HI.X R29, R24, UR15, R29, 0x1, P0 ;  /* 0x0000000f181d7c11 */ /* 0x000fe200080f0c1d */
[----:B------:R-:W4:Y:S04]  /*07e0*/  LDG.E.U16 R18, desc[UR10][R18.64] ;  /* 0x0000000a12127981 */ /* 0x000f28000c1e1500 */
[----:B------:R0:W4:Y:S04]  /*07f0*/  LDG.E.U16 R24, desc[UR10][R12.64+0x4] ;  /* 0x0000040a0c187981 */ /* 0x000128000c1e1500 */
[----:B------:R-:W4:Y:S01]  /*0800*/  LDG.E.U16 R28, desc[UR10][R28.64] ;  /* 0x0000000a1c1c7981 */ /* 0x000f22000c1e1500 */
[----:B------:R-:W-:-:S04]  /*0810*/  UIADD3 UR9, UPT, UPT, UR9, 0x8, URZ ;  /* 0x0000000809097890 */ /* 0x000fc8000fffe0ff */
[----:B------:R-:W-:Y:S01]  /*0820*/  UISETP.NE.AND UP0, UPT, UR9, URZ, UPT ;  /* 0x000000ff0900728c */ /* 0x000fe2000bf05270 */
[----:B0-----:R-:W-:Y:S01]  /*0830*/  IADD3 R12, P0, PT, R12, 0x10, RZ ;  /* 0x000000100c0c7810 */ /* 0x001fe20007f1e0ff */
[C---:B------:R-:W-:Y:S01]  /*0840*/  IMAD R5, R8.reuse, 0x8, R5 ;  /* 0x0000000808057824 */ /* 0x040fe200078e0205 */
[C---:B------:R-:W-:Y:S01]  /*0850*/  LEA R7, R8.reuse, R7, 0x3 ;  /* 0x0000000708077211 */ /* 0x040fe200078e18ff */
[C---:B------:R-:W-:Y:S01]  /*0860*/  IMAD R27, R8.reuse, 0x8, R27 ;  /* 0x00000008081b7824 */ /* 0x040fe200078e021b */
[C---:B------:R-:W-:Y:S01]  /*0870*/  LEA R23, R8.reuse, R23, 0x3 ;  /* 0x0000001708177211 */ /* 0x040fe200078e18ff */
[----:B------:R-:W-:Y:S01]  /*0880*/  IMAD.X R13, RZ, RZ, R13, P0 ;  /* 0x000000ffff0d7224 */ /* 0x000fe200000e060d */
[C---:B------:R-:W-:Y:S01]  /*0890*/  LEA R9, R8.reuse, R9, 0x3 ;  /* 0x0000000908097211 */ /* 0x040fe200078e18ff */
[C---:B------:R-:W-:Y:S02]  /*08a0*/  IMAD R25, R8.reuse, 0x8, R25 ;  /* 0x0000000808197824 */ /* 0x040fe400078e0219 */
[----:B------:R-:W-:-:S02]  /*08b0*/  IMAD R21, R8, 0x8, R21 ;  /* 0x0000000808157824 */ /* 0x000fc400078e0215 */
[----:B------:R-:W-:Y:S01]  /*08c0*/  IMAD R11, R8, 0x8, R11 ;  /* 0x00000008080b7824 */ /* 0x000fe200078e020b */
[----:B---3--:R-:W-:Y:S01]  /*08d0*/  SHF.L.U32 R14, R14, 0x10, RZ ;  /* 0x000000100e0e7819 */ /* 0x008fe200000006ff */
[----:B--2---:R-:W-:-:S04]  /*08e0*/  IMAD.U32 R15, R10, 0x10000, RZ ;  /* 0x000100000a0f7824 */ /* 0x004fc800078e00ff */
[----:B------:R-:W-:Y:S01]  /*08f0*/  FFMA R14, R15, R14, R20 ;  /* 0x0000000e0f0e7223 */ /* 0x000fe20000000014 */
[----:B----4-:R-:W-:Y:S02]  /*0900*/  IMAD.U32 R15, R22, 0x10000, RZ ;  /* 0x00010000160f7824 */ /* 0x010fe400078e00ff */
[----:B------:R-:W-:Y:S02]  /*0910*/  IMAD.U32 R16, R16, 0x10000, RZ ;  /* 0x0001000010107824 */ /* 0x000fe400078e00ff */
[----:B------:R-:W-:Y:S02]  /*0920*/  IMAD.U32 R18, R18, 0x10000, RZ ;  /* 0x0001000012127824 */ /* 0x000fe400078e00ff */
[----:B------:R-:W-:Y:S01]  /*0930*/  FFMA R14, R15, R16, R14 ;  /* 0x000000100f0e7223 */ /* 0x000fe2000000000e */
[----:B------:R-:W-:Y:S01]  /*0940*/  SHF.L.U32 R15, R24, 0x10, RZ ;  /* 0x00000010180f7819 */ /* 0x000fe200000006ff */
[----:B------:R-:W-:Y:S01]  /*0950*/  IMAD.U32 R17, R26, 0x10000, RZ ;  /* 0x000100001a117824 */ /* 0x000fe200078e00ff */
[----:B------:R-:W-:-:S03]  /*0960*/  SHF.L.U32 R28, R28, 0x10, RZ ;  /* 0x000000101c1c7819 */ /* 0x000fc600000006ff */
[----:B------:R-:W-:-:S04]  /*0970*/  FFMA R14, R15, R18, R14 ;  /* 0x000000120f0e7223 */ /* 0x000fc8000000000e */
[----:B------:R-:W-:Y:S01]  /*0980*/  FFMA R10, R17, R28, R14 ;  /* 0x0000001c110a7223 */ /* 0x000fe2000000000e */
[----:B------:R-:W-:Y:S06]  /*0990*/  BRA.U UP0, `(.L_x_96) ;  /* 0xfffffff900ac7547 */ /* 0x000fec000b83ffff */
[----:B------:R-:W-:-:S07]  /*09a0*/  IMAD.U32 R5, RZ, RZ, UR5 ;  /* 0x00000005ff057e24 */ /* 0x000fce000f8e00ff */
.L_x_95:
        /* <DEDUP_REMOVED lines=11> */
[----:B------:R-:W-:-:S07]  /*0a60*/  VIADD R7, R5, UR12 ;  /* 0x0000000c05077c36 */ /* 0x000fce0008000000 */
[----:B------:R-:W2:Y:S08]  /*0a70*/  LDC.64 R16, c[0x0][0x380] ;  /* 0x0000e000ff107b82 */ /* 0x000eb00000000a00 */
[----:B------:R-:W3:Y:S01]  /*0a80*/  LDC.64 R14, c[0x0][0x380] ;  /* 0x0000e000ff0e7b82 */ /* 0x000ee20000000a00 */
[----:B0-----:R-:W-:-:S05]  /*0a90*/  IMAD R11, R5, UR6, RZ ;  /* 0x00000006050b7c24 */ /* 0x001fca000f8e02ff */
[C---:B------:R-:W-:Y:S02]  /*0aa0*/  IADD3 R12, P0, PT, R11.reuse, R4, RZ ;  /* 0x000000040b0c7210 */ /* 0x040fe40007f1e0ff */
[C---:B------:R-:W-:Y:S02]  /*0ab0*/  IADD3 R13, PT, PT, R11.reuse, UR6, RZ ;  /* 0x000000060b0d7c10 */ /* 0x040fe4000fffe0ff */
[----:B------:R-:W-:Y:S02]  /*0ac0*/  LEA.HI.X.SX32 R11, R11, R6, 0x1, P0 ;  /* 0x000000060b0b7211 */ /* 0x000fe400000f0eff */
[C---:B-1----:R-:W-:Y:S02]  /*0ad0*/  LEA R18, P0, R12.reuse, R8, 0x1 ;  /* 0x000000080c127211 */ /* 0x042fe400078008ff */
[----:B------:R-:W-:Y:S02]  /*0ae0*/  IADD3 R23, P1, PT, R5, UR12, RZ ;  /* 0x0000000c05177c10 */ /* 0x000fe4000ff3e0ff */
[----:B------:R-:W-:Y:S01]  /*0af0*/  LEA.HI.X R19, R12, R9, R11, 0x1, P0 ;  /* 0x000000090c137211 */ /* 0x000fe200000f0c0b */
[C---:B------:R-:W-:Y:S01]  /*0b00*/  VIADD R11, R13.reuse, UR6 ;  /* 0x000000060d0b7c36 */ /* 0x040fe20008000000 */
[----:B------:R-:W-:Y:S01]  /*0b10*/  IADD3 R20, P2, PT, R13, R4, RZ ;  /* 0x000000040d147210 */ /* 0x000fe20007f5e0ff */
[----:B--2---:R-:W-:Y:S01]  /*0b20*/  IMAD.WIDE.U32 R16, R7, 0x2, R16 ;  /* 0x0000000207107825 */ /* 0x004fe200078e0010 */
[----:B------:R-:W-:Y:S01]  /*0b30*/  IADD3.X R24, PT, PT, RZ, RZ, RZ, P1, !PT ;  /* 0x000000ffff187210 */ /* 0x000fe20000ffe4ff */
[----:B------:R-:W2:Y:S01]  /*0b40*/  LDG.E.U16 R18, desc[UR10][R18.64] ;  /* 0x0000000a12127981 */ /* 0x000ea2000c1e1500 */
[----:B------:R-:W-:Y:S01]  /*0b50*/  LEA.HI.X.SX32 R13, R13, R6, 0x1, P2 ;  /* 0x000000060d0d7211 */ /* 0x000fe200010f0eff */
[----:B------:R-:W-:Y:S01]  /*0b60*/  VIADD R21, R11, UR6 ;  /* 0x000000060b157c36 */ /* 0x000fe20008000000 */
[----:B------:R-:W-:Y:S01]  /*0b70*/  LEA R12, P0, R20, R8, 0x1 ;  /* 0x00000008140c7211 */ /* 0x000fe200078008ff */
[----:B------:R0:W4:Y:S01]  /*0b80*/  LDG.E.U16 R7, desc[UR10][R16.64] ;  /* 0x0000000a10077981 */ /* 0x000122000c1e1500 */
[----:B---3--:R-:W-:-:S02]  /*0b90*/  LEA R14, P1, R23, R14, 0x1 ;  /* 0x0000000e170e7211 */ /* 0x008fc400078208ff */
[----:B------:R-:W-:Y:S02]  /*0ba0*/  IADD3 R22, P2, PT, R11, R4, RZ ;  /* 0x000000040b167210 */ /* 0x000fe40007f5e0ff */
[----:B------:R-:W-:Y:S02]  /*0bb0*/  LEA.HI.X R13, R20, R9, R13, 0x1, P0 ;  /* 0x00000009140d7211 */ /* 0x000fe400000f0c0d */
[----:B------:R-:W-:Y:S02]  /*0bc0*/  LEA.HI.X R15, R23, R15, R24, 0x1, P1 ;  /* 0x0000000f170f7211 */ /* 0x000fe400008f0c18 */
[----:B------:R-:W-:Y:S01]  /*0bd0*/  LEA.HI.X.SX32 R11, R11, R6, 0x1, P2 ;  /* 0x000000060b0b7211 */ /* 0x000fe200010f0eff */
[----:B------:R-:W3:Y:S01]  /*0be0*/  LDG.E.U16 R12, desc[UR10][R12.64] ;  /* 0x0000000a0c0c7981 */ /* 0x000ee2000c1e1500 */
[----:B0-----:R-:W-:Y:S02]  /*0bf0*/  LEA R16, P0, R22, R8, 0x1 ;  /* 0x0000000816107211 */ /* 0x001fe400078008ff */
[----:B------:R-:W-:-:S02]  /*0c00*/  IADD3 R20, P1, PT, R21, R4, RZ ;  /* 0x0000000415147210 */ /* 0x000fc40007f3e0ff */
[----:B------:R-:W-:Y:S02]  /*0c10*/  LEA.HI.X R17, R22, R9, R11, 0x1, P0 ;  /* 0x0000000916117211 */ /* 0x000fe400000f0c0b */
[----:B------:R-:W-:Y:S01]  /*0c20*/  LEA.HI.X.SX32 R21, R21, R6, 0x1, P1 ;  /* 0x0000000615157211 */ /* 0x000fe200008f0eff */
[----:B------:R-:W3:Y:S01]  /*0c30*/  LDG.E.U16 R11, desc[UR10][R14.64+0x2] ;  /* 0x0000020a0e0b7981 */ /* 0x000ee2000c1e1500 */
[----:B------:R-:W-:-:S03]  /*0c40*/  LEA R8, P0, R20, R8, 0x1 ;  /* 0x0000000814087211 */ /* 0x000fc600078008ff */
[----:B------:R-:W3:Y:S01]  /*0c50*/  LDG.E.U16 R16, desc[UR10][R16.64] ;  /* 0x0000000a10107981 */ /* 0x000ee2000c1e1500 */
[----:B------:R-:W-:-:S03]  /*0c60*/  LEA.HI.X R9, R20, R9, R21, 0x1, P0 ;  /* 0x0000000914097211 */ /* 0x000fc600000f0c15 */
[----:B------:R-:W3:Y:S04]  /*0c70*/  LDG.E.U16 R21, desc[UR10][R14.64+0x4] ;  /* 0x0000040a0e157981 */ /* 0x000ee8000c1e1500 */
[----:B------:R-:W3:Y:S04]  /*0c80*/  LDG.E.U16 R22, desc[UR10][R14.64+0x6] ;  /* 0x0000060a0e167981 */ /* 0x000ee8000c1e1500 */
[----:B------:R-:W3:Y:S01]  /*0c90*/  LDG.E.U16 R8, desc[UR10][R8.64] ;  /* 0x0000000a08087981 */ /* 0x000ee2000c1e1500 */
[----:B------:R-:W-:Y:S01]  /*0ca0*/  IADD3 R5, PT, PT, R5, 0x4, RZ ;  /* 0x0000000405057810 */ /* 0x000fe20007ffe0ff */
[----:B--2---:R-:W-:Y:S01]  /*0cb0*/  IMAD.U32 R18, R18, 0x10000, RZ ;  /* 0x0001000012127824 */ /* 0x004fe200078e00ff */
[----:B----4-:R-:W-:-:S05]  /*0cc0*/  SHF.L.U32 R7, R7, 0x10, RZ ;  /* 0x0000001007077819 */ /* 0x010fca00000006ff */
[----:B------:R-:W-:Y:S01]  /*0cd0*/  FFMA R7, R7, R18, R10 ;  /* 0x0000001207077223 */ /* 0x000fe2000000000a */
[----:B---3--:R-:W-:Y:S01]  /*0ce0*/  SHF.L.U32 R20, R11, 0x10, RZ ;  /* 0x000000100b147819 */ /* 0x008fe200000006ff */
[----:B------:R-:W-:Y:S02]  /*0cf0*/  IMAD.U32 R11, R12, 0x10000, RZ ;  /* 0x000100000c0b7824 */ /* 0x000fe400078e00ff */
[----:B------:R-:W-:Y:S02]  /*0d00*/  IMAD.U32 R12, R16, 0x10000, RZ ;  /* 0x00010000100c7824 */ /* 0x000fe400078e00ff */
[----:B------:R-:W-:Y:S01]  /*0d10*/  FFMA R7, R20, R11, R7 ;  /* 0x0000000b14077223 */ /* 0x000fe20000000007 */
[----:B------:R-:W-:Y:S02]  /*0d20*/  SHF.L.U32 R10, R21, 0x10, RZ ;  /* 0x00000010150a7819 */ /* 0x000fe400000006ff */
[----:B------:R-:W-:-:S03]  /*0d30*/  SHF.L.U32 R11, R22, 0x10, RZ ;  /* 0x00000010160b7819 */ /* 0x000fc600000006ff */
[----:B------:R-:W-:Y:S01]  /*0d40*/  FFMA R10, R10, R12, R7 ;  /* 0x0000000c0a0a7223 */ /* 0x000fe20000000007 */
[----:B------:R-:W-:-:S04]  /*0d50*/  IMAD.U32 R13, R8, 0x10000, RZ ;  /* 0x00010000080d7824 */ /* 0x000fc800078e00ff */
[----:B------:R-:W-:-:S07]  /*0d60*/  FFMA R10, R11, R13, R10 ;  /* 0x0000000d0b0a7223 */ /* 0x000fce000000000a */
.L_x_98:
[----:B------:R-:W-:Y:S05]  /*0d70*/  BRA.U !UP1, `(.L_x_97) ;  /* 0x0000000109d07547 */ /* 0x000fea000b800000 */
[----:B------:R-:W0:Y:S01]  /*0d80*/  LDCU UR6, c[0x0][0x3ac] ;  /* 0x00007580ff0677ac */ /* 0x000e220008000800 */
[----:B------:R-:W-:Y:S02]  /*0d90*/  UISETP.NE.AND UP0, UPT, UR9, 0x1, UPT ;  /* 0x000000010900788c */ /* 0x000fe4000bf05270 */
[----:B0-----:R-:W-:-:S07]  /*0da0*/  ULOP3.LUT UP1, URZ, UR6, 0x1, URZ, 0xc0, !UPT ;  /* 0x0000000106ff7892 */ /* 0x001fce000f82c0ff */
[----:B------:R-:W-:Y:S05]  /*0db0*/  BRA.U !UP0, `(.L_x_99) ;  /* 0x0000000108807547 */ /* 0x000fea000b800000 */
[----:B------:R-:W0:Y:S01]  /*0dc0*/  LDCU UR6, c[0x0][0x3b0] ;  /* 0x00007600ff0677ac */ /* 0x000e220008000800 */
[----:B------:R-:W1:Y:S01]  /*0dd0*/  LDC.64 R12, c[0x0][0x388] ;  /* 0x0000e200ff0c7b82 */ /* 0x000e620000000a00 */
[C---:B------:R-:W-:Y:S01]  /*0de0*/  VIADD R7, R5.reuse, UR12 ;  /* 0x0000000c05077c36 */ /* 0x040fe20008000000 */
[----:B------:R-:W2:Y:S06]  /*0df0*/  LDCU UR8, c[0x0][0x3b0] ;  /* 0x00007600ff0877ac */ /* 0x000eac0008000800 */
[----:B------:R-:W3:Y:S08]  /*0e00*/  LDC.64 R16, c[0x0][0x380] ;  /* 0x0000e000ff107b82 */ /* 0x000ef00000000a00 */
[----:B------:R-:W4:Y:S01]  /*0e10*/  LDC.64 R8, c[0x0][0x380] ;  /* 0x0000e000ff087b82 */ /* 0x000f220000000a00 */
[----:B0-----:R-:W-:-:S05]  /*0e20*/  IMAD R11, R5, UR6, RZ ;  /* 0x00000006050b7c24 */ /* 0x001fca000f8e02ff */
[C---:B------:R-:W-:Y:S02]  /*0e30*/  IADD3 R15, P0, PT, R11.reuse, R4, RZ ;  /* 0x000000040b0f7210 */ /* 0x040fe40007f1e0ff */
[C---:B--2---:R-:W-:Y:S02]  /*0e40*/  IADD3 R19, PT, PT, R11.reuse, UR8, RZ ;  /* 0x000000080b137c10 */ /* 0x044fe4000fffe0ff */
[----:B------:R-:W-:Y:S02]  /*0e50*/  LEA.HI.X.SX32 R18, R11, R6, 0x1, P0 ;  /* 0x000000060b127211 */ /* 0x000fe400000f0eff */
[----:B-1----:R-:W-:Y:S02]  /*0e60*/  LEA R14, P1, R15, R12, 0x1 ;  /* 0x0000000c0f0e7211 */ /* 0x002fe400078208ff */
[----:B------:R-:W-:Y:S01]  /*0e70*/  IADD3 R11, P2, PT, R5, UR12, RZ ;  /* 0x0000000c050b7c10 */ /* 0x000fe2000ff5e0ff */
[----:B---3--:R-:W-:Y:S01]  /*0e80*/  IMAD.WIDE.U32 R16, R7, 0x2, R16 ;  /* 0x0000000207107825 */ /* 0x008fe200078e0010 */
[----:B------:R-:W-:-:S02]  /*0e90*/  IADD3 R7, P0, PT, R19, R4, RZ ;  /* 0x0000000413077210 */ /* 0x000fc40007f1e0ff */
[-C--:B------:R-:W-:Y:S01]  /*0ea0*/  LEA.HI.X R15, R15, R13.reuse, R18, 0x1, P1 ;  /* 0x0000000d0f0f7211 */ /* 0x080fe200008f0c12 */
[----:B------:R-:W-:Y:S01]  /*0eb0*/  IMAD.X R18, RZ, RZ, RZ, P2 ;  /* 0x000000ffff127224 */ /* 0x000fe200010e06ff */
[----:B------:R-:W-:Y:S01]  /*0ec0*/  LEA.HI.X.SX32 R20, R19, R6, 0x1, P0 ;  /* 0x0000000613147211 */ /* 0x000fe200000f0eff */
[----:B------:R-:W2:Y:S01]  /*0ed0*/  LDG.E.U16 R16, desc[UR10][R16.64] ;  /* 0x0000000a10107981 */ /* 0x000ea2000c1e1500 */
[----:B------:R-:W-:Y:S02]  /*0ee0*/  LEA R12, P0, R7, R12, 0x1 ;  /* 0x0000000c070c7211 */ /* 0x000fe400078008ff */
[----:B----4-:R-:W-:Y:S01]  /*0ef0*/  LEA R8, P1, R11, R8, 0x1 ;  /* 0x000000080b087211 */ /* 0x010fe200078208ff */
[----:B------:R-:W3:Y:S01]  /*0f00*/  LDG.E.U16 R14, desc[UR10][R14.64] ;  /* 0x0000000a0e0e7981 */ /* 0x000ee2000c1e1500 */
[----:B------:R-:W-:Y:S02]  /*0f10*/  LEA.HI.X R13, R7, R13, R20, 0x1, P0 ;  /* 0x0000000d070d7211 */ /* 0x000fe400000f0c14 */
[----:B------:R-:W-:-:S03]  /*0f20*/  LEA.HI.X R9, R11, R9, R18, 0x1, P1 ;  /* 0x000000090b097211 */ /* 0x000fc600008f0c12 */
[----:B------:R-:W4:Y:S04]  /*0f30*/  LDG.E.U16 R12, desc[UR10][R12.64] ;  /* 0x0000000a0c0c7981 */ /* 0x000f28000c1e1500 */
[----:B------:R-:W4:Y:S01]  /*0f40*/  LDG.E.U16 R8, desc[UR10][R8.64+0x2] ;  /* 0x0000020a08087981 */ /* 0x000f22000c1e1500 */
[----:B------:R-:W-:Y:S02]  /*0f50*/  IADD3 R5, PT, PT, R5, 0x2, RZ ;  /* 0x0000000205057810 */ /* 0x000fe40007ffe0ff */
[----:B--2---:R-:W-:Y:S01]  /*0f60*/  SHF.L.U32 R7, R16, 0x10, RZ ;  /* 0x0000001010077819 */ /* 0x004fe200000006ff */
[----:B---3--:R-:W-:-:S04]  /*0f70*/  IMAD.U32 R11, R14, 0x10000, RZ ;  /* 0x000100000e0b7824 */ /* 0x008fc800078e00ff */
[----:B------:R-:W-:Y:S01]  /*0f80*/  FFMA R7, R7, R11, R10 ;  /* 0x0000000b07077223 */ /* 0x000fe2000000000a */
[----:B----4-:R-:W-:Y:S01]  /*0f90*/  IMAD.U32 R19, R12, 0x10000, RZ ;  /* 0x000100000c137824 */ /* 0x010fe200078e00ff */
[----:B------:R-:W-:-:S05]  /*0fa0*/  SHF.L.U32 R18, R8, 0x10, RZ ;  /* 0x0000001008127819 */ /* 0x000fca00000006ff */
[----:B------:R-:W-:-:S07]  /*0fb0*/  FFMA R10, R18, R19, R7 ;  /* 0x00000013120a7223 */ /* 0x000fce0000000007 */
.L_x_99:
        /* <DEDUP_REMOVED lines=10> */
[----:B------:R-:W2:Y:S03]  /*1060*/  LDG.E.U16 R4, desc[UR10][R4.64] ;  /* 0x0000000a04047981 */ /* 0x000ea6000c1e1500 */
[----:B------:R-:W-:-:S05]  /*1070*/  LEA.HI.X R7, R11, UR9, R12, 0x1, P0 ;  /* 0x000000090b077c11 */ /* 0x000fca00080f0c0c */
[----:B------:R-:W3:Y:S01]  /*1080*/  LDG.E.U16 R6, desc[UR10][R6.64] ;  /* 0x0000000a06067981 */ /* 0x000ee2000c1e1500 */
[----:B--2---:R-:W-:Y:S01]  /*1090*/  SHF.L.U32 R9, R4, 0x10, RZ ;  /* 0x0000001004097819 */ /* 0x004fe200000006ff */
[----:B---3--:R-:W-:-:S04]  /*10a0*/  IMAD.U32 R8, R6, 0x10000, RZ ;  /* 0x0001000006087824 */ /* 0x008fc800078e00ff */
[----:B------:R-:W-:-:S07]  /*10b0*/  FFMA R10, R9, R8, R10 ;  /* 0x00000008090a7223 */ /* 0x000fce000000000a */
.L_x_97:
[----:B------:R-:W0:Y:S01]  /*10c0*/  LDCU UR6, c[0x0][0x3b4] ;  /* 0x00007680ff0677ac */ /* 0x000e220008000800 */
[----:B-----5:R-:W-:Y:S01]  /*10d0*/  FFMA R0, R3, R10, R0 ;  /* 0x0000000a03007223 */ /* 0x020fe20000000000 */
[----:B------:R-:W-:-:S04]  /*10e0*/  UIADD3 UR4, UPT, UPT, UR4, 0x1, URZ ;  /* 0x0000000104047890 */ /* 0x000fc8000fffe0ff */
[----:B0-----:R-:W-:-:S09]  /*10f0*/  UISETP.NE.AND UP0, UPT, UR4, UR6, UPT ;  /* 0x000000060400728c */ /* 0x001fd2000bf05270 */
[----:B------:R-:W-:Y:S05]  /*1100*/  BRA.U !UP0, `(.L_x_93) ;  /* 0x0000000508c87547 */ /* 0x000fea000b800000 */
[----:B------:R-:W-:Y:S05]  /*1110*/  BRA `(.L_x_100) ;  /* 0xfffffff000287947 */ /* 0x000fea000383ffff */
.L_x_94:
        /* <DEDUP_REMOVED lines=12> */
.L_x_102:
        /* <DEDUP_REMOVED lines=38> */
.L_x_101:
        /* <DEDUP_REMOVED lines=30> */
.L_x_103:
        /* <DEDUP_REMOVED lines=22> */
.L_x_104:
[----:B------:R-:W-:Y:S05]  /*1780*/  BRA.U !UP1, `(.L_x_93) ;  /* 0x0000000109287547 */ /* 0x000fea000b800000 */
[----:B------:R-:W0:Y:S01]  /*1790*/  LDC.64 R6, c[0x0][0x390] ;  /* 0x0000e400ff067b82 */ /* 0x000e220000000a00 */
[----:B------:R-:W-:-:S05]  /*17a0*/  UMOV UR4, URZ ;  /* 0x000000ff00047c82 */ /* 0x000fca0008000000 */
.L_x_105:
        /* <DEDUP_REMOVED lines=8> */
.L_x_93:
[----:B------:R-:W0:Y:S01]  /*1830*/  LDC R3, c[0x0][0x3b0] ;  /* 0x0000ec00ff037b82 */ /* 0x000e220000000800 */
[----:B------:R-:W-:-:S07]  /*1840*/  F2FP.BF16.F32.PACK_AB R0, RZ, R0 ;  /* 0x00000000ff00723e */ /* 0x000fce00000010ff */
[----:B------:R-:W1:Y:S01]  /*1850*/  LDC.64 R4, c[0x0][0x3a0] ;  /* 0x0000e800ff047b82 */ /* 0x000e620000000a00 */
[----:B0-----:R-:W-:-:S04]  /*1860*/  IMAD R3, R3, UR13, R2 ;  /* 0x0000000d03037c24 */ /* 0x001fc8000f8e0202 */
[----:B-1----:R-:W-:-:S05]  /*1870*/  IMAD.WIDE R2, R3, 0x2, R4 ;  /* 0x0000000203027825 */ /* 0x002fca00078e0204 */
[----:B------:R-:W-:Y:S01]  /*1880*/  STG.E.U16 desc[UR10][R2.64], R0 ;  /* 0x0000000002007986 */ /* 0x000fe2000c10150a */
[----:B------:R-:W-:Y:S05]  /*1890*/  EXIT ;  /* 0x000000000000794d */ /* 0x000fea0003800000 */
.L_x_106:
        /* <DEDUP_REMOVED lines=14> */
.L_x_125:


//--------------------- .text._Z21indexed_matmul_kernelI6__halfEvPKT_S3_PKfPKjPS1_iiiii --------------------------
	.section	.text._Z21indexed_matmul_kernelI6__halfEvPKT_S3_PKfPKjPS1_iiiii,"ax",@progbits
	.align	128
        .global         _Z21indexed_matmul_kernelI6__halfEvPKT_S3_PKfPKjPS1_iiiii
        .type           _Z21indexed_matmul_kernelI6__halfEvPKT_S3_PKfPKjPS1_iiiii,@function
        .size           _Z21indexed_matmul_kernelI6__halfEvPKT_S3_PKfPKjPS1_iiiii,(.L_x_126 - _Z21indexed_matmul_kernelI6__halfEvPKT_S3_PKfPKjPS1_iiiii)
        .other          _Z21indexed_matmul_kernelI6__halfEvPKT_S3_PKfPKjPS1_iiiii,@"STO_CUDA_ENTRY STV_DEFAULT"
_Z21indexed_matmul_kernelI6__halfEvPKT_S3_PKfPKjPS1_iiiii:
.text._Z21indexed_matmul_kernelI6__halfEvPKT_S3_PKfPKjPS1_iiiii:
        /* <DEDUP_REMOVED lines=12> */
[----:B------:R-:W-:Y:S01]  /*00c0*/  HFMA2 R0, -RZ, RZ, 0, 0 ;  /* 0x00000000ff007431 */ /* 0x000fe200000001ff */
        /* <DEDUP_REMOVED lines=15> */
.L_x_114:
        /* <DEDUP_REMOVED lines=12> */
[----:B------:R-:W-:Y:S02]  /*0280*/  HFMA2 R5, -RZ, RZ, 0, 0 ;  /* 0x00000000ff057431 */ /* 0x000fe400000001ff */
[----:B------:R-:W-:Y:S02]  /*0290*/  IMAD.MOV.U32 R10, RZ, RZ, RZ ;  /* 0x000000ffff0a7224 */ /* 0x000fe400078e00ff */
[----:B--2---:R-:W-:-:S05]  /*02a0*/  IMAD R7, R8, UR6, RZ ;  /* 0x0000000608077c24 */ /* 0x004fca000f8e02ff */
[----:B------:R-:W-:-:S04]  /*02b0*/  IADD3 R4, P0, PT, R2, R7, RZ ;  /* 0x0000000702047210 */ /* 0x000fc80007f1e0ff */
[----:B------:R-:W-:Y:S01]  /*02c0*/  LEA.HI.X.SX32 R6, R7, RZ, 0x1, P0 ;  /* 0x000000ff07067211 */ /* 0x000fe200000f0eff */
[----:B0-----:R-:W-:Y:S08]  /*02d0*/  BRA.U !UP0, `(.L_x_109) ;  /* 0x0000000508b47547 */ /* 0x001ff0000b800000 */
[----:B------:R-:W0:Y:S01]  /*02e0*/  LDCU UR8, c[0x0][0x380] ;  /* 0x00007000ff0877ac */ /* 0x000e220008000800 */
[----:B------:R-:W1:Y:S01]  /*02f0*/  LDC R8, c[0x0][0x3b0] ;  /* 0x0000ec00ff087b82 */ /* 0x000e620000000800 */
[----:B------:R-:W-:Y:S01]  /*0300*/  IMAD.MOV.U32 R10, RZ, RZ, RZ ;  /* 0x000000ffff0a7224 */ /* 0x000fe200078e00ff */
[----:B------:R-:W-:Y:S01]  /*0310*/  MOV R9, RZ ;  /* 0x000000ff00097202 */ /* 0x000fe20000000f00 */
[----:B------:R-:W2:Y:S01]  /*0320*/  LDCU UR6, c[0x0][0x3b0] ;  /* 0x00007600ff0677ac */ /* 0x000ea20008000800 */
[----:B------:R-:W-:Y:S01]  /*0330*/  IMAD.U32 R13, RZ, RZ, UR7 ;  /* 0x00000007ff0d7e24 */ /* 0x000fe2000f8e00ff */
[----:B------:R-:W-:-:S03]  /*0340*/  UIADD3 UR9, UPT, UPT, -UR5, URZ, URZ ;  /* 0x000000ff05097290 */ /* 0x000fc6000fffe1ff */
[----:B------:R-:W3:Y:S01]  /*0350*/  LDC R5, c[0x0][0x3b0] ;  /* 0x0000ec00ff057b82 */ /* 0x000ee20000000800 */
[----:B------:R-:W4:Y:S01]  /*0360*/  LDCU.64 UR14, c[0x0][0x388] ;  /* 0x00007100ff0e77ac */ /* 0x000f220008000a00 */
[----:B0-----:R-:W-:Y:S02]  /*0370*/  ULEA UR8, UR12, UR8, 0x1 ;  /* 0x000000080c087291 */ /* 0x001fe4000f8e08ff */
[----:B--2---:R-:W-:Y:S02]  /*0380*/  USHF.L.U32 UR16, UR6, 0x1, URZ ;  /* 0x0000000106107899 */ /* 0x004fe400080006ff */
[----:B------:R-:W-:Y:S01]  /*0390*/  USHF.L.U32 UR17, UR6, 0x2, URZ ;  /* 0x0000000206117899 */ /* 0x000fe200080006ff */
[----:B-1----:R-:W-:Y:S01]  /*03a0*/  IMAD R11, R8, 0x7, RZ ;  /* 0x00000007080b7824 */ /* 0x002fe200078e02ff */
[----:B------:R-:W-:Y:S02]  /*03b0*/  UIMAD UR18, UR6, 0x5, URZ ;  /* 0x00000005061278a4 */ /* 0x000fe4000f8e02ff */
[----:B------:R-:W-:Y:S01]  /*03c0*/  UIMAD UR19, UR6, 0x6, URZ ;  /* 0x00000006061378a4 */ /* 0x000fe2000f8e02ff */
[----:B------:R-:W-:Y:S01]  /*03d0*/  MOV R7, UR16 ;  /* 0x0000001000077c02 */ /* 0x000fe20008000f00 */
[----:B------:R-:W-:Y:S01]  /*03e0*/  UIMAD UR6, UR6, 0x3, URZ ;  /* 0x00000003060678a4 */ /* 0x000fe2000f8e02ff */
[----:B------:R-:W-:Y:S01]  /*03f0*/  MOV R25, UR17 ;  /* 0x0000001100197c02 */ /* 0x000fe20008000f00 */
[----:B------:R-:W-:Y:S01]  /*0400*/  UIADD3 UR8, UPT, UPT, UR8, 0x8, URZ ;  /* 0x0000000808087890 */ /* 0x000fe2000fffe0ff */
[----:B------:R-:W-:Y:S01]  /*0410*/  IMAD.U32 R23, RZ, RZ, UR18 ;  /* 0x00000012ff177e24 */ /* 0x000fe2000f8e00ff */
[----:B------:R-:W-:-:S02]  /*0420*/  MOV R21, UR19 ;  /* 0x0000001300157c02 */ /* 0x000fc40008000f00 */
[----:B------:R-:W-:Y:S02]  /*0430*/  IMAD.U32 R27, RZ, RZ, UR6 ;  /* 0x00000006ff1b7e24 */ /* 0x000fe4000f8e00ff */
[----:B---34-:R-:W-:-:S07]  /*0440*/  MOV R12, UR8 ;  /* 0x00000008000c7c02 */ /* 0x018fce0008000f00 */
.L_x_110:
        /* <DEDUP_REMOVED lines=22> */
[----:B------:R1:W4:Y:S04]  /*05b0*/  LDG.E.U16 R28, desc[UR10][R28.64] ;  /* 0x0000000a1c1c7981 */ /* 0x000328000c1e1500 */
[----:B------:R-:W4:Y:S01]  /*05c0*/  LDG.E.U16 R24, desc[UR10][R12.64+-0x2] ;  /* 0xfffffe0a0c187981 */ /* 0x000f22000c1e1500 */
[----:B0-----:R-:W-:Y:S01]  /*05d0*/  IADD3 R17, P1, PT, R23, R4, RZ ;  /* 0x0000000417117210 */ /* 0x001fe20007f3e0ff */
[----:B--2---:R-:W-:-:S02]  /*05e0*/  HADD2.F32 R26, -RZ, R26.H0_H0 ;  /* 0x2000001aff1a7230 */ /* 0x004fc40000004100 */
[----:B---3--:R-:W-:Y:S02]  /*05f0*/  HADD2.F32 R14, -RZ, R14.H0_H0 ;  /* 0x2000000eff0e7230 */ /* 0x008fe40000004100 */
[----:B----4-:R-:W-:Y:S02]  /*0600*/  HADD2.F32 R15, -RZ, R20.H0_H0 ;  /* 0x20000014ff0f7230 */ /* 0x010fe40000004100 */
[----:B------:R-:W-:-:S03]  /*0610*/  HADD2.F32 R16, -RZ, R16.H0_H0 ;  /* 0x20000010ff107230 */ /* 0x000fc60000004100 */
[----:B------:R-:W-:Y:S01]  /*0620*/  FFMA R14, R15, R14, R10 ;  /* 0x0000000e0f0e7223 */ /* 0x000fe2000000000a */
[----:B------:R-:W-:Y:S01]  /*0630*/  IADD3 R10, P0, PT, R25, R4, RZ ;  /* 0x00000004190a7210 */ /* 0x000fe20007f1e0ff */
[----:B------:R-:W-:-:S03]  /*0640*/  HADD2.F32 R15, -RZ, R22.H0_H0 ;  /* 0x20000016ff0f7230 */ /* 0x000fc60000004100 */
[----:B-1----:R-:W-:Y:S01]  /*0650*/  LEA.HI.X.SX32 R29, R25, R6, 0x1, P0 ;  /* 0x00000006191d7211 */ /* 0x002fe200000f0eff */
[----:B------:R-:W-:Y:S02]  /*0660*/  HADD2.F32 R18, -RZ, R18.H0_H0 ;  /* 0x20000012ff127230 */ /* 0x000fe40000004100 */
[----:B------:R-:W-:Y:S01]  /*0670*/  FFMA R15, R15, R16, R14 ;  /* 0x000000100f0f7223 */ /* 0x000fe2000000000e */
[----:B------:R-:W-:Y:S01]  /*0680*/  LEA R14, P0, R10, UR14, 0x1 ;  /* 0x0000000e0a0e7c11 */ /* 0x000fe2000f8008ff */
[----:B------:R-:W-:Y:S02]  /*0690*/  HADD2.F32 R20, -RZ, R28.H0_H0 ;  /* 0x2000001cff147230 */ /* 0x000fe40000004100 */
[----:B------:R-:W-:Y:S01]  /*06a0*/  FFMA R18, R26, R18, R15 ;  /* 0x000000121a127223 */ /* 0x000fe2000000000f */
[----:B------:R-:W-:Y:S01]  /*06b0*/  LEA.HI.X R15, R10, UR15, R29, 0x1, P0 ;  /* 0x0000000f0a0f7c11 */ /* 0x000fe200080f0c1d */
[----:B------:R-:W2:Y:S01]  /*06c0*/  LDG.E.U16 R26, desc[UR10][R12.64+0x6] ;  /* 0x0000060a0c1a7981 */ /* 0x000ea2000c1e1500 */
[----:B------:R-:W-:Y:S01]  /*06d0*/  HADD2.F32 R19, -RZ, R24.H0_H0 ;  /* 0x20000018ff137230 */ /* 0x000fe20000004100 */
[----:B------:R-:W-:-:S02]  /*06e0*/  IADD3 R10, P2, PT, R21, R4, RZ ;  /* 0x00000004150a7210 */ /* 0x000fc40007f5e0ff */
[----:B------:R-:W-:Y:S01]  /*06f0*/  LEA.HI.X.SX32 R22, R23, R6, 0x1, P1 ;  /* 0x0000000617167211 */ /* 0x000fe200008f0eff */
[----:B------:R-:W3:Y:S01]  /*0700*/  LDG.E.U16 R14, desc[UR10][R14.64] ;  /* 0x0000000a0e0e7981 */ /* 0x000ee2000c1e1500 */
[----:B------:R-:W-:Y:S01]  /*0710*/  FFMA R20, R19, R20, R18 ;  /* 0x0000001413147223 */ /* 0x000fe20000000012 */
[----:B------:R-:W-:Y:S02]  /*0720*/  LEA.HI.X.SX32 R19, R21, R6, 0x1, P2 ;  /* 0x0000000615137211 */ /* 0x000fe400010f0eff */
[C---:B------:R-:W-:Y:S02]  /*0730*/  LEA R18, P1, R10.reuse, UR14, 0x1 ;  /* 0x0000000e0a127c11 */ /* 0x040fe4000f8208ff */
[C---:B------:R-:W-:Y:S02]  /*0740*/  LEA R16, P0, R17.reuse, UR14, 0x1 ;  /* 0x0000000e11107c11 */ /* 0x040fe4000f8008ff */
[----:B------:R-:W-:Y:S02]  /*0750*/  LEA.HI.X R19, R10, UR15, R19, 0x1, P1 ;  /* 0x0000000f0a137c11 */ /* 0x000fe400088f0c13 */
[----:B------:R-:W4:Y:S01]  /*0760*/  LDG.E.U16 R10, desc[UR10][R12.64] ;  /* 0x0000000a0c0a7981 */ /* 0x000f22000c1e1500 */
[----:B------:R-:W-:-:S02]  /*0770*/  LEA.HI.X R17, R17, UR15, R22, 0x1, P0 ;  /* 0x0000000f11117c11 */ /* 0x000fc400080f0c16 */
[C---:B------:R-:W-:Y:S01]  /*0780*/  IADD3 R24, P0, PT, R11.reuse, R4, RZ ;  /* 0x000000040b187210 */ /* 0x040fe20007f1e0ff */
[----:B------:R-:W2:Y:S03]  /*0790*/  LDG.E.U16 R22, desc[UR10][R12.64+0x2] ;  /* 0x0000020a0c167981 */ /* 0x000ea6000c1e1500 */
[----:B------:R-:W-:Y:S01]  /*07a0*/  LEA.HI.X.SX32 R29, R11, R6, 0x1, P0 ;  /* 0x000000060b1d7211 */ /* 0x000fe200000f0eff */
[----:B------:R-:W2:Y:S01]  /*07b0*/  LDG.E.U16 R16, desc[UR10][R16.64] ;  /* 0x0000000a10107981 */ /* 0x000ea2000c1e1500 */
[----:B------:R-:W-:-:S03]  /*07c0*/  LEA R28, P0, R24, UR14, 0x1 ;  /* 0x0000000e181c7c11 */ /* 0x000fc6000f8008ff */
[----:B------:R-:W2:Y:S01]  /*07d0*/  LDG.E.U16 R18, desc[UR10][R18.64] ;  /* 0x0000000a12127981 */ /* 0x000ea2000c1e1500 */
[----:B------:R-:W-:-:S03]  /*07e0*/  LEA.HI.X R29, R24, UR15, R29, 0x1, P0 ;  /* 0x0000000f181d7c11 */ /* 0x000fc600080f0c1d */
[----:B------:R0:W2:Y:S04]  /*07f0*/  LDG.E.U16 R24, desc[UR10][R12.64+0x4] ;  /* 0x0000040a0c187981 */ /* 0x0000a8000c1e1500 */
[----:B------:R-:W2:Y:S01]  /*0800*/  LDG.E.U16 R28, desc[UR10][R28.64] ;  /* 0x0000000a1c1c7981 */ /* 0x000ea2000c1e1500 */
        /* <DEDUP_REMOVED lines=8> */
[C---:B------:R-:W-:Y:S02]  /*0890*/  LEA R25, R8.reuse, R25, 0x3 ;  /* 0x0000001908197211 */ /* 0x040fe400078e18ff */
[C---:B------:R-:W-:Y:S02]  /*08a0*/  LEA R23, R8.reuse, R23, 0x3 ;  /* 0x0000001708177211 */ /* 0x040fe400078e18ff */
[----:B------:R-:W-:-:S02]  /*08b0*/  LEA R11, R8, R11, 0x3 ;  /* 0x0000000b080b7211 */ /* 0x000fc400078e18ff */
[----:B------:R-:W-:Y:S01]  /*08c0*/  LEA R9, R8, R9, 0x3 ;  /* 0x0000000908097211 */ /* 0x000fe200078e18ff */
[----:B---3--:R-:W-:Y:S02]  /*08d0*/  HADD2.F32 R14, -RZ, R14.H0_H0 ;  /* 0x2000000eff0e7230 */ /* 0x008fe40000004100 */
[----:B----4-:R-:W-:-:S05]  /*08e0*/  HADD2.F32 R15, -RZ, R10.H0_H0 ;  /* 0x2000000aff0f7230 */ /* 0x010fca0000004100 */
[----:B------:R-:W-:Y:S01]  /*08f0*/  FFMA R14, R15, R14, R20 ;  /* 0x0000000e0f0e7223 */ /* 0x000fe20000000014 */
[----:B--2---:R-:W-:Y:S02]  /*0900*/  HADD2.F32 R15, -RZ, R22.H0_H0 ;  /* 0x20000016ff0f7230 */ /* 0x004fe40000004100 */
[----:B------:R-:W-:Y:S02]  /*0910*/  HADD2.F32 R16, -RZ, R16.H0_H0 ;  /* 0x20000010ff107230 */ /* 0x000fe40000004100 */
[----:B------:R-:W-:-:S03]  /*0920*/  HADD2.F32 R18, -RZ, R18.H0_H0 ;  /* 0x20000012ff127230 */ /* 0x000fc60000004100 */
[----:B------:R-:W-:Y:S01]  /*0930*/  FFMA R14, R15, R16, R14 ;  /* 0x000000100f0e7223 */ /* 0x000fe2000000000e */
[----:B------:R-:W-:Y:S02]  /*0940*/  HADD2.F32 R15, -RZ, R24.H0_H0 ;  /* 0x20000018ff0f7230 */ /* 0x000fe40000004100 */
[----:B------:R-:W-:Y:S02]  /*0950*/  HADD2.F32 R17, -RZ, R26.H0_H0 ;  /* 0x2000001aff117230 */ /* 0x000fe40000004100 */
[----:B------:R-:W-:Y:S02]  /*0960*/  HADD2.F32 R28, -RZ, R28.H0_H0 ;  /* 0x2000001cff1c7230 */ /* 0x000fe40000004100 */
[----:B------:R-:W-:-:S04]  /*0970*/  FFMA R14, R15, R18, R14 ;  /* 0x000000120f0e7223 */ /* 0x000fc8000000000e */
[----:B------:R-:W-:Y:S01]  /*0980*/  FFMA R10, R17, R28, R14 ;  /* 0x0000001c110a7223 */ /* 0x000fe2000000000e */
[----:B------:R-:W-:Y:S06]  /*0990*/  BRA.U UP0, `(.L_x_110) ;  /* 0xfffffff900ac7547 */ /* 0x000fec000b83ffff */
[----:B------:R-:W-:-:S07]  /*09a0*/  IMAD.U32 R5, RZ, RZ, UR5 ;  /* 0x00000005ff057e24 */ /* 0x000fce000f8e00ff */
.L_x_109:
        /* <DEDUP_REMOVED lines=14> */
[----:B0-----:R-:W-:-:S05]  /*0a90*/  IMAD R11, R5, UR6, RZ ;  /* 0x00000006050b7c24 */ /* 0x001fca000f8e02ff */
[C---:B------:R-:W-:Y:S02]  /*0aa0*/  IADD3 R12, P0, PT, R11.reuse, R4, RZ ;  /* 0x000000040b0c7210 */ /* 0x040fe40007f1e0ff */
[C---:B------:R-:W-:Y:S02]  /*0ab0*/  IADD3 R13, PT, PT, R11.reuse, UR6, RZ ;  /* 0x000000060b0d7c10 */ /* 0x040fe4000fffe0ff */
[----:B------:R-:W-:Y:S02]  /*0ac0*/  LEA.HI.X.SX32 R11, R11, R6, 0x1, P0 ;  /* 0x000000060b0b7211 */ /* 0x000fe400000f0eff */
[C---:B-1----:R-:W-:Y:S02]  /*0ad0*/  LEA R18, P0, R12.reuse, R8, 0x1 ;  /* 0x000000080c127211 */ /* 0x042fe400078008ff */
[C---:B------:R-:W-:Y:S02]  /*0ae0*/  IADD3 R20, P2, PT, R13.reuse, R4, RZ ;  /* 0x000000040d147210 */ /* 0x040fe40007f5e0ff */
[----:B------:R-:W-:Y:S01]  /*0af0*/  LEA.HI.X R19, R12, R9, R11, 0x1, P0 ;  /* 0x000000090c137211 */ /* 0x000fe200000f0c0b */
[----:B------:R-:W-:Y:S01]  /*0b00*/  VIADD R11, R13, UR6 ;  /* 0x000000060d0b7c36 */ /* 0x000fe20008000000 */
[----:B------:R-:W-:Y:S01]  /*0b10*/  IADD3 R23, P1, PT, R5, UR12, RZ ;  /* 0x0000000c05177c10 */ /* 0x000fe2000ff3e0ff */
[----:B--2---:R-:W-:Y:S01]  /*0b20*/  IMAD.WIDE.U32 R16, R7, 0x2, R16 ;  /* 0x0000000207107825 */ /* 0x004fe200078e0010 */
[----:B------:R-:W-:Y:S01]  /*0b30*/  LEA.HI.X.SX32 R13, R13, R6, 0x1, P2 ;  /* 0x000000060d0d7211 */ /* 0x000fe200010f0eff */
[----:B------:R-:W2:Y:S01]  /*0b40*/  LDG.E.U16 R18, desc[UR10][R18.64] ;  /* 0x0000000a12127981 */ /* 0x000ea2000c1e1500 */
[----:B------:R-:W-:-:S02]  /*0b50*/  IADD3.X R24, PT, PT, RZ, RZ, RZ, P1, !PT ;  /* 0x000000ffff187210 */ /* 0x000fc40000ffe4ff */
[C---:B------:R-:W-:Y:S01]  /*0b60*/  LEA R12, P0, R20.reuse, R8, 0x1 ;  /* 0x00000008140c7211 */ /* 0x040fe200078008ff */
[----:B------:R0:W4:Y:S01]  /*0b70*/  LDG.E.U16 R7, desc[UR10][R16.64] ;  /* 0x0000000a10077981 */ /* 0x000122000c1e1500 */
[----:B---3--:R-:W-:Y:S02]  /*0b80*/  LEA R14, P1, R23, R14, 0x1 ;  /* 0x0000000e170e7211 */ /* 0x008fe400078208ff */
[C---:B------:R-:W-:Y:S02]  /*0b90*/  IADD3 R22, P2, PT, R11.reuse, R4, RZ ;  /* 0x000000040b167210 */ /* 0x040fe40007f5e0ff */
[----:B------:R-:W-:Y:S02]  /*0ba0*/  IADD3 R21, PT, PT, R11, UR6, RZ ;  /* 0x000000060b157c10 */ /* 0x000fe4000fffe0ff */
[----:B------:R-:W-:Y:S02]  /*0bb0*/  LEA.HI.X R13, R20, R9, R13, 0x1, P0 ;  /* 0x00000009140d7211 */ /* 0x000fe400000f0c0d */
[----:B------:R-:W-:-:S02]  /*0bc0*/  LEA.HI.X R15, R23, R15, R24, 0x1, P1 ;  /* 0x0000000f170f7211 */ /* 0x000fc400008f0c18 */
[----:B------:R-:W-:Y:S01]  /*0bd0*/  LEA.HI.X.SX32 R11, R11, R6, 0x1, P2 ;  /* 0x000000060b0b7211 */ /* 0x000fe200010f0eff */
[----:B------:R-:W3:Y:S01]  /*0be0*/  LDG.E.U16 R12, desc[UR10][R12.64] ;  /* 0x0000000a0c0c7981 */ /* 0x000ee2000c1e1500 */
[C---:B0-----:R-:W-:Y:S02]  /*0bf0*/  LEA R16, P0, R22.reuse, R8, 0x1 ;  /* 0x0000000816107211 */ /* 0x041fe400078008ff */
[C---:B------:R-:W-:Y:S02]  /*0c00*/  IADD3 R20, P1, PT, R21.reuse, R4, RZ ;  /* 0x0000000415147210 */ /* 0x040fe40007f3e0ff */
        /* <DEDUP_REMOVED lines=9> */
[----:B------:R-:W-:Y:S02]  /*0ca0*/  VIADD R5, R5, 0x4 ;  /* 0x0000000405057836 */ /* 0x000fe40000000000 */
[----:B--2---:R-:W-:-:S02]  /*0cb0*/  HADD2.F32 R18, -RZ, R18.H0_H0 ;  /* 0x20000012ff127230 */ /* 0x004fc40000004100 */
[----:B----4-:R-:W-:-:S05]  /*0cc0*/  HADD2.F32 R7, -RZ, R7.H0_H0 ;  /* 0x20000007ff077230 */ /* 0x010fca0000004100 */
[----:B------:R-:W-:Y:S01]  /*0cd0*/  FFMA R7, R7, R18, R10 ;  /* 0x0000001207077223 */ /* 0x000fe2000000000a */
[----:B---3--:R-:W-:Y:S02]  /*0ce0*/  HADD2.F32 R20, -RZ, R11.H0_H0 ;  /* 0x2000000bff147230 */ /* 0x008fe40000004100 */
[----:B------:R-:W-:Y:S02]  /*0cf0*/  HADD2.F32 R11, -RZ, R12.H0_H0 ;  /* 0x2000000cff0b7230 */ /* 0x000fe40000004100 */
[----:B------:R-:W-:-:S03]  /*0d00*/  HADD2.F32 R12, -RZ, R16.H0_H0 ;  /* 0x20000010ff0c7230 */ /* 0x000fc60000004100 */
[----:B------:R-:W-:Y:S01]  /*0d10*/  FFMA R7, R20, R11, R7 ;  /* 0x0000000b14077223 */ /* 0x000fe20000000007 */
[----:B------:R-:W-:Y:S02]  /*0d20*/  HADD2.F32 R10, -RZ, R21.H0_H0 ;  /* 0x20000015ff0a7230 */ /* 0x000fe40000004100 */
[----:B------:R-:W-:-:S03]  /*0d30*/  HADD2.F32 R11, -RZ, R22.H0_H0 ;  /* 0x20000016ff0b7230 */ /* 0x000fc60000004100 */
[----:B------:R-:W-:Y:S01]  /*0d40*/  FFMA R10, R10, R12, R7 ;  /* 0x0000000c0a0a7223 */ /* 0x000fe20000000007 */
[----:B------:R-:W-:-:S05]  /*0d50*/  HADD2.F32 R13, -RZ, R8.H0_H0 ;  /* 0x20000008ff0d7230 */ /* 0x000fca0000004100 */
[----:B------:R-:W-:-:S07]  /*0d60*/  FFMA R10, R11, R13, R10 ;  /* 0x0000000d0b0a7223 */ /* 0x000fce000000000a */
.L_x_112:
        /* <DEDUP_REMOVED lines=30> */
[----:B------:R-:W-:Y:S01]  /*0f50*/  IADD3 R5, PT, PT, R5, 0x2, RZ ;  /* 0x0000000205057810 */ /* 0x000fe20007ffe0ff */
[----:B--2---:R-:W-:Y:S02]  /*0f60*/  HADD2.F32 R7, -RZ, R16.H0_H0 ;  /* 0x20000010ff077230 */ /* 0x004fe40000004100 */
[----:B---3--:R-:W-:-:S05]  /*0f70*/  HADD2.F32 R11, -RZ, R14.H0_H0 ;  /* 0x2000000eff0b7230 */ /* 0x008fca0000004100 */
[----:B------:R-:W-:Y:S01]  /*0f80*/  FFMA R7, R7, R11, R10 ;  /* 0x0000000b07077223 */ /* 0x000fe2000000000a */
[----:B----4-:R-:W-:Y:S02]  /*0f90*/  HADD2.F32 R19, -RZ, R12.H0_H0 ;  /* 0x2000000cff137230 */ /* 0x010fe40000004100 */
[----:B------:R-:W-:-:S05]  /*0fa0*/  HADD2.F32 R18, -RZ, R8.H0_H0 ;  /* 0x20000008ff127230 */ /* 0x000fca0000004100 */
[----:B------:R-:W-:-:S07]  /*0fb0*/  FFMA R10, R18, R19, R7 ;  /* 0x00000013120a7223 */ /* 0x000fce0000000007 */
.L_x_113:
[----:B------:R-:W-:Y:S05]  /*0fc0*/  BRA.U !UP1, `(.L_x_111) ;  /* 0x00000001093c7547 */ /* 0x000fea000b800000 */
[----:B------:R-:W0:Y:S01]  /*0fd0*/  LDCU UR6, c[0x0][0x3b0] ;  /* 0x00007600ff0677ac */ /* 0x000e220008000800 */
[----:B------:R-:W1:Y:S01]  /*0fe0*/  LDC.64 R8, c[0x0][0x380] ;  /* 0x0000e000ff087b82 */ /* 0x000e620000000a00 */
[----:B------:R-:W2:Y:S01]  /*0ff0*/  LDCU.64 UR8, c[0x0][0x388] ;  /* 0x00007100ff0877ac */ /* 0x000ea20008000a00 */
[C---:B0-----:R-:W-:Y:S01]  /*1000*/  IMAD R7, R5.reuse, UR6, RZ ;  /* 0x0000000605077c24 */ /* 0x041fe2000f8e02ff */
[----:B------:R-:W-:-:S04]  /*1010*/  IADD3 R5, PT, PT, R5, UR12, RZ ;  /* 0x0000000c05057c10 */ /* 0x000fc8000fffe0ff */
[----:B------:R-:W-:Y:S01]  /*1020*/  IADD3 R11, P0, PT, R7, R4, RZ ;  /* 0x00000004070b7210 */ /* 0x000fe20007f1e0ff */
[----:B-1----:R-:W-:-:S03]  /*1030*/  IMAD.WIDE.U32 R4, R5, 0x2, R8 ;  /* 0x0000000205047825 */ /* 0x002fc600078e0008 */
[----:B------:R-:W-:Y:S02]  /*1040*/  LEA.HI.X.SX32 R12, R7, R6, 0x1, P0 ;  /* 0x00000006070c7211 */ /* 0x000fe400000f0eff */
[C---:B--2---:R-:W-:Y:S01]  /*1050*/  LEA R6, P0, R11.reuse, UR8, 0x1 ;  /* 0x000000080b067c11 */ /* 0x044fe2000f8008ff */
[----:B------:R-:W2:Y:S03]  /*1060*/  LDG.E.U16 R4, desc[UR10][R4.64] ;  /* 0x0000000a04047981 */ /* 0x000ea6000c1e1500 */
[----:B------:R-:W-:-:S05]  /*1070*/  LEA.HI.X R7, R11, UR9, R12, 0x1, P0 ;  /* 0x000000090b077c11 */ /* 0x000fca00080f0c0c */
[----:B------:R-:W3:Y:S01]  /*1080*/  LDG.E.U16 R6, desc[UR10][R6.64] ;  /* 0x0000000a06067981 */ /* 0x000ee2000c1e1500 */
[----:B--2---:R-:W-:Y:S02]  /*1090*/  HADD2.F32 R9, -RZ, R4.H0_H0 ;  /* 0x20000004ff097230 */ /* 0x004fe40000004100 */
[----:B---3--:R-:W-:-:S05]  /*10a0*/  HADD2.F32 R8, -RZ, R6.H0_H0 ;  /* 0x20000006ff087230 */ /* 0x008fca0000004100 */
[----:B------:R-:W-:-:S07]  /*10b0*/  FFMA R10, R9, R8, R10 ;  /* 0x00000008090a7223 */ /* 0x000fce000000000a */
.L_x_111:
[----:B------:R-:W0:Y:S01]  /*10c0*/  LDCU UR6, c[0x0][0x3b4] ;  /* 0x00007680ff0677ac */ /* 0x000e220008000800 */
[----:B-----5:R-:W-:Y:S01]  /*10d0*/  FFMA R0, R3, R10, R0 ;  /* 0x0000000a03007223 */ /* 0x020fe20000000000 */
[----:B------:R-:W-:-:S04]  /*10e0*/  UIADD3 UR4, UPT, UPT, UR4, 0x1, URZ ;  /* 0x0000000104047890 */ /* 0x000fc8000fffe0ff */
[----:B0-----:R-:W-:-:S09]  /*10f0*/  UISETP.NE.AND UP0, UPT, UR4, UR6, UPT ;  /* 0x000000060400728c */ /* 0x001fd2000bf05270 */
[----:B------:R-:W-:Y:S05]  /*1100*/  BRA.U !UP0, `(.L_x_107) ;  /* 0x0000000508c87547 */ /* 0x000fea000b800000 */
[----:B------:R-:W-:Y:S05]  /*1110*/  BRA `(.L_x_114) ;  /* 0xfffffff000287947 */ /* 0x000fea000383ffff */
.L_x_108:
[----:B------:R-:W0:Y:S01]  /*1120*/  LDCU UR4, c[0x0][0x3b4] ;  /* 0x00007680ff0477ac */ /* 0x000e220008000800 */
[----:B------:R-:W-:Y:S01]  /*1130*/  IMAD.MOV.U32 R0, RZ, RZ, RZ ;  /* 0x000000ffff007224 */ /* 0x000fe200078e00ff */
[----:B------:R-:W-:Y:S01]  /*1140*/  MOV R3, RZ ;  /* 0x000000ff00037202 */ /* 0x000fe20000000f00 */
        /* <DEDUP_REMOVED lines=9> */
.L_x_116:
[----:B------:R-:W0:Y:S01]  /*11e0*/  LDC.64 R4, c[0x0][0x390] ;  /* 0x0000e400ff047b82 */ /* 0x000e220000000a00 */
[----:B------:R-:W-:-:S05]  /*11f0*/  IADD3 R7, PT, PT, R6, UR6, RZ ;  /* 0x0000000606077c10 */ /* 0x000fca000fffe0ff */
        /* <DEDUP_REMOVED lines=36> */
.L_x_115:
[----:B------:R-:W-:Y:S05]  /*1440*/  BRA.U !UP1, `(.L_x_107) ;  /* 0x0000000109f87547 */ /* 0x000fea000b800000 */
[----:B------:R-:W-:Y:S02]  /*1450*/  UISETP.GE.U32.AND UP0, UPT, UR7, 0x8, UPT ;  /* 0x000000080700788c */ /* 0x000fe4000bf06070 */
[----:B------:R-:W-:-:S04]  /*1460*/  ULOP3.LUT UR4, UR5, 0x7, URZ, 0xc0, !UPT ;  /* 0x0000000705047892 */ /* 0x000fc8000f8ec0ff */
[----:B------:R-:W-:-:S03]  /*1470*/  UISETP.NE.AND UP1, UPT, UR4, URZ, UPT ;  /* 0x000000ff0400728c */ /* 0x000fc6000bf25270 */
[----:B------:R-:W-:Y:S08]  /*1480*/  BRA.U !UP0, `(.L_x_117) ;  /* 0x0000000108647547 */ /* 0x000ff0000b800000 */
[----:B------:R-:W0:Y:S01]  /*1490*/  LDC.64 R6, c[0x0][0x390] ;  /* 0x0000e400ff067b82 */ /* 0x000e220000000a00 */
[C---:B------:R-:W-:Y:S02]  /*14a0*/  IADD3 R5, PT, PT, R3.reuse, UR6, RZ ;  /* 0x0000000603057c10 */ /* 0x040fe4000fffe0ff */
[----:B------:R-:W-:-:S04]  /*14b0*/  IADD3 R8, P0, PT, R3, UR6, RZ ;  /* 0x0000000603087c10 */ /* 0x000fc8000ff1e0ff */
[----:B------:R-:W-:Y:S01]  /*14c0*/  IADD3.X R9, PT, PT, RZ, RZ, RZ, P0, !PT ;  /* 0x000000ffff097210 */ /* 0x000fe200007fe4ff */
        /* <DEDUP_REMOVED lines=21> */
.L_x_117:
        /* <DEDUP_REMOVED lines=22> */
.L_x_118:
[----:B------:R-:W-:Y:S05]  /*1780*/  BRA.U !UP1, `(.L_x_107) ;  /* 0x0000000109287547 */ /* 0x000fea000b800000 */
[----:B------:R-:W0:Y:S01]  /*1790*/  LDC.64 R6, c[0x0][0x390] ;  /* 0x0000e400ff067b82 */ /* 0x000e220000000a00 */
[----:B------:R-:W-:-:S05]  /*17a0*/  UMOV UR4, URZ ;  /* 0x000000ff00047c82 */ /* 0x000fca0008000000 */
.L_x_119:
[----:B------:R-:W-:-:S05]  /*17b0*/  IADD3 R5, PT, PT, R3, UR6, RZ ;  /* 0x0000000603057c10 */ /* 0x000fca000fffe0ff */
[----:B0-----:R-:W-:-:S06]  /*17c0*/  IMAD.WIDE.U32 R4, R5, 0x4, R6 ;  /* 0x0000000405047825 */ /* 0x001fcc00078e0006 */
[----:B------:R-:W2:Y:S01]  /*17d0*/  LDG.E R5, desc[UR10][R4.64] ;  /* 0x0000000a04057981 */ /* 0x000ea2000c1e1900 */
[----:B------:R-:W-:Y:S01]  /*17e0*/  UIADD3 UR4, UPT, UPT, UR4, 0x1, URZ ;  /* 0x0000000104047890 */ /* 0x000fe2000fffe0ff */
[----:B------:R-:W-:-:S03]  /*17f0*/  IADD3 R3, PT, PT, R3, 0x1, RZ ;  /* 0x0000000103037810 */ /* 0x000fc60007ffe0ff */
[----:B------:R-:W-:Y:S01]  /*1800*/  UISETP.NE.AND UP0, UPT, UR4, UR5, UPT ;  /* 0x000000050400728c */ /* 0x000fe2000bf05270 */
[----:B--2---:R-:W-:-:S08]  /*1810*/  FFMA R0, RZ, R5, R0 ;  /* 0x00000005ff007223 */ /* 0x004fd00000000000 */
[----:B------:R-:W-:Y:S05]  /*1820*/  BRA.U UP0, `(.L_x_119) ;  /* 0xfffffffd00e07547 */ /* 0x000fea000b83ffff */
.L_x_107:
[----:B------:R-:W0:Y:S01]  /*1830*/  LDC R3, c[0x0][0x3b0] ;  /* 0x0000ec00ff037b82 */ /* 0x000e220000000800 */
[----:B------:R-:W-:-:S07]  /*1840*/  F2FP.F16.F32.PACK_AB R0, RZ, R0 ;  /* 0x00000000ff00723e */ /* 0x000fce00000000ff */
[----:B------:R-:W1:Y:S01]  /*1850*/  LDC.64 R4, c[0x0][0x3a0] ;  /* 0x0000e800ff047b82 */ /* 0x000e620000000a00 */
[----:B0-----:R-:W-:-:S04]  /*1860*/  IMAD R3, R3, UR13, R2 ;  /* 0x0000000d03037c24 */ /* 0x001fc8000f8e0202 */
[----:B-1----:R-:W-:-:S05]  /*1870*/  IMAD.WIDE R2, R3, 0x2, R4 ;  /* 0x0000000203027825 */ /* 0x002fca00078e0204 */
[----:B------:R-:W-:Y:S01]  /*1880*/  STG.E.U16 desc[UR10][R2.64], R0 ;  /* 0x0000000002007986 */ /* 0x000fe2000c10150a */
[----:B------:R-:W-:Y:S05]  /*1890*/  EXIT ;  /* 0x000000000000794d */ /* 0x000fea0003800000 */
.L_x_120:
        /* <DEDUP_REMOVED lines=14> */
.L_x_126:


//--------------------- .nv.shared._Z31indexed_matmul_kernel_optimizedIfEvPKT_S2_PKfPKjPS0_iiiii --------------------------
	.section	.nv.shared._Z31indexed_matmul_kernel_optimizedIfEvPKT_S2_PKfPKjPS0_iiiii,"aw",@nobits
	.sectionflags	@""
	.align	16
	.zero		1024


//--------------------- .nv.shared.reserved.0     --------------------------
	.section	.nv.shared.reserved.0,"aw",@nobits
	.weak		__nv_reservedSMEM_offset_0_alias
	.size		__nv_reservedSMEM_offset_0_alias, 0, 64
	.other		__nv_reservedSMEM_offset_0_alias,@"STO_CUDA_RESERVED_SHARED STV_DEFAULT"
__nv_reservedSMEM_offset_0_alias:
	.zero		0
	.zero		64


//--------------------- .nv.shared._Z31indexed_matmul_kernel_optimizedI13__nv_bfloat16EvPKT_S3_PKfPKjPS1_iiiii --------------------------
	.section	.nv.shared._Z31indexed_matmul_kernel_optimizedI13__nv_bfloat16EvPKT_S3_PKfPKjPS1_iiiii,"aw",@nobits
	.sectionflags	@""
	.align	16
	.zero		1024


//--------------------- .nv.shared._Z31indexed_matmul_kernel_optimizedI6__halfEvPKT_S3_PKfPKjPS1_iiiii --------------------------
	.section	.nv.shared._Z31indexed_matmul_kernel_optimizedI6__halfEvPKT_S3_PKfPKjPS1_iiiii,"aw",@nobits
	.sectionflags	@""
	.align	16
	.zero		1024


//--------------------- .nv.shared._Z21indexed_matmul_kernelIfEvPKT_S2_PKfPKjPS0_iiiii --------------------------
	.section	.nv.shared._Z21indexed_matmul_kernelIfEvPKT_S2_PKfPKjPS0_iiiii,"aw",@nobits
	.sectionflags	@""
	.align	16
	.zero		1024


//--------------------- .nv.shared._Z21indexed_matmul_kernelI13__nv_bfloat16EvPKT_S3_PKfPKjPS1_iiiii --------------------------
	.section	.nv.shared._Z21indexed_matmul_kernelI13__nv_bfloat16EvPKT_S3_PKfPKjPS1_iiiii,"aw",@nobits
	.sectionflags	@""
	.align	16
	.zero		1024


//--------------------- .nv.shared._Z21indexed_matmul_kernelI6__halfEvPKT_S3_PKfPKjPS1_iiiii --------------------------
	.section	.nv.shared._Z21indexed_matmul_kernelI6__halfEvPKT_S3_PKfPKjPS1_iiiii,"aw",@nobits
	.sectionflags	@""
	.align	16
	.zero		1024


//--------------------- .nv.constant0._Z31indexed_matmul_kernel_optimizedIfEvPKT_S2_PKfPKjPS0_iiiii --------------------------
	.section	.nv.constant0._Z31indexed_matmul_kernel_optimizedIfEvPKT_S2_PKfPKjPS0_iiiii,"a",@progbits
	.sectionflags	@""
	.align	4
.nv.constant0._Z31indexed_matmul_kernel_optimizedIfEvPKT_S2_PKfPKjPS0_iiiii:
	.zero		956


//--------------------- .nv.constant0._Z31indexed_matmul_kernel_optimizedI13__nv_bfloat16EvPKT_S3_PKfPKjPS1_iiiii --------------------------
	.section	.nv.constant0._Z31indexed_matmul_kernel_optimizedI13__nv_bfloat16EvPKT_S3_PKfPKjPS1_iiiii,"a",@progbits
	.sectionflags	@""
	.align	4
.nv.constant0._Z31indexed_matmul_kernel_optimizedI13__nv_bfloat16EvPKT_S3_PKfPKjPS1_iiiii:
	.zero		956


//--------------------- .nv.constant0._Z31indexed_matmul_kernel_optimizedI6__halfEvPKT_S3_PKfPKjPS1_iiiii --------------------------
	.section	.nv.constant0._Z31indexed_matmul_kernel_optimizedI6__halfEvPKT_S3_PKfPKjPS1_iiiii,"a",@progbits
	.sectionflags	@""
	.align	4
.nv.constant0._Z31indexed_matmul_kernel_optimizedI6__halfEvPKT_S3_PKfPKjPS1_iiiii:
	.zero		956


//--------------------- .nv.constant0._Z21indexed_matmul_kernelIfEvPKT_S2_PKfPKjPS0_iiiii --------------------------
	.section	.nv.constant0._Z21indexed_matmul_kernelIfEvPKT_S2_PKfPKjPS0_iiiii,"a",@progbits
	.sectionflags	@""
	.align	4
.nv.constant0._Z21indexed_matmul_kernelIfEvPKT_S2_PKfPKjPS0_iiiii:
	.zero		956


//--------------------- .nv.constant0._Z21indexed_matmul_kernelI13__nv_bfloat16EvPKT_S3_PKfPKjPS1_iiiii --------------------------
	.section	.nv.constant0._Z21indexed_matmul_kernelI13__nv_bfloat16EvPKT_S3_PKfPKjPS1_iiiii,"a",@progbits
	.sectionflags	@""
	.align	4
.nv.constant0._Z21indexed_matmul_kernelI13__nv_bfloat16EvPKT_S3_PKfPKjPS1_iiiii:
	.zero		956


//--------------------- .nv.constant0._Z21indexed_matmul_kernelI6__halfEvPKT_S3_PKfPKjPS1_iiiii --------------------------
	.section	.nv.constant0._Z21indexed_matmul_kernelI6__halfEvPKT_S3_PKfPKjPS1_iiiii,"a",@progbits
	.sectionflags	@""
	.align	4
.nv.constant0._Z21indexed_matmul_kernelI6__halfEvPKT_S3_PKfPKjPS1_iiiii:
	.zero		956


//--------------------- SYMBOLS --------------------------

	.type		.nv.reservedSmem.offset0,@object
	.size		.nv.reservedSmem.offset0,0x4
	.type		.nv.reservedSmem.cap,@object
	.size		.nv.reservedSmem.cap,0x4
